// auto-generated by cutlass_sweep.fmha — config: {"arch": "sm_90", "direction": "fwd", "dtype": "bf16", "head_dim": 512, "mask": "causal", "schedule": "cooperative", "tile_kv": 128, "tile_q": 128}
#include "cutlass/cutlass.h"
#include "cute/tensor.hpp"
#include "cutlass/device_kernel.h"
#include "cutlass/kernel_hardware_info.h"
#include "88_hopper_fmha/collective/fmha_fusion.hpp"
#include "88_hopper_fmha/kernel/fmha_kernel_builder.hpp"

using namespace cute;
using Element = cutlass::bfloat16_t;
using TileShape = Shape<_128, _128, _512>;
using StrideQ = cute::tuple<int, _1, cute::tuple<int, int>>;
using StrideK = cute::tuple<int, _1, cute::tuple<int, int>>;
using StrideV = cute::tuple<int, cute::_1, cute::tuple<int, int>>;

using Kernel = typename cutlass::fmha::kernel::FmhaBuilder<
    Element, float, float,
    TileShape, StrideQ, StrideK, StrideV,
    cutlass::fmha::collective::CausalFusion,
    cutlass::gemm::KernelTmaWarpSpecializedCooperative
  >::Kernel;

auto* _anchor = &cutlass::device_kernel<Kernel>;


// ===== COMPILED SASS (sm_90a) =====

	.target	sm_90a

	.elftype	@"ET_EXEC"


//--------------------- .note.nv.tkinfo           --------------------------
	.section	.note.nv.tkinfo,"",@"SHT_NOTE"
	.sectionflags	@"SHF_NOTE_NV_TKINFO"
	.tkinfo
        /*0018*/ 	.word	0x00000002
        /*0030*/ 	.string	""
        /*0030*/ 	.string	"ptxas"
        /*0030*/ 	.string	"Cuda compilation tools, release 13.0, V13.0.88"
        /*0030*/ 	.string	"Build cuda_13.0.r13.0/compiler.36424714_0"
        /*0030*/ 	.string	"-arch sm_90a -m 64 "



//--------------------- .note.nv.cuinfo           --------------------------
	.section	.note.nv.cuinfo,"",@"SHT_NOTE"
	.sectionflags	@"SHF_NOTE_NV_CUINFO"
        /*0018*/ 	.short	0x0002
        /*001a*/ 	.short	0x005a
        /*001c*/ 	.short	0x0082
	.zero		2


//--------------------- .nv.info                  --------------------------
	.section	.nv.info,"",@"SHT_CUDA_INFO"
	.align	4


	//----- nvinfo : EIATTR_REGCOUNT
	.align		4
        /*0000*/ 	.byte	0x04, 0x2f
        /*0002*/ 	.short	(.L_16 - .L_15)
	.align		4
.L_15:
        /*0004*/ 	.word	index@(_ZN7cutlass13device_kernelINS_4fmha6kernel28FmhaKernelTmaWarpSpecializedINS1_10collective30FmhaMainloopTmaWarpSpecializedINS_10bfloat16_tEffN4cute5tupleIJNS7_1CILi128EEESA_NS9_ILi512EEEEEENS8_IJiNS9_ILi1EEENS8_IJiiEEEEEESF_SF_NS4_12CausalFusionEJEEENS4_15FmhaFwdEpilogueIS6_fNS8_IJNS9_ILi64EEESB_SA_EEEEENS2_23IndividualTileSchedulerEJEEEEEvNT_6ParamsE)
        /*0008*/ 	.word	0x000000a8


	//----- nvinfo : EIATTR_FRAME_SIZE
	.align		4
.L_16:
        /*000c*/ 	.byte	0x04, 0x11
        /*000e*/ 	.short	(.L_18 - .L_17)
	.align		4
.L_17:
        /*0010*/ 	.word	index@($__internal_0_$__cuda_sm20_rcp_rn_f32_slowpath)
        /*0014*/ 	.word	0x000012a8


	//----- nvinfo : EIATTR_FRAME_SIZE
	.align		4
.L_18:
        /*0018*/ 	.byte	0x04, 0x11
        /*001a*/ 	.short	(.L_20 - .L_19)
	.align		4
.L_19:
        /*001c*/ 	.word	index@(_ZN7cutlass13device_kernelINS_4fmha6kernel28FmhaKernelTmaWarpSpecializedINS1_10collective30FmhaMainloopTmaWarpSpecializedINS_10bfloat16_tEffN4cute5tupleIJNS7_1CILi128EEESA_NS9_ILi512EEEEEENS8_IJiNS9_ILi1EEENS8_IJiiEEEEEESF_SF_NS4_12CausalFusionEJEEENS4_15FmhaFwdEpilogueIS6_fNS8_IJNS9_ILi64EEESB_SA_EEEEENS2_23IndividualTileSchedulerEJEEEEEvNT_6ParamsE)
        /*0020*/ 	.word	0x000012a8


	//----- nvinfo : EIATTR_MIN_STACK_SIZE
	.align		4
.L_20:
        /*0024*/ 	.byte	0x04, 0x12
        /*0026*/ 	.short	(.L_22 - .L_21)
	.align		4
.L_21:
        /*0028*/ 	.word	index@(_ZN7cutlass13device_kernelINS_4fmha6kernel28FmhaKernelTmaWarpSpecializedINS1_10collective30FmhaMainloopTmaWarpSpecializedINS_10bfloat16_tEffN4cute5tupleIJNS7_1CILi128EEESA_NS9_ILi512EEEEEENS8_IJiNS9_ILi1EEENS8_IJiiEEEEEESF_SF_NS4_12CausalFusionEJEEENS4_15FmhaFwdEpilogueIS6_fNS8_IJNS9_ILi64EEESB_SA_EEEEENS2_23IndividualTileSchedulerEJEEEEEvNT_6ParamsE)
        /*002c*/ 	.word	0x000012a8
.L_22:


//--------------------- .nv.compat                --------------------------
	.section	.nv.compat,"",@"SHT_CUDA_COMPAT_INFO"
	.align	4
        /*0000*/ 	.byte	0x02, 0x09, 0x01, 0x00, 0x02, 0x02, 0x04, 0x00, 0x02, 0x05, 0x05, 0x00, 0x03, 0x07, 0x01, 0x01
        /*0010*/ 	.byte	0x02, 0x03, 0x01, 0x00, 0x02, 0x06, 0x01, 0x00, 0x04, 0x0b, 0x08, 0x00, 0x00, 0x00, 0x00, 0x00
        /*0020*/ 	.byte	0x00, 0x00, 0x00, 0x00


//--------------------- .nv.info._ZN7cutlass13device_kernelINS_4fmha6kernel28FmhaKernelTmaWarpSpecializedINS1_10collective30FmhaMainloopTmaWarpSpecializedINS_10bfloat16_tEffN4cute5tupleIJNS7_1CILi128EEESA_NS9_ILi512EEEEEENS8_IJiNS9_ILi1EEENS8_IJiiEEEEEESF_SF_NS4_12CausalFusionEJEEENS4_15FmhaFwdEpilogueIS6_fNS8_IJNS9_ILi64EEESB_SA_EEEEENS2_23IndividualTileSchedulerEJEEEEEvNT_6ParamsE --------------------------
	.section	.nv.info._ZN7cutlass13device_kernelINS_4fmha6kernel28FmhaKernelTmaWarpSpecializedINS1_10collective30FmhaMainloopTmaWarpSpecializedINS_10bfloat16_tEffN4cute5tupleIJNS7_1CILi128EEESA_NS9_ILi512EEEEEENS8_IJiNS9_ILi1EEENS8_IJiiEEEEEESF_SF_NS4_12CausalFusionEJEEENS4_15FmhaFwdEpilogueIS6_fNS8_IJNS9_ILi64EEESB_SA_EEEEENS2_23IndividualTileSchedulerEJEEEEEvNT_6ParamsE,"",@"SHT_CUDA_INFO"
	.sectionflags	@""
	.align	4


	//----- nvinfo : EIATTR_CUDA_API_VERSION
	.align		4
        /*0000*/ 	.byte	0x04, 0x37
        /*0002*/ 	.short	(.L_24 - .L_23)
.L_23:
        /*0004*/ 	.word	0x00000082


	//----- nvinfo : EIATTR_KPARAM_INFO
	.align		4
.L_24:
        /*0008*/ 	.byte	0x04, 0x17
        /*000a*/ 	.short	(.L_26 - .L_25)
.L_25:
        /*000c*/ 	.word	0x00000000
        /*0010*/ 	.short	0x0000
        /*0012*/ 	.short	0x0070
        /*0014*/ 	.byte	0x00, 0xf0, 0x01, 0x20


	//----- nvinfo : EIATTR_SPARSE_MMA_MASK
	.align		4
.L_26:
        /*0018*/ 	.byte	0x03, 0x50
        /*001a*/ 	.short	0x0000


	//----- nvinfo : EIATTR_MAXREG_COUNT
	.align		4
        /*001c*/ 	.byte	0x03, 0x1b
        /*001e*/ 	.short	0x00a8


	//----- nvinfo : EIATTR_NUM_BARRIERS
	.align		4
        /*0020*/ 	.byte	0x02, 0x4c
        /*0022*/ 	.byte	0x02
	.zero		1


	//----- nvinfo : EIATTR_EXTERNS
	.align		4
        /*0024*/ 	.byte	0x04, 0x0f
        /*0026*/ 	.short	(.L_28 - .L_27)


	//   ....[0]....
	.align		4
.L_27:
        /*0028*/ 	.word	index@(__assertfail)


	//----- nvinfo : EIATTR_ANNOTATIONS
	.align		4
.L_28:
        /*002c*/ 	.byte	0x04, 0x55
        /*002e*/ 	.short	(.L_30 - .L_29)


	//   ....[0]....
.L_29:
        /*0030*/ 	.word	0x00000001
        /*0034*/ 	.byte	0x00, 0x10, 0x00, 0x00, 0x01, 0x00, 0x00, 0x00, 0x10, 0x12, 0x00, 0x00, 0x01, 0x00, 0x00, 0x00
        /* <DEDUP_REMOVED lines=3156> */
        /*c584*/ 	.byte	0x50, 0x5a, 0x03, 0x00, 0x01, 0x00, 0x00, 0x00, 0x20, 0x85, 0x03, 0x00


	//----- nvinfo : EIATTR_MERCURY_ISA_VERSION
	.align		4
.L_30:
        /*c590*/ 	.byte	0x03, 0x5f
        /*c592*/ 	.short	0x0101


	//----- nvinfo : EIATTR_INT_WARP_WIDE_INSTR_OFFSETS
	.align		4
        /*c594*/ 	.byte	0x04, 0x31
        /*c596*/ 	.short	(.L_32 - .L_31)


	//   ....[0]....
.L_31:
        /*c598*/ 	.word	0x00000700


	//   ....[1]....
        /*c59c*/ 	.word	0x00000710


	//   ....[2]....
        /*c5a0*/ 	.word	0x00000720


	//   ....[3]....
        /*c5a4*/ 	.word	0x00000730


	//   ....[4]....
        /*c5a8*/ 	.word	0x000007a0


	//----- nvinfo : EIATTR_COOP_GROUP_MASK_REGIDS
	.align		4
.L_32:
        /*c5ac*/ 	.byte	0x04, 0x29
        /*c5ae*/ 	.short	(.L_34 - .L_33)


	//   ....[0]....
.L_33:
        /*c5b0*/ 	.word	0xffffffff


	//   ....[1]....
        /*c5b4*/ 	.word	0xffffffff


	//   ....[2]....
        /*c5b8*/ 	.word	0xffffffff


	//   ....[3]....
        /*c5bc*/ 	.word	0xffffffff


	//   ....[4]....
        /*c5c0*/ 	.word	0xffffffff


	//   ....[5]....
        /*c5c4*/ 	.word	0xffffffff


	//   ....[6]....
        /*c5c8*/ 	.word	0xffffffff


	//   ....[7]....
        /*c5cc*/ 	.word	0xffffffff


	//   ....[8]....
        /*c5d0*/ 	.word	0xffffffff


	//   ....[9]....
        /*c5d4*/ 	.word	0xffffffff


	//   ....[10]....
        /*c5d8*/ 	.word	0xffffffff


	//   ....[11]....
        /*c5dc*/ 	.word	0xffffffff


	//   ....[12]....
        /*c5e0*/ 	.word	0xffffffff


	//   ....[13]....
        /*c5e4*/ 	.word	0xffffffff


	//   ....[14]....
        /*c5e8*/ 	.word	0xffffffff


	//   ....[15]....
        /*c5ec*/ 	.word	0xffffffff


	//   ....[16]....
        /*c5f0*/ 	.word	0xffffffff


	//   ....[17]....
        /*c5f4*/ 	.word	0xffffffff


	//   ....[18]....
        /*c5f8*/ 	.word	0xffffffff


	//   ....[19]....
        /*c5fc*/ 	.word	0xffffffff


	//   ....[20]....
        /*c600*/ 	.word	0xffffffff


	//   ....[21]....
        /*c604*/ 	.word	0xffffffff


	//----- nvinfo : EIATTR_COOP_GROUP_INSTR_OFFSETS
	.align		4
.L_34:
        /*c608*/ 	.byte	0x04, 0x28
        /*c60a*/ 	.short	(.L_36 - .L_35)


	//   ....[0]....
.L_35:
        /*c60c*/ 	.word	0x00000060


	//   ....[1]....
        /*c610*/ 	.word	0x00000090


	//   ....[2]....
        /*c614*/ 	.word	0x000001c0


	//   ....[3]....
        /*c618*/ 	.word	0x00000380


	//   ....[4]....
        /*c61c*/ 	.word	0x00000540


	//   ....[5]....
        /*c620*/ 	.word	0x000006a0


	//   ....[6]....
        /*c624*/ 	.word	0x000030e0


	//   ....[7]....
        /*c628*/ 	.word	0x00003110


	//   ....[8]....
        /*c62c*/ 	.word	0x00003370


	//   ....[9]....
        /*c630*/ 	.word	0x00003390


	//   ....[10]....
        /*c634*/ 	.word	0x0000ffc0


	//   ....[11]....
        /*c638*/ 	.word	0x00010020


	//   ....[12]....
        /*c63c*/ 	.word	0x000114e0


	//   ....[13]....
        /*c640*/ 	.word	0x00011780


	//   ....[14]....
        /*c644*/ 	.word	0x00020c50


	//   ....[15]....
        /*c648*/ 	.word	0x00020cb0


	//   ....[16]....
        /*c64c*/ 	.word	0x00022c50


	//   ....[17]....
        /*c650*/ 	.word	0x00022c70


	//   ....[18]....
        /*c654*/ 	.word	0x0002ff60


	//   ....[19]....
        /*c658*/ 	.word	0x0002ff90


	//   ....[20]....
        /*c65c*/ 	.word	0x0002ffe0


	//   ....[21]....
        /*c660*/ 	.word	0x0002fff0


	//----- nvinfo : EIATTR_REG_RECONFIG
	.align		4
.L_36:
        /*c664*/ 	.byte	0x01, 0x54
	.zero		2


	//----- nvinfo : EIATTR_SYSCALL_OFFSETS
	.align		4
        /*c668*/ 	.byte	0x04, 0x46
        /*c66a*/ 	.short	(.L_38 - .L_37)


	//   ....[0]....
.L_37:
        /*c66c*/ 	.word	0x00032670


	//   ....[1]....
        /*c670*/ 	.word	0x000327d0


	//----- nvinfo : EIATTR_MBARRIER_INSTR_OFFSETS
	.align		4
.L_38:
        /*c674*/ 	.byte	0x04, 0x39
        /*c676*/ 	.short	(.L_40 - .L_39)


	//   ....[0]....
.L_39:
        /*c678*/ 	.word	0x00000330
        /*c67c*/ 	.word	0x000000ff
        /*c680*/ 	.word	0x000c0050
        /*c684*/ 	.short	0x0100
        /*c686*/ 	.byte	0x09
	.zero		1


	//   ....[1]....
        /*c688*/ 	.word	0x00000340
        /*c68c*/ 	.word	0x000000ff
        /*c690*/ 	.word	0x000c0060
        /*c694*/ 	.short	0x0100
        /*c696*/ 	.byte	0x09
	.zero		1


	//   ....[2]....
        /*c698*/ 	.word	0x00000350
        /*c69c*/ 	.word	0x000000ff
        /*c6a0*/ 	.word	0x000c0058
        /*c6a4*/ 	.short	0x0100
        /*c6a6*/ 	.byte	0x09
	.zero		1


	//   ....[3]....
        /*c6a8*/ 	.word	0x00000360
        /*c6ac*/ 	.word	0x000000ff
        /*c6b0*/ 	.word	0x000c0068
        /*c6b4*/ 	.short	0x0100
        /*c6b6*/ 	.byte	0x09
	.zero		1


	//   ....[4]....
        /*c6b8*/ 	.word	0x00000490
        /*c6bc*/ 	.word	0x000000ff
        /*c6c0*/ 	.word	0x000c0000
        /*c6c4*/ 	.short	0x0100
        /*c6c6*/ 	.byte	0x09
	.zero		1


	//   ....[5]....
        /*c6c8*/ 	.word	0x000004a0
        /*c6cc*/ 	.word	0x000000ff
        /*c6d0*/ 	.word	0x000c0028
        /*c6d4*/ 	.short	0x0100
        /*c6d6*/ 	.byte	0x09
	.zero		1


	//   ....[6]....
        /*c6d8*/ 	.word	0x000004b0
        /*c6dc*/ 	.word	0x000000ff
        /*c6e0*/ 	.word	0x000c0008
        /*c6e4*/ 	.short	0x0100
        /*c6e6*/ 	.byte	0x09
	.zero		1


	//   ....[7]....
        /*c6e8*/ 	.word	0x000004c0
        /*c6ec*/ 	.word	0x000000ff
        /*c6f0*/ 	.word	0x000c0030
        /*c6f4*/ 	.short	0x0100
        /*c6f6*/ 	.byte	0x09
	.zero		1


	//   ....[8]....
        /*c6f8*/ 	.word	0x000004d0
        /*c6fc*/ 	.word	0x000000ff
        /*c700*/ 	.word	0x000c0010
        /*c704*/ 	.short	0x0100
        /*c706*/ 	.byte	0x09
	.zero		1


	//   ....[9]....
        /*c708*/ 	.word	0x000004e0
        /*c70c*/ 	.word	0x000000ff
        /*c710*/ 	.word	0x000c0038
        /*c714*/ 	.short	0x0100
        /*c716*/ 	.byte	0x09
	.zero		1


	//   ....[10]....
        /*c718*/ 	.word	0x000004f0
        /*c71c*/ 	.word	0x000000ff
        /*c720*/ 	.word	0x000c0018
        /*c724*/ 	.short	0x0100
        /*c726*/ 	.byte	0x09
	.zero		1


	//   ....[11]....
        /*c728*/ 	.word	0x00000500
        /*c72c*/ 	.word	0x000000ff
        /*c730*/ 	.word	0x000c0040
        /*c734*/ 	.short	0x0100
        /*c736*/ 	.byte	0x09
	.zero		1


	//   ....[12]....
        /*c738*/ 	.word	0x00000510
        /*c73c*/ 	.word	0x000000ff
        /*c740*/ 	.word	0x000c0020
        /*c744*/ 	.short	0x0100
        /*c746*/ 	.byte	0x09
	.zero		1


	//   ....[13]....
        /*c748*/ 	.word	0x00000520
        /*c74c*/ 	.word	0x000000ff
        /*c750*/ 	.word	0x000c0048
        /*c754*/ 	.short	0x0100
        /*c756*/ 	.byte	0x09
	.zero		1


	//   ....[14]....
        /*c758*/ 	.word	0x00000650
        /*c75c*/ 	.word	0x000000ff
        /*c760*/ 	.word	0x000c0070
        /*c764*/ 	.short	0x0100
        /*c766*/ 	.byte	0x09
	.zero		1


	//   ....[15]....
        /*c768*/ 	.word	0x00000660
        /*c76c*/ 	.word	0x000000ff
        /*c770*/ 	.word	0x000c0080
        /*c774*/ 	.short	0x0100
        /*c776*/ 	.byte	0x09
	.zero		1


	//   ....[16]....
        /*c778*/ 	.word	0x00000670
        /*c77c*/ 	.word	0x000000ff
        /*c780*/ 	.word	0x000c0078
        /*c784*/ 	.short	0x0100
        /*c786*/ 	.byte	0x09
	.zero		1


	//   ....[17]....
        /*c788*/ 	.word	0x00000680
        /*c78c*/ 	.word	0x000000ff
        /*c790*/ 	.word	0x000c0088
        /*c794*/ 	.short	0x0100
        /*c796*/ 	.byte	0x09
	.zero		1


	//   ....[18]....
        /*c798*/ 	.word	0x000007c0
        /*c79c*/ 	.word	0x000000ff
        /*c7a0*/ 	.word	0x000c0090
        /*c7a4*/ 	.short	0x0100
        /*c7a6*/ 	.byte	0x06
	.zero		1


	//   ....[19]....
        /*c7a8*/ 	.word	0x000007d0
        /*c7ac*/ 	.word	0x000000ff
        /*c7b0*/ 	.word	0x000c0098
        /*c7b4*/ 	.short	0x0100
        /*c7b6*/ 	.byte	0x06
	.zero		1


	//   ....[20]....
        /*c7b8*/ 	.word	0x000007e0
        /*c7bc*/ 	.word	0x000000ff
        /*c7c0*/ 	.word	0x000c00a0
        /*c7c4*/ 	.short	0x0100
        /*c7c6*/ 	.byte	0x06
	.zero		1


	//   ....[21]....
        /*c7c8*/ 	.word	0x000007f0
        /*c7cc*/ 	.word	0x000000ff
        /*c7d0*/ 	.word	0x000c00a8
        /*c7d4*/ 	.short	0x0100
        /*c7d6*/ 	.byte	0x06
	.zero		1


	//   ....[22]....
        /*c7d8*/ 	.word	0x000008f0
        /*c7dc*/ 	.word	0x000000ff
        /*c7e0*/ 	.word	0x000c00c0
        /*c7e4*/ 	.short	0x0100
        /*c7e6*/ 	.byte	0x09
	.zero		1


	//   ....[23]....
        /*c7e8*/ 	.word	0x00000900
        /*c7ec*/ 	.word	0x000000ff
        /*c7f0*/ 	.word	0x000c00e0
        /*c7f4*/ 	.short	0x0100
        /*c7f6*/ 	.byte	0x09
	.zero		1


	//   ....[24]....
        /*c7f8*/ 	.word	0x00000910
        /*c7fc*/ 	.word	0x000000ff
        /*c800*/ 	.word	0x000c00c8
        /*c804*/ 	.short	0x0100
        /*c806*/ 	.byte	0x09
	.zero		1


	//   ....[25]....
        /*c808*/ 	.word	0x00000920
        /*c80c*/ 	.word	0x000000ff
        /*c810*/ 	.word	0x000c00e8
        /*c814*/ 	.short	0x0100
        /*c816*/ 	.byte	0x09
	.zero		1


	//   ....[26]....
        /*c818*/ 	.word	0x00000930
        /*c81c*/ 	.word	0x000000ff
        /*c820*/ 	.word	0x000c00d0
        /*c824*/ 	.short	0x0100
        /*c826*/ 	.byte	0x09
	.zero		1


	//   ....[27]....
        /*c828*/ 	.word	0x00000940
        /*c82c*/ 	.word	0x000000ff
        /*c830*/ 	.word	0x000c00f0
        /*c834*/ 	.short	0x0100
        /*c836*/ 	.byte	0x09
	.zero		1


	//   ....[28]....
        /*c838*/ 	.word	0x00000950
        /*c83c*/ 	.word	0x000000ff
        /*c840*/ 	.word	0x000c00d8
        /*c844*/ 	.short	0x0100
        /*c846*/ 	.byte	0x09
	.zero		1


	//   ....[29]....
        /*c848*/ 	.word	0x00000960
        /*c84c*/ 	.word	0x000000ff
        /*c850*/ 	.word	0x000c00f8
        /*c854*/ 	.short	0x0100
        /*c856*/ 	.byte	0x09
	.zero		1


	//   ....[30]....
        /*c858*/ 	.word	0x00000f00
        /*c85c*/ 	.word	0x000000ff
        /*c860*/ 	.word	0x000c0050
        /*c864*/ 	.short	0x010a
        /*c866*/ 	.byte	0x06
	.zero		1


	//   ....[31]....
        /*c868*/ 	.word	0x00000f90
        /*c86c*/ 	.word	0x000000ff
        /*c870*/ 	.word	0x000c0000
        /*c874*/ 	.short	0x010a
        /*c876*/ 	.byte	0x3c
	.zero		1


	//   ....[32]....
        /*c878*/ 	.word	0x00000ff0
        /*c87c*/ 	.word	0x000000ff
        /*c880*/ 	.word	0xfffffff8
        /*c884*/ 	.short	0x010a
        /*c886*/ 	.byte	0x04
	.zero		1


	//   ....[33]....
        /*c888*/ 	.word	0x000027c0
        /*c88c*/ 	.word	0x00000008
        /*c890*/ 	.word	0x00000000
        /*c894*/ 	.short	0x0101
        /*c896*/ 	.byte	0x30
	.zero		1


	//   ....[34]....
        /*c898*/ 	.word	0x000051d0
        /*c89c*/ 	.word	0x000000ff
        /*c8a0*/ 	.word	0x000c0008
        /*c8a4*/ 	.short	0x010a
        /*c8a6*/ 	.byte	0x3c
	.zero		1


	//   ....[35]....
        /*c8a8*/ 	.word	0x0000e990
        /*c8ac*/ 	.word	0x000000ff
        /*c8b0*/ 	.word	0x00000000
        /*c8b4*/ 	.short	0x0101
        /*c8b6*/ 	.byte	0x04
	.zero		1


	//   ....[36]....
        /*c8b8*/ 	.word	0x0000eae0
        /*c8bc*/ 	.word	0x000000ff
        /*c8c0*/ 	.word	0x000c0000
        /*c8c4*/ 	.short	0x010a
        /*c8c6*/ 	.byte	0x06
	.zero		1


	//   ....[37]....
        /*c8c8*/ 	.word	0x00013a20
        /*c8cc*/ 	.word	0x000000ff
        /*c8d0*/ 	.word	0x000c0000
        /*c8d4*/ 	.short	0x010a
        /*c8d6*/ 	.byte	0x06
	.zero		1


	//   ....[38]....
        /*c8d8*/ 	.word	0x00014660
        /*c8dc*/ 	.word	0x000000ff
        /*c8e0*/ 	.word	0x000c0000
        /*c8e4*/ 	.short	0x010a
        /*c8e6*/ 	.byte	0x06
	.zero		1


	//   ....[39]....
        /*c8e8*/ 	.word	0x0001e930
        /*c8ec*/ 	.word	0x000000ff
        /*c8f0*/ 	.word	0x00000000
        /*c8f4*/ 	.short	0x0101
        /*c8f6*/ 	.byte	0x06
	.zero		1


	//   ....[40]....
        /*c8f8*/ 	.word	0x0001e9e0
        /*c8fc*/ 	.word	0x000000ff
        /*c900*/ 	.word	0x00000000
        /*c904*/ 	.short	0x0101
        /*c906*/ 	.byte	0x07
	.zero		1


	//   ....[41]....
        /*c908*/ 	.word	0x0001eba0
        /*c90c*/ 	.word	0x000000ff
        /*c910*/ 	.word	0x000c0000
        /*c914*/ 	.short	0x010a
        /*c916*/ 	.byte	0x06
	.zero		1


	//   ....[42]....
        /*c918*/ 	.word	0x00025510
        /*c91c*/ 	.word	0x000000ff
        /*c920*/ 	.word	0x000c0000
        /*c924*/ 	.short	0x010a
        /*c926*/ 	.byte	0x06
	.zero		1


	//   ....[43]....
        /*c928*/ 	.word	0x00025ac0
        /*c92c*/ 	.word	0x000000ff
        /*c930*/ 	.word	0x000c0000
        /*c934*/ 	.short	0x010a
        /*c936*/ 	.byte	0x06
	.zero		1


	//   ....[44]....
        /*c938*/ 	.word	0x0002fd90
        /*c93c*/ 	.word	0x000000ff
        /*c940*/ 	.word	0x00000000
        /*c944*/ 	.short	0x0101
        /*c946*/ 	.byte	0x06
	.zero		1


	//   ....[45]....
        /*c948*/ 	.word	0x0002fe40
        /*c94c*/ 	.word	0x000000ff
        /*c950*/ 	.word	0x00000000
        /*c954*/ 	.short	0x0101
        /*c956*/ 	.byte	0x07
	.zero		1


	//   ....[46]....
        /*c958*/ 	.word	0x00031f30
        /*c95c*/ 	.word	0x000000ff
        /*c960*/ 	.word	0x00000008
        /*c964*/ 	.short	0x010a
        /*c966*/ 	.byte	0x05
	.zero		1


	//   ....[47]....
        /*c968*/ 	.word	0x00036270
        /*c96c*/ 	.word	0x00000000
        /*c970*/ 	.word	0x000c0090
        /*c974*/ 	.short	0x0101
        /*c976*/ 	.byte	0x3c
	.zero		1


	//   ....[48]....
        /*c978*/ 	.word	0x00036440
        /*c97c*/ 	.word	0x00000004
        /*c980*/ 	.word	0x000c0060
        /*c984*/ 	.short	0x010a
        /*c986*/ 	.byte	0x3f
	.zero		1


	//   ....[49]....
        /*c988*/ 	.word	0x000368c0
        /*c98c*/ 	.word	0x00000005
        /*c990*/ 	.word	0x000c0028
        /*c994*/ 	.short	0x010a
        /*c996*/ 	.byte	0x3f
	.zero		1


	//   ....[50]....
        /*c998*/ 	.word	0x00036d90
        /*c99c*/ 	.word	0x00000004
        /*c9a0*/ 	.word	0x000c0060
        /*c9a4*/ 	.short	0x010a
        /*c9a6*/ 	.byte	0x3f
	.zero		1


	//   ....[51]....
        /*c9a8*/ 	.word	0x00037290
        /*c9ac*/ 	.word	0x00000003
        /*c9b0*/ 	.word	0x000c0028
        /*c9b4*/ 	.short	0x010a
        /*c9b6*/ 	.byte	0x3f
	.zero		1


	//   ....[52]....
        /*c9b8*/ 	.word	0x00037830
        /*c9bc*/ 	.word	0x00000007
        /*c9c0*/ 	.word	0x000c0028
        /*c9c4*/ 	.short	0x010a
        /*c9c6*/ 	.byte	0x3f
	.zero		1


	//   ....[53]....
        /*c9c8*/ 	.word	0x00037d30
        /*c9cc*/ 	.word	0x00000004
        /*c9d0*/ 	.word	0x000c0028
        /*c9d4*/ 	.short	0x010a
        /*c9d6*/ 	.byte	0x3f
	.zero		1


	//   ....[54]....
        /*c9d8*/ 	.word	0x00038220
        /*c9dc*/ 	.word	0x00000003
        /*c9e0*/ 	.word	0x000c0050
        /*c9e4*/ 	.short	0x010a
        /*c9e6*/ 	.byte	0x3f
	.zero		1


	//   ....[55]....
        /*c9e8*/ 	.word	0x00038280
        /*c9ec*/ 	.word	0x00000000
        /*c9f0*/ 	.word	0x000c0000
        /*c9f4*/ 	.short	0x010a
        /*c9f6*/ 	.byte	0x3f
	.zero		1


	//   ....[56]....
        /*c9f8*/ 	.word	0x000382f0
        /*c9fc*/ 	.word	0x00000007
        /*ca00*/ 	.word	0xfffffff8
        /*ca04*/ 	.short	0x010a
        /*ca06*/ 	.byte	0x3f
	.zero		1


	//   ....[57]....
        /*ca08*/ 	.word	0x00038350
        /*ca0c*/ 	.word	0x00000004
        /*ca10*/ 	.word	0x000c0008
        /*ca14*/ 	.short	0x010a
        /*ca16*/ 	.byte	0x3f
	.zero		1


	//   ....[58]....
        /*ca18*/ 	.word	0x000383b0
        /*ca1c*/ 	.word	0x00000007
        /*ca20*/ 	.word	0x000c0000
        /*ca24*/ 	.short	0x010a
        /*ca26*/ 	.byte	0x3f
	.zero		1


	//   ....[59]....
        /*ca28*/ 	.word	0x00038410
        /*ca2c*/ 	.word	0x00000000
        /*ca30*/ 	.word	0x000c0000
        /*ca34*/ 	.short	0x010a
        /*ca36*/ 	.byte	0x3f
	.zero		1


	//   ....[60]....
        /*ca38*/ 	.word	0x00038470
        /*ca3c*/ 	.word	0x00000003
        /*ca40*/ 	.word	0x000c0000
        /*ca44*/ 	.short	0x010a
        /*ca46*/ 	.byte	0x3f
	.zero		1


	//   ....[61]....
        /*ca48*/ 	.word	0x000384d0
        /*ca4c*/ 	.word	0x00000000
        /*ca50*/ 	.word	0x000c0000
        /*ca54*/ 	.short	0x010a
        /*ca56*/ 	.byte	0x3f
	.zero		1


	//   ....[62]....
        /*ca58*/ 	.word	0x00038550
        /*ca5c*/ 	.word	0x00000003
        /*ca60*/ 	.word	0x00000008
        /*ca64*/ 	.short	0x010a
        /*ca66*/ 	.byte	0x3f
	.zero		1


	//   ....[63]....
        /*ca68*/ 	.word	0x000385a0
        /*ca6c*/ 	.word	0x00000004
        /*ca70*/ 	.word	0x000c0060
        /*ca74*/ 	.short	0x010a
        /*ca76*/ 	.byte	0x3f
	.zero		1


	//   ....[64]....
        /*ca78*/ 	.word	0x000385f0
        /*ca7c*/ 	.word	0x00000005
        /*ca80*/ 	.word	0x000c0028
        /*ca84*/ 	.short	0x010a
        /*ca86*/ 	.byte	0x3f
	.zero		1


	//   ....[65]....
        /*ca88*/ 	.word	0x00038640
        /*ca8c*/ 	.word	0x00000004
        /*ca90*/ 	.word	0x000c0060
        /*ca94*/ 	.short	0x010a
        /*ca96*/ 	.byte	0x3f
	.zero		1


	//   ....[66]....
        /*ca98*/ 	.word	0x00038690
        /*ca9c*/ 	.word	0x00000003
        /*caa0*/ 	.word	0x000c0028
        /*caa4*/ 	.short	0x010a
        /*caa6*/ 	.byte	0x3f
	.zero		1


	//   ....[67]....
        /*caa8*/ 	.word	0x000386e0
        /*caac*/ 	.word	0x00000007
        /*cab0*/ 	.word	0x000c0028
        /*cab4*/ 	.short	0x010a
        /*cab6*/ 	.byte	0x3f
	.zero		1


	//   ....[68]....
        /*cab8*/ 	.word	0x00038730
        /*cabc*/ 	.word	0x00000004
        /*cac0*/ 	.word	0x000c0028
        /*cac4*/ 	.short	0x010a
        /*cac6*/ 	.byte	0x3f
	.zero		1


	//----- nvinfo : EIATTR_NUM_MBARRIERS
	.align		4
.L_40:
        /*cac8*/ 	.byte	0x03, 0x38
        /*caca*/ 	.short	0x001e


	//----- nvinfo : EIATTR_EXIT_INSTR_OFFSETS
	.align		4
        /*cacc*/ 	.byte	0x04, 0x1c
        /*cace*/ 	.short	(.L_42 - .L_41)


	//   ....[0]....
.L_41:
        /*cad0*/ 	.word	0x00000a00


	//   ....[1]....
        /*cad4*/ 	.word	0x00036280


	//   ....[2]....
        /*cad8*/ 	.word	0x000362c0


	//   ....[3]....
        /*cadc*/ 	.word	0x00037730


	//   ....[4]....
        /*cae0*/ 	.word	0x00038200


	//----- nvinfo : EIATTR_MAX_THREADS
	.align		4
.L_42:
        /*cae4*/ 	.byte	0x04, 0x05
        /*cae6*/ 	.short	(.L_44 - .L_43)
.L_43:
        /*cae8*/ 	.word	0x00000180
        /*caec*/ 	.word	0x00000001
        /*caf0*/ 	.word	0x00000001


	//----- nvinfo : EIATTR_CRS_STACK_SIZE
	.align		4
.L_44:
        /*caf4*/ 	.byte	0x04, 0x1e
        /*caf6*/ 	.short	(.L_46 - .L_45)
.L_45:
        /*caf8*/ 	.word	0x00000000


	//----- nvinfo : EIATTR_CBANK_PARAM_SIZE
	.align		4
.L_46:
        /*cafc*/ 	.byte	0x03, 0x19
        /*cafe*/ 	.short	0x0870


	//----- nvinfo : EIATTR_PARAM_CBANK
	.align		4
        /*cb00*/ 	.byte	0x04, 0x0a
        /*cb02*/ 	.short	(.L_48 - .L_47)
	.align		4
.L_47:
        /*cb04*/ 	.word	index@(.nv.constant0._ZN7cutlass13device_kernelINS_4fmha6kernel28FmhaKernelTmaWarpSpecializedINS1_10collective30FmhaMainloopTmaWarpSpecializedINS_10bfloat16_tEffN4cute5tupleIJNS7_1CILi128EEESA_NS9_ILi512EEEEEENS8_IJiNS9_ILi1EEENS8_IJiiEEEEEESF_SF_NS4_12CausalFusionEJEEENS4_15FmhaFwdEpilogueIS6_fNS8_IJNS9_ILi64EEESB_SA_EEEEENS2_23IndividualTileSchedulerEJEEEEEvNT_6ParamsE)
        /*cb08*/ 	.short	0x0210
        /*cb0a*/ 	.short	0x0870


	//----- nvinfo : EIATTR_SW_WAR
	.align		4
.L_48:
        /*cb0c*/ 	.byte	0x04, 0x36
        /*cb0e*/ 	.short	(.L_50 - .L_49)
.L_49:
        /*cb10*/ 	.word	0x00000008
.L_50:


//--------------------- .nv.callgraph             --------------------------
	.section	.nv.callgraph,"",@"SHT_CUDA_CALLGRAPH"
	.align	4
	.sectionentsize	8
	.align		4
        /*0000*/ 	.word	0x00000000
	.align		4
        /*0004*/ 	.word	0xffffffff
	.align		4
        /*0008*/ 	.word	index@(_ZN7cutlass13device_kernelINS_4fmha6kernel28FmhaKernelTmaWarpSpecializedINS1_10collective30FmhaMainloopTmaWarpSpecializedINS_10bfloat16_tEffN4cute5tupleIJNS7_1CILi128EEESA_NS9_ILi512EEEEEENS8_IJiNS9_ILi1EEENS8_IJiiEEEEEESF_SF_NS4_12CausalFusionEJEEENS4_15FmhaFwdEpilogueIS6_fNS8_IJNS9_ILi64EEESB_SA_EEEEENS2_23IndividualTileSchedulerEJEEEEEvNT_6ParamsE)
	.align		4
        /*000c*/ 	.word	index@(__assertfail)
	.align		4
        /*0010*/ 	.word	0x00000000
	.align		4
        /*0014*/ 	.word	0xfffffffe
	.align		4
        /*0018*/ 	.word	0x00000000
	.align		4
        /*001c*/ 	.word	0xfffffffd
	.align		4
        /*0020*/ 	.word	0x00000000
	.align		4
        /*0024*/ 	.word	0xfffffffc


//--------------------- .nv.constant4             --------------------------
	.section	.nv.constant4,"a",@progbits
	.align	8
	.align		8
.nv.constant4:
        /*0000*/ 	.dword	__assertfail
	.align		8
        /*0008*/ 	.dword	__unnamed_1
	.align		8
        /*0010*/ 	.dword	__unnamed_2
	.align		8
        /*0018*/ 	.dword	_ZN39_INTERNAL_849cde8d_4_k_cu_2363f5eb_32844cuda3std3__45__cpo5beginE
	.align		8
        /*0020*/ 	.dword	_ZN39_INTERNAL_849cde8d_4_k_cu_2363f5eb_32844cuda3std3__45__cpo3endE
	.align		8
        /*0028*/ 	.dword	_ZN39_INTERNAL_849cde8d_4_k_cu_2363f5eb_32844cuda3std3__45__cpo6cbeginE
	.align		8
        /*0030*/ 	.dword	_ZN39_INTERNAL_849cde8d_4_k_cu_2363f5eb_32844cuda3std3__45__cpo4cendE
	.align		8
        /*0038*/ 	.dword	_ZN39_INTERNAL_849cde8d_4_k_cu_2363f5eb_32844cuda3std3__441_GLOBAL__N__849cde8d_4_k_cu_2363f5eb_32846ignoreE
	.align		8
        /*0040*/ 	.dword	_ZN39_INTERNAL_849cde8d_4_k_cu_2363f5eb_32844cuda3std3__419piecewise_constructE
	.align		8
        /*0048*/ 	.dword	_ZN39_INTERNAL_849cde8d_4_k_cu_2363f5eb_32844cuda3std3__48in_placeE
	.align		8
        /*0050*/ 	.dword	_ZN39_INTERNAL_849cde8d_4_k_cu_2363f5eb_32844cuda3std6ranges3__45__cpo4swapE
	.align		8
        /*0058*/ 	.dword	_ZN39_INTERNAL_849cde8d_4_k_cu_2363f5eb_32844cuda3std6ranges3__45__cpo9iter_moveE
	.align		8
        /*0060*/ 	.dword	_ZN39_INTERNAL_849cde8d_4_k_cu_2363f5eb_32844cute7productE
	.align		8
        /*0068*/ 	.dword	_ZN39_INTERNAL_849cde8d_4_k_cu_2363f5eb_32844cute1_E
	.align		8
        /*0070*/ 	.dword	$str$24
	.align		8
        /*0078*/ 	.dword	$str$25


//--------------------- .text._ZN7cutlass13device_kernelINS_4fmha6kernel28FmhaKernelTmaWarpSpecializedINS1_10collective30FmhaMainloopTmaWarpSpecializedINS_10bfloat16_tEffN4cute5tupleIJNS7_1CILi128EEESA_NS9_ILi512EEEEEENS8_IJiNS9_ILi1EEENS8_IJiiEEEEEESF_SF_NS4_12CausalFusionEJEEENS4_15FmhaFwdEpilogueIS6_fNS8_IJNS9_ILi64EEESB_SA_EEEEENS2_23IndividualTileSchedulerEJEEEEEvNT_6ParamsE --------------------------
	.section	.text._ZN7cutlass13device_kernelINS_4fmha6kernel28FmhaKernelTmaWarpSpecializedINS1_10collective30FmhaMainloopTmaWarpSpecializedINS_10bfloat16_tEffN4cute5tupleIJNS7_1CILi128EEESA_NS9_ILi512EEEEEENS8_IJiNS9_ILi1EEENS8_IJiiEEEEEESF_SF_NS4_12CausalFusionEJEEENS4_15FmhaFwdEpilogueIS6_fNS8_IJNS9_ILi64EEESB_SA_EEEEENS2_23IndividualTileSchedulerEJEEEEEvNT_6ParamsE,"ax",@progbits
	.align	128
.text._ZN7cutlass13device_kernelINS_4fmha6kernel28FmhaKernelTmaWarpSpecializedINS1_10collective30FmhaMainloopTmaWarpSpecializedINS_10bfloat16_tEffN4cute5tupleIJNS7_1CILi128EEESA_NS9_ILi512EEEEEENS8_IJiNS9_ILi1EEENS8_IJiiEEEEEESF_SF_NS4_12CausalFusionEJEEENS4_15FmhaFwdEpilogueIS6_fNS8_IJNS9_ILi64EEESB_SA_EEEEENS2_23IndividualTileSchedulerEJEEEEEvNT_6ParamsE:
        .type           _ZN7cutlass13device_kernelINS_4fmha6kernel28FmhaKernelTmaWarpSpecializedINS1_10collective30FmhaMainloopTmaWarpSpecializedINS_10bfloat16_tEffN4cute5tupleIJNS7_1CILi128EEESA_NS9_ILi512EEEEEENS8_IJiNS9_ILi1EEENS8_IJiiEEEEEESF_SF_NS4_12CausalFusionEJEEENS4_15FmhaFwdEpilogueIS6_fNS8_IJNS9_ILi64EEESB_SA_EEEEENS2_23IndividualTileSchedulerEJEEEEEvNT_6ParamsE,@function
        .size           _ZN7cutlass13device_kernelINS_4fmha6kernel28FmhaKernelTmaWarpSpecializedINS1_10collective30FmhaMainloopTmaWarpSpecializedINS_10bfloat16_tEffN4cute5tupleIJNS7_1CILi128EEESA_NS9_ILi512EEEEEENS8_IJiNS9_ILi1EEENS8_IJiiEEEEEESF_SF_NS4_12CausalFusionEJEEENS4_15FmhaFwdEpilogueIS6_fNS8_IJNS9_ILi64EEESB_SA_EEEEENS2_23IndividualTileSchedulerEJEEEEEvNT_6ParamsE,(.L_x_147 - _ZN7cutlass13device_kernelINS_4fmha6kernel28FmhaKernelTmaWarpSpecializedINS1_10collective30FmhaMainloopTmaWarpSpecializedINS_10bfloat16_tEffN4cute5tupleIJNS7_1CILi128EEESA_NS9_ILi512EEEEEENS8_IJiNS9_ILi1EEENS8_IJiiEEEEEESF_SF_NS4_12CausalFusionEJEEENS4_15FmhaFwdEpilogueIS6_fNS8_IJNS9_ILi64EEESB_SA_EEEEENS2_23IndividualTileSchedulerEJEEEEEvNT_6ParamsE)
        .other          _ZN7cutlass13device_kernelINS_4fmha6kernel28FmhaKernelTmaWarpSpecializedINS1_10collective30FmhaMainloopTmaWarpSpecializedINS_10bfloat16_tEffN4cute5tupleIJNS7_1CILi128EEESA_NS9_ILi512EEEEEENS8_IJiNS9_ILi1EEENS8_IJiiEEEEEESF_SF_NS4_12CausalFusionEJEEENS4_15FmhaFwdEpilogueIS6_fNS8_IJNS9_ILi64EEESB_SA_EEEEENS2_23IndividualTileSchedulerEJEEEEEvNT_6ParamsE,@"STO_CUDA_ENTRY STV_DEFAULT"
_ZN7cutlass13device_kernelINS_4fmha6kernel28FmhaKernelTmaWarpSpecializedINS1_10collective30FmhaMainloopTmaWarpSpecializedINS_10bfloat16_tEffN4cute5tupleIJNS7_1CILi128EEESA_NS9_ILi512EEEEEENS8_IJiNS9_ILi1EEENS8_IJiiEEEEEESF_SF_NS4_12CausalFusionEJEEENS4_15FmhaFwdEpilogueIS6_fNS8_IJNS9_ILi64EEESB_SA_EEEEENS2_23IndividualTileSchedulerEJEEEEEvNT_6ParamsE:
[----:B------:R-:W1:Y:S02]  /*0000*/  LDC R1, c[0x0][0x28] ;  /* 0x00000a00ff017b82 */ /* 0x000e640000000800 */
[----:B-1----:R-:W-:Y:S01]  /*0010*/  IADD3 R1, R1, -0x12a8, RZ ;  /* 0xffffed5801017810 */ /* 0x002fe20007ffe0ff */
[----:B------:R-:W1:Y:S01]  /*0020*/  S2R R0, SR_TID.X ;  /* 0x0000000000007919 */ /* 0x000e620000002100 */
[----:B------:R-:W-:Y:S01]  /*0030*/  ELECT P1, URZ, PT ;  /* 0x00000000003f782f */ /* 0x000fe20003820000 */
[----:B------:R-:W-:Y:S01]  /*0040*/  BSSY B0, `(.L_x_0) ;  /* 0x0000017000007945 */ /* 0x000fe20003800000 */
[----:B-1----:R-:W-:-:S05]  /*0050*/  SHF.R.U32.HI R2, RZ, 0x5, R0 ;  /* 0x00000005ff027819 */ /* 0x002fca0000011600 */
[----:B------:R-:W1:Y:S02]  /*0060*/  SHFL.IDX PT, R3, R2, RZ, 0x1f ;  /* 0x00001fff02037589 */ /* 0x000e6400000e0000 */
[----:B-1----:R-:W-:Y:S02]  /*0070*/  R2UR UR4, R3 ;  /* 0x00000000030472ca */ /* 0x002fe400000e0000 */
[----:B------:R-:W-:-:S06]  /*0080*/  SHF.R.U32.HI R3, RZ, 0x7, R0 ;  /* 0x00000007ff037819 */ /* 0x000fcc0000011600 */
[----:B------:R-:W1:Y:S05]  /*0090*/  SHFL.IDX PT, R3, R3, RZ, 0x1f ;  /* 0x00001fff03037589 */ /* 0x000e6a00000e0000 */
[----:B------:R-:W-:Y:S02]  /*00a0*/  USHF.R.S32.HI UR5, URZ, 0x1f, UR4 ;  /* 0x0000001f3f057899 */ /* 0x000fe40008011404 */
[----:B------:R-:W-:Y:S02]  /*00b0*/  ISETP.NE.OR P0, PT, RZ, UR4, !P1 ;  /* 0x00000004ff007c0c */ /* 0x000fe4000cf05670 */
[----:B------:R-:W-:-:S04]  /*00c0*/  ULEA.HI UR5, UR5, UR4, URZ, 0x2 ;  /* 0x0000000405057291 */ /* 0x000fc8000f8f103f */
[----:B------:R-:W-:-:S04]  /*00d0*/  ULOP3.LUT UR5, UR5, 0xfffffffc, URZ, 0xc0, !UPT ;  /* 0xfffffffc05057892 */ /* 0x000fc8000f8ec03f */
[----:B------:R-:W-:-:S03]  /*00e0*/  UIADD3 UR8, UR4, -UR5, URZ ;  /* 0x8000000504087290 */ /* 0x000fc6000fffe03f */
[----:B------:R-:W-:Y:S09]  /*00f0*/  @P0 BRA `(.L_x_1) ;  /* 0x00000000002c0947 */ /* 0x000ff20003800000 */
[----:B------:R-:W-:Y:S02]  /*0100*/  ULDC.64 UR4, c[0x0][0x198] ;  /* 0x0000660000047ab9 */ /* 0x000fe40000000a00 */
[----:B------:R-:W-:Y:S02]  /*0110*/  UIADD3 UR6, UP0, UR4, 0xf0, URZ ;  /* 0x000000f004067890 */ /* 0x000fe4000ff1e03f */
[----:B------:R-:W-:Y:S02]  /*0120*/  UIADD3 UR10, UP1, UR4, 0x1f0, URZ ;  /* 0x000001f0040a7890 */ /* 0x000fe4000ff3e03f */
[----:B------:R-:W-:Y:S02]  /*0130*/  UIADD3 UR4, UP2, UR4, 0x2f0, URZ ;  /* 0x000002f004047890 */ /* 0x000fe4000ff5e03f */
[----:B------:R-:W-:Y:S02]  /*0140*/  UIADD3.X UR7, URZ, UR5, URZ, UP0, !UPT ;  /* 0x000000053f077290 */ /* 0x000fe400087fe43f */
[----:B------:R-:W-:-:S02]  /*0150*/  UIADD3.X UR11, URZ, UR5, URZ, UP1, !UPT ;  /* 0x000000053f0b7290 */ /* 0x000fc40008ffe43f */
[----:B------:R-:W-:-:S05]  /*0160*/  UIADD3.X UR5, URZ, UR5, URZ, UP2, !UPT ;  /* 0x000000053f057290 */ /* 0x000fca00097fe43f */
[----:B------:R2:W-:Y:S02]  /*0170*/  UTMACCTL.PF [UR6] ;  /* 0x00000000060079b9 */ /* 0x0005e40008040000 */
[----:B------:R2:W-:Y:S02]  /*0180*/  UTMACCTL.PF [UR10] ;  /* 0x000000000a0079b9 */ /* 0x0005e40008040000 */
[----:B------:R2:W-:Y:S02]  /*0190*/  UTMACCTL.PF [UR4] ;  /* 0x00000000040079b9 */ /* 0x0005e40008040000 */
[----:B--2---:R-:W-:Y:S01]  /*01a0*/  NOP ;  /* 0x0000000000007918 */ /* 0x004fe20000000000 */
.L_x_1:
[----:B------:R-:W-:Y:S05]  /*01b0*/  BSYNC B0 ;  /* 0x0000000000007941 */ /* 0x000fea0003800000 */
.L_x_0:
[----:B------:R-:W2:Y:S01]  /*01c0*/  SHFL.IDX PT, R4, R2, RZ, 0x1f ;  /* 0x00001fff02047589 */ /* 0x000ea200000e0000 */
[----:B-1----:R-:W-:Y:S01]  /*01d0*/  R2UR UR61, R3 ;  /* 0x00000000033d72ca */ /* 0x002fe200000e0000 */
[----:B------:R-:W-:-:S12]  /*01e0*/  UISETP.NE.AND UP0, UPT, UR8, 0x1, UPT ;  /* 0x000000010800788c */ /* 0x000fd8000bf05270 */
[----:B------:R-:W-:Y:S02]  /*01f0*/  UIADD3 UR41, UR61, -0x1, URZ ;  /* 0xffffffff3d297890 */ /* 0x000fe4000fffe03f */
[----:B------:R-:W-:Y:S02]  /*0200*/  UISETP.EQ.AND UP0, UPT, UR61, URZ, !UP0 ;  /* 0x0000003f3d00728c */ /* 0x000fe4000c702270 */
[----:B------:R-:W-:Y:S02]  /*0210*/  UISETP.GE.U32.AND UP1, UPT, UR41, 0x4, UPT ;  /* 0x000000042900788c */ /* 0x000fe4000bf26070 */
[----:B------:R-:W-:Y:S01]  /*0220*/  USEL UR54, URZ, 0x1, !UP0 ;  /* 0x000000013f367887 */ /* 0x000fe2000c000000 */
[----:B--2---:R-:W-:-:S03]  /*0230*/  ISETP.NE.AND P0, PT, R4, RZ, PT ;  /* 0x000000ff0400720c */ /* 0x004fc60003f05270 */
[----:B------:R-:W-:-:S10]  /*0240*/  USEL UR54, UR54, 0x2, UP1 ;  /* 0x0000000236367887 */ /* 0x000fd40008800000 */
[----:B------:R-:W-:Y:S05]  /*0250*/  @P0 BRA `(.L_x_2) ;  /* 0x0000000000480947 */ /* 0x000fea0003800000 */
[----:B------:R-:W1:Y:S01]  /*0260*/  S2UR UR9, SR_CgaCtaId ;  /* 0x00000000000979c3 */ /* 0x000e620000008800 */
[----:B------:R-:W-:Y:S01]  /*0270*/  UMOV UR4, 0x400 ;  /* 0x0000040000047882 */ /* 0x000fe20000000000 */
[----:B------:R-:W-:Y:S01]  /*0280*/  UMOV UR5, 0x1 ;  /* 0x0000000100057882 */ /* 0x000fe20000000000 */
[----:B------:R-:W-:Y:S01]  /*0290*/  UMOV UR6, 0x80 ;  /* 0x0000008000067882 */ /* 0x000fe20000000000 */
[----:B------:R-:W-:Y:S01]  /*02a0*/  ELECT P0, URZ, PT ;  /* 0x00000000003f782f */ /* 0x000fe20003800000 */
[----:B------:R-:W-:-:S04]  /*02b0*/  UIADD3 UR6, -UR6, 0x100000, URZ ;  /* 0x0010000006067890 */ /* 0x000fc8000fffe13f */
[----:B------:R-:W-:Y:S02]  /*02c0*/  USHF.L.U32 UR7, UR6, 0xb, URZ ;  /* 0x0000000b06077899 */ /* 0x000fe4000800063f */
[----:B------:R-:W-:Y:S02]  /*02d0*/  USHF.L.U32 UR6, UR6, 0x1, URZ ;  /* 0x0000000106067899 */ /* 0x000fe4000800063f */
[----:B-1----:R-:W-:Y:S02]  /*02e0*/  ULEA UR9, UR9, UR4, 0x18 ;  /* 0x0000000409097291 */ /* 0x002fe4000f8ec03f */
[----:B------:R-:W-:-:S04]  /*02f0*/  UIADD3 UR4, -UR5, 0x100000, URZ ;  /* 0x0010000005047890 */ /* 0x000fc8000fffe13f */
[----:B------:R-:W-:Y:S02]  /*0300*/  USHF.L.U32 UR5, UR4, 0xb, URZ ;  /* 0x0000000b04057899 */ /* 0x000fe4000800063f */
[----:B------:R-:W-:Y:S01]  /*0310*/  USHF.L.U32 UR4, UR4, 0x1, URZ ;  /* 0x0000000104047899 */ /* 0x000fe2000800063f */
[----:B------:R-:W1:Y:S11]  /*0320*/  FENCE.VIEW.ASYNC.S ;  /* 0x00000000000073c6 */ /* 0x000e760000000000 */
[----:B-1----:R1:W2:Y:S01]  /*0330*/  SYNCS.EXCH.64 URZ, [UR9+0xc0050], UR4 ;  /* 0x0c005004093f75b2 */ /* 0x0022a20008000100 */
[----:B------:R1:W3:Y:S01]  /*0340*/  SYNCS.EXCH.64 URZ, [UR9+0xc0060], UR6 ;  /* 0x0c006006093f75b2 */ /* 0x0002e20008000100 */
[----:B------:R1:W4:Y:S01]  /*0350*/  SYNCS.EXCH.64 URZ, [UR9+0xc0058], UR4 ;  /* 0x0c005804093f75b2 */ /* 0x0003220008000100 */
[----:B------:R1:W1:Y:S01]  /*0360*/  SYNCS.EXCH.64 URZ, [UR9+0xc0068], UR6 ;  /* 0x0c006806093f75b2 */ /* 0x0002620008000100 */
[----:B------:R-:W-:Y:S01]  /*0370*/  NOP ;  /* 0x0000000000007918 */ /* 0x000fe20000000000 */
.L_x_2:
[----:B------:R-:W5:Y:S01]  /*0380*/  SHFL.IDX PT, R3, R2, RZ, 0x1f ;  /* 0x00001fff02037589 */ /* 0x000f6200000e0000 */
[----:B------:R-:W-:Y:S01]  /*0390*/  NOP ;  /* 0x0000000000007918 */ /* 0x000fe20000000000 */
[----:B-----5:R-:W-:-:S13]  /*03a0*/  ISETP.NE.AND P0, PT, R3, RZ, PT ;  /* 0x000000ff0300720c */ /* 0x020fda0003f05270 */
[----:B------:R-:W-:Y:S05]  /*03b0*/  @P0 BRA `(.L_x_3) ;  /* 0x0000000000600947 */ /* 0x000fea0003800000 */
[----:B-1----:R-:W1:Y:S01]  /*03c0*/  S2UR UR5, SR_CgaCtaId ;  /* 0x00000000000579c3 */ /* 0x002e620000008800 */
[----:B------:R-:W-:Y:S01]  /*03d0*/  UMOV UR4, 0x400 ;  /* 0x0000040000047882 */ /* 0x000fe20000000000 */
[----:B------:R-:W-:Y:S01]  /*03e0*/  UMOV UR6, 0x1 ;  /* 0x0000000100067882 */ /* 0x000fe20000000000 */
[----:B------:R-:W-:Y:S01]  /*03f0*/  UMOV UR10, 0x100 ;  /* 0x00000100000a7882 */ /* 0x000fe20000000000 */
[----:B------:R-:W-:-:S04]  /*0400*/  UIADD3 UR6, -UR6, 0x100000, URZ ;  /* 0x0010000006067890 */ /* 0x000fc8000fffe13f */
[----:B------:R-:W-:Y:S02]  /*0410*/  USHF.L.U32 UR7, UR6, 0xb, URZ ;  /* 0x0000000b06077899 */ /* 0x000fe4000800063f */
[----:B------:R-:W-:Y:S01]  /*0420*/  USHF.L.U32 UR6, UR6, 0x1, URZ ;  /* 0x0000000106067899 */ /* 0x000fe2000800063f */
[----:B------:R-:W-:Y:S01]  /*0430*/  ELECT P0, URZ, PT ;  /* 0x00000000003f782f */ /* 0x000fe20003800000 */
[----:B-1----:R-:W-:Y:S02]  /*0440*/  ULEA UR9, UR5, UR4, 0x18 ;  /* 0x0000000405097291 */ /* 0x002fe4000f8ec03f */
[----:B------:R-:W-:-:S04]  /*0450*/  UIADD3 UR4, -UR10, 0x100000, URZ ;  /* 0x001000000a047890 */ /* 0x000fc8000fffe13f */
[----:B------:R-:W-:Y:S02]  /*0460*/  USHF.L.U32 UR5, UR4, 0xb, URZ ;  /* 0x0000000b04057899 */ /* 0x000fe4000800063f */
[----:B------:R-:W-:Y:S01]  /*0470*/  USHF.L.U32 UR4, UR4, 0x1, URZ ;  /* 0x0000000104047899 */ /* 0x000fe2000800063f */
[----:B------:R-:W1:Y:S03]  /*0480*/  FENCE.VIEW.ASYNC.S ;  /* 0x00000000000073c6 */ /* 0x000e660000000000 */
[----:B-1----:R1:W1:Y:S08]  /*0490*/  SYNCS.EXCH.64 URZ, [UR9+0xc0000], UR6 ;  /* 0x0c000006093f75b2 */ /* 0x0022700008000100 */
[----:B------:R1:W1:Y:S01]  /*04a0*/  SYNCS.EXCH.64 URZ, [UR9+0xc0028], UR4 ;  /* 0x0c002804093f75b2 */ /* 0x0002620008000100 */
        /* <DEDUP_REMOVED lines=8> */
[----:B------:R-:W-:Y:S01]  /*0530*/  NOP ;  /* 0x0000000000007918 */ /* 0x000fe20000000000 */
.L_x_3:
        /* <DEDUP_REMOVED lines=21> */
[----:B------:R-:W-:Y:S01]  /*0690*/  NOP ;  /* 0x0000000000007918 */ /* 0x000fe20000000000 */
.L_x_4:
[----:B------:R-:W5:Y:S01]  /*06a0*/  SHFL.IDX PT, R3, R2, RZ, 0x1f ;  /* 0x00001fff02037589 */ /* 0x000f6200000e0000 */
[----:B------:R-:W-:Y:S01]  /*06b0*/  ELECT P0, URZ, PT ;  /* 0x00000000003f782f */ /* 0x000fe20003800000 */
[----:B------:R-:W-:Y:S01]  /*06c0*/  NOP ;  /* 0x0000000000007918 */ /* 0x000fe20000000000 */
[----:B-1----:R-:W-:Y:S02]  /*06d0*/  UMOV UR4, 0x80 ;  /* 0x0000008000047882 */ /* 0x002fe40000000000 */
[C---:B-----5:R-:W-:Y:S02]  /*06e0*/  ISETP.NE.OR P0, PT, R3.reuse, RZ, !P0 ;  /* 0x000000ff0300720c */ /* 0x060fe40004705670 */
[----:B------:R-:W-:-:S11]  /*06f0*/  ISETP.NE.AND P2, PT, R3, RZ, PT ;  /* 0x000000ff0300720c */ /* 0x000fd60003f45270 */
[----:B------:R-:W-:Y:S01]  /*0700*/  VOTEU.ALL UP0, P0 ;  /* 0x00000000003f7886 */ /* 0x000fe20000000000 */
[----:B------:R-:W-:Y:S01]  /*0710*/  VOTEU.ALL UP2, P0 ;  /* 0x00000000003f7886 */ /* 0x000fe20000040000 */
[----:B------:R-:W-:Y:S01]  /*0720*/  VOTEU.ALL UP3, P0 ;  /* 0x00000000003f7886 */ /* 0x000fe20000060000 */
[----:B------:R-:W-:Y:S02]  /*0730*/  VOTEU.ALL UP4, P0 ;  /* 0x00000000003f7886 */ /* 0x000fe40000080000 */
[----:B------:R-:W1:Y:S01]  /*0740*/  @!UP0 S2UR UR7, SR_CgaCtaId ;  /* 0x00000000000789c3 */ /* 0x000e620000008800 */
[----:B------:R-:W-:Y:S01]  /*0750*/  @!UP0 UMOV UR6, 0x400 ;  /* 0x0000040000068882 */ /* 0x000fe20000000000 */
[----:B------:R-:W-:-:S04]  /*0760*/  @!UP0 UIADD3 UR4, -UR4, 0x100000, URZ ;  /* 0x0010000004048890 */ /* 0x000fc8000fffe13f */
[----:B------:R-:W-:Y:S02]  /*0770*/  @!UP0 USHF.L.U32 UR5, UR4, 0xb, URZ ;  /* 0x0000000b04058899 */ /* 0x000fe4000800063f */
[----:B------:R-:W-:Y:S02]  /*0780*/  @!UP0 USHF.L.U32 UR4, UR4, 0x1, URZ ;  /* 0x0000000104048899 */ /* 0x000fe4000800063f */
[----:B-1----:R-:W-:Y:S01]  /*0790*/  @!UP0 ULEA UR6, UR7, UR6, 0x18 ;  /* 0x0000000607068291 */ /* 0x002fe2000f8ec03f */
[----:B------:R-:W-:Y:S01]  /*07a0*/  VOTEU.ALL UP0, P0 ;  /* 0x00000000003f7886 */ /* 0x000fe20000000000 */
[----:B------:R-:W1:Y:S10]  /*07b0*/  FENCE.VIEW.ASYNC.S ;  /* 0x00000000000073c6 */ /* 0x000e740000000000 */
[----:B-1----:R1:W1:Y:S01]  /*07c0*/  @!UP0 SYNCS.EXCH.64 URZ, [UR6+0xc0090], UR4 ;  /* 0x0c009004063f85b2 */ /* 0x0022620008000100 */
[----:B------:R1:W1:Y:S01]  /*07d0*/  @!UP2 SYNCS.EXCH.64 URZ, [UR6+0xc0098], UR4 ;  /* 0x0c009804063fa5b2 */ /* 0x0002620008000100 */
[----:B------:R1:W1:Y:S01]  /*07e0*/  @!UP3 SYNCS.EXCH.64 URZ, [UR6+0xc00a0], UR4 ;  /* 0x0c00a004063fb5b2 */ /* 0x0002620008000100 */
[----:B------:R1:W1:Y:S01]  /*07f0*/  @!UP4 SYNCS.EXCH.64 URZ, [UR6+0xc00a8], UR4 ;  /* 0x0c00a804063fc5b2 */ /* 0x0002620008000100 */
[----:B------:R-:W-:Y:S01]  /*0800*/  NOP ;  /* 0x0000000000007918 */ /* 0x000fe20000000000 */
[----:B------:R-:W-:Y:S05]  /*0810*/  @P2 BRA `(.L_x_5) ;  /* 0x0000000000582947 */ /* 0x000fea0003800000 */
[----:B-1----:R-:W1:Y:S01]  /*0820*/  S2UR UR5, SR_CgaCtaId ;  /* 0x00000000000579c3 */ /* 0x002e620000008800 */
[----:B------:R-:W-:Y:S01]  /*0830*/  UMOV UR4, 0x400 ;  /* 0x0000040000047882 */ /* 0x000fe20000000000 */
[----:B------:R-:W-:Y:S01]  /*0840*/  UMOV UR6, 0x20 ;  /* 0x0000002000067882 */ /* 0x000fe20000000000 */
[----:B------:R-:W-:Y:S01]  /*0850*/  UMOV UR7, 0x80 ;  /* 0x0000008000077882 */ /* 0x000fe20000000000 */
[----:B------:R-:W-:Y:S01]  /*0860*/  ELECT P0, URZ, PT ;  /* 0x00000000003f782f */ /* 0x000fe20003800000 */
[----:B-1----:R-:W-:Y:S02]  /*0870*/  ULEA UR9, UR5, UR4, 0x18 ;  /* 0x0000000405097291 */ /* 0x002fe4000f8ec03f */
[----:B------:R-:W-:-:S04]  /*0880*/  UIADD3 UR4, -UR6, 0x100000, URZ ;  /* 0x0010000006047890 */ /* 0x000fc8000fffe13f */
[----:B------:R-:W-:Y:S02]  /*0890*/  USHF.L.U32 UR5, UR4, 0xb, URZ ;  /* 0x0000000b04057899 */ /* 0x000fe4000800063f */
[----:B------:R-:W-:Y:S02]  /*08a0*/  USHF.L.U32 UR4, UR4, 0x1, URZ ;  /* 0x0000000104047899 */ /* 0x000fe4000800063f */
        /* <DEDUP_REMOVED lines=13> */
.L_x_5:
[----:B------:R-:W-:Y:S01]  /*0980*/  ISETP.NE.AND P0, PT, RZ, UR61, PT ;  /* 0x0000003dff007c0c */ /* 0x000fe2000bf05270 */
[----:B------:R-:W-:Y:S01]  /*0990*/  IMAD.U32 R2, RZ, RZ, UR8 ;  /* 0x00000008ff027e24 */ /* 0x000fe2000f8e00ff */
[----:B------:R-:W-:Y:S01]  /*09a0*/  NOP ;  /* 0x0000000000007918 */ /* 0x000fe20000000000 */
[----:B-1234-:R-:W-:Y:S03]  /*09b0*/  BAR.SYNC.DEFER_BLOCKING 0x0 ;  /* 0x0000000000007b1d */ /* 0x01efe60000010000 */
[----:B------:R-:W-:-:S07]  /*09c0*/  ISETP.EQ.AND P2, PT, R2, 0x1, P1 ;  /* 0x000000010200780c */ /* 0x000fce0000f42270 */
[----:B------:R-:W-:Y:S06]  /*09d0*/  @!P0 BRA `(.L_x_6) ;  /* 0x00000358002c8947 */ /* 0x000fec0003800000 */
[----:B------:R-:W-:-:S06]  /*09e0*/  UISETP.GT.U32.AND UP0, UPT, UR41, 0x3, UPT ;  /* 0x000000032900788c */ /* 0x000fcc000bf04070 */
[----:B------:R-:W-:-:S13]  /*09f0*/  PLOP3.LUT P0, PT, PT, PT, UP0, 0x80, 0x0 ;  /* 0x000000000000781c */ /* 0x000fda0003f0f008 */
[----:B------:R-:W-:Y:S05]  /*0a00*/  @P0 EXIT ;  /* 0x000000000000094d */ /* 0x000fea0003800000 */
.L_x_7:
[----:B------:R-:W-:-:S08]  /*0a10*/  NOP ;  /* 0x0000000000007918 */ /* 0x000fd00000000000 */
[----:B------:R-:W1:Y:S02]  /*0a20*/  USETMAXREG.TRY_ALLOC.CTAPOOL UP0, 0xf0 ;  /* 0x000000f0000079c8 */ /* 0x000e640008000600 */
[----:B-1----:R-:W-:-:S13]  /*0a30*/  PLOP3.LUT P0, PT, PT, PT, UP0, 0x80, 0x0 ;  /* 0x000000000000781c */ /* 0x002fda0003f0f008 */
[----:B------:R-:W-:Y:S05]  /*0a40*/  @!P0 BRA `(.L_x_7) ;  /* 0xfffffffc00f08947 */ /* 0x000fea000383ffff */
[----:B------:R-:W-:Y:S01]  /*0a50*/  UISETP.NE.AND UP0, UPT, UR61, 0x1, UPT ;  /* 0x000000013d00788c */ /* 0x000fe2000bf05270 */
[----:B------:R-:W1:Y:S01]  /*0a60*/  S2UR UR6, SR_CTAID.X ;  /* 0x00000000000679c3 */ /* 0x000e620000002500 */
[----:B------:R-:W-:Y:S01]  /*0a70*/  UMOV UR4, URZ ;  /* 0x0000003f00047c82 */ /* 0x000fe20008000000 */
[----:B------:R-:W-:-:S03]  /*0a80*/  UMOV UR5, URZ ;  /* 0x0000003f00057c82 */ /* 0x000fc60008000000 */
[----:B------:R-:W-:-:S13]  /*0a90*/  PLOP3.LUT P0, PT, PT, PT, UP0, 0x80, 0x0 ;  /* 0x000000000000781c */ /* 0x000fda0003f0f008 */
[----:B------:R-:W-:Y:S05]  /*0aa0*/  @!P0 BRA `(.L_x_8) ;  /* 0x00000000003c8947 */ /* 0x000fea0003800000 */
[----:B------:R-:W-:Y:S01]  /*0ab0*/  UISETP.NE.AND UP0, UPT, UR61, 0x2, UPT ;  /* 0x000000023d00788c */ /* 0x000fe2000bf05270 */
[----:B------:R-:W-:-:S05]  /*0ac0*/  UMOV UR5, 0x1 ;  /* 0x0000000100057882 */ /* 0x000fca0000000000 */
[----:B------:R-:W-:-:S13]  /*0ad0*/  PLOP3.LUT P1, PT, PT, PT, UP0, 0x80, 0x0 ;  /* 0x000000000000781c */ /* 0x000fda0003f2f008 */
[----:B------:R-:W-:Y:S05]  /*0ae0*/  @!P1 BRA `(.L_x_8) ;  /* 0x00000000002c9947 */ /* 0x000fea0003800000 */
[----:B------:R-:W-:-:S06]  /*0af0*/  UISETP.NE.AND UP0, UPT, UR61, 0x3, UPT ;  /* 0x000000033d00788c */ /* 0x000fcc000bf05270 */
[----:B------:R-:W-:-:S13]  /*0b00*/  PLOP3.LUT P1, PT, PT, PT, UP0, 0x80, 0x0 ;  /* 0x000000000000781c */ /* 0x000fda0003f2f008 */
[----:B------:R-:W-:Y:S05]  /*0b10*/  @!P1 BRA `(.L_x_9) ;  /* 0x0000000000189947 */ /* 0x000fea0003800000 */
[----:B------:R-:W-:-:S11]  /*0b20*/  UISETP.NE.AND UP0, UPT, UR61, 0x4, UPT ;  /* 0x000000043d00788c */ /* 0x000fd6000bf05270 */
[----:B------:R-:W-:Y:S01]  /*0b30*/  @!UP0 UMOV UR4, 0x1 ;  /* 0x0000000100048882 */ /* 0x000fe20000000000 */
[----:B------:R-:W-:Y:S01]  /*0b40*/  @!UP0 UMOV UR5, 0x1 ;  /* 0x0000000100058882 */ /* 0x000fe20000000000 */
[----:B------:R-:W-:Y:S01]  /*0b50*/  @UP0 UMOV UR4, URZ ;  /* 0x0000003f00040c82 */ /* 0x000fe20008000000 */
[----:B------:R-:W-:Y:S01]  /*0b60*/  @UP0 UMOV UR5, URZ ;  /* 0x0000003f00050c82 */ /* 0x000fe20008000000 */
[----:B------:R-:W-:Y:S05]  /*0b70*/  BRA `(.L_x_8) ;  /* 0x0000000000087947 */ /* 0x000fea0003800000 */
.L_x_9:
[----:B------:R-:W-:Y:S01]  /*0b80*/  UMOV UR4, 0x1 ;  /* 0x0000000100047882 */ /* 0x000fe20000000000 */
[----:B------:R-:W-:-:S05]  /*0b90*/  UMOV UR5, URZ ;  /* 0x0000003f00057c82 */ /* 0x000fca0008000000 */
.L_x_8:
[----:B------:R-:W-:Y:S05]  /*0ba0*/  @!P0 BRA `(.L_x_10) ;  /* 0x0000000000408947 */ /* 0x000fea0003800000 */
[----:B------:R-:W-:-:S06]  /*0bb0*/  UISETP.NE.AND UP0, UPT, UR61, 0x2, UPT ;  /* 0x000000023d00788c */ /* 0x000fcc000bf05270 */
[----:B------:R-:W-:-:S13]  /*0bc0*/  PLOP3.LUT P0, PT, PT, PT, UP0, 0x80, 0x0 ;  /* 0x000000000000781c */ /* 0x000fda0003f0f008 */
[----:B------:R-:W-:Y:S05]  /*0bd0*/  @!P0 BRA `(.L_x_11) ;  /* 0x00000000002c8947 */ /* 0x000fea0003800000 */
[----:B------:R-:W-:-:S06]  /*0be0*/  UISETP.NE.AND UP0, UPT, UR61, 0x3, UPT ;  /* 0x000000033d00788c */ /* 0x000fcc000bf05270 */
[----:B------:R-:W-:-:S13]  /*0bf0*/  PLOP3.LUT P0, PT, PT, PT, UP0, 0x80, 0x0 ;  /* 0x000000000000781c */ /* 0x000fda0003f0f008 */
[----:B------:R-:W-:Y:S05]  /*0c00*/  @!P0 BRA `(.L_x_12) ;  /* 0x0000000000188947 */ /* 0x000fea0003800000 */
[----:B------:R-:W-:Y:S01]  /*0c10*/  UISETP.NE.AND UP0, UPT, UR61, 0x4, UPT ;  /* 0x000000043d00788c */ /* 0x000fe2000bf05270 */
[----:B-1----:R-:W-:-:S05]  /*0c20*/  UMOV UR42, UR6 ;  /* 0x00000006002a7c82 */ /* 0x002fca0008000000 */
[----:B------:R-:W-:-:S13]  /*0c30*/  PLOP3.LUT P0, PT, PT, PT, UP0, 0x80, 0x0 ;  /* 0x000000000000781c */ /* 0x000fda0003f0f008 */
[----:B------:R-:W-:Y:S05]  /*0c40*/  @P0 BRA `(.L_x_13) ;  /* 0x00000000001c0947 */ /* 0x000fea0003800000 */
[----:B------:R-:W-:Y:S01]  /*0c50*/  ULEA UR42, UR6, 0x3, 0x1 ;  /* 0x00000003062a7891 */ /* 0x000fe2000f8e083f */
[----:B------:R-:W-:Y:S11]  /*0c60*/  BRA `(.L_x_13) ;  /* 0x0000000000147947 */ /* 0x000ff60003800000 */
.L_x_12:
[----:B-1----:R-:W-:Y:S01]  /*0c70*/  ULEA UR42, UR6, 0x2, 0x1 ;  /* 0x00000002062a7891 */ /* 0x002fe2000f8e083f */
[----:B------:R-:W-:Y:S11]  /*0c80*/  BRA `(.L_x_13) ;  /* 0x00000000000c7947 */ /* 0x000ff60003800000 */
.L_x_11:
[----:B-1----:R-:W-:Y:S01]  /*0c90*/  ULEA UR42, UR6, 0x1, 0x1 ;  /* 0x00000001062a7891 */ /* 0x002fe2000f8e083f */
[----:B------:R-:W-:Y:S11]  /*0ca0*/  BRA `(.L_x_13) ;  /* 0x0000000000047947 */ /* 0x000ff60003800000 */
.L_x_10:
[----:B-1----:R-:W-:-:S12]  /*0cb0*/  USHF.L.U32 UR42, UR6, 0x1, URZ ;  /* 0x00000001062a7899 */ /* 0x002fd8000800063f */
.L_x_13:
[----:B------:R-:W1:Y:S01]  /*0cc0*/  LDC R2, c[0x0][0x28c] ;  /* 0x0000a300ff027b82 */ /* 0x000e620000000800 */
[----:B------:R-:W-:Y:S01]  /*0cd0*/  ULOP3.LUT UR7, UR54, 0x1, URZ, 0xfc, !UPT ;  /* 0x0000000136077892 */ /* 0x000fe2000f8efc3f */
[----:B------:R-:W-:Y:S01]  /*0ce0*/  SHF.R.S32.HI R3, RZ, 0x1f, R0 ;  /* 0x0000001fff037819 */ /* 0x000fe20000011400 */
[----:B------:R-:W-:Y:S02]  /*0cf0*/  ULEA UR6, UR6, 0xff, 0x7 ;  /* 0x000000ff06067891 */ /* 0x000fe4000f8e383f */
[----:B------:R-:W-:Y:S01]  /*0d00*/  UISETP.NE.AND UP0, UPT, UR7, 0x3, UPT ;  /* 0x000000030700788c */ /* 0x000fe2000bf05270 */
[----:B------:R-:W-:Y:S01]  /*0d10*/  LEA.HI R3, R3, R0, RZ, 0x7 ;  /* 0x0000000003037211 */ /* 0x000fe200078f38ff */
[----:B------:R-:W-:-:S03]  /*0d20*/  USHF.R.U32.HI UR6, URZ, 0x7, UR6 ;  /* 0x000000073f067899 */ /* 0x000fc60008011606 */
[----:B------:R-:W-:Y:S02]  /*0d30*/  LOP3.LUT R3, R3, 0xffffff80, RZ, 0xc0, !PT ;  /* 0xffffff8003037812 */ /* 0x000fe400078ec0ff */
[----:B------:R-:W-:-:S03]  /*0d40*/  PLOP3.LUT P0, PT, PT, PT, UP0, 0x80, 0x0 ;  /* 0x000000000000781c */ /* 0x000fc60003f0f008 */
[----:B------:R-:W-:Y:S01]  /*0d50*/  IMAD.IADD R3, R0, 0x1, -R3 ;  /* 0x0000000100037824 */ /* 0x000fe200078e0a03 */
[----:B-1----:R-:W-:-:S04]  /*0d60*/  IADD3 R2, R2, 0x7f, RZ ;  /* 0x0000007f02027810 */ /* 0x002fc80007ffe0ff */
[----:B------:R-:W-:-:S04]  /*0d70*/  SHF.R.S32.HI R5, RZ, 0x1f, R2 ;  /* 0x0000001fff057819 */ /* 0x000fc80000011402 */
[----:B------:R-:W-:-:S04]  /*0d80*/  LEA.HI R5, R5, R2, RZ, 0x7 ;  /* 0x0000000205057211 */ /* 0x000fc800078f38ff */
[----:B------:R-:W-:-:S04]  /*0d90*/  SHF.R.S32.HI R5, RZ, 0x7, R5 ;  /* 0x00000007ff057819 */ /* 0x000fc80000011405 */
[----:B------:R-:W-:Y:S01]  /*0da0*/  VIMNMX R233, R5, UR6, PT ;  /* 0x0000000605e97c48 */ /* 0x000fe2000bfe0100 */
[----:B------:R-:W-:Y:S06]  /*0db0*/  @!P0 BRA `(.L_x_14) ;  /* 0x0000000000048947 */ /* 0x000fec0003800000 */
[----:B------:R-:W-:Y:S01]  /*0dc0*/  BPT.TRAP 0x1 ;  /* 0x000000040000795c */ /* 0x000fe20000300000 */
.L_x_14:
[----:B------:R-:W1:Y:S01]  /*0dd0*/  S2UR UR6, SR_CgaCtaId ;  /* 0x00000000000679c3 */ /* 0x000e620000008800 */
[----:B------:R-:W-:Y:S01]  /*0de0*/  UMOV UR60, 0x400 ;  /* 0x00000400003c7882 */ /* 0x000fe20000000000 */
[----:B------:R-:W-:Y:S01]  /*0df0*/  MOV R6, UR4 ;  /* 0x0000000400067c02 */ /* 0x000fe20008000f00 */
[----:B------:R-:W-:Y:S01]  /*0e00*/  USHF.L.U32 UR42, UR42, 0x6, URZ ;  /* 0x000000062a2a7899 */ /* 0x000fe2000800063f */
[----:B------:R-:W-:Y:S02]  /*0e10*/  SHF.R.S32.HI R0, RZ, 0x1f, R3 ;  /* 0x0000001fff007819 */ /* 0x000fe40000011403 */
[----:B------:R-:W-:Y:S02]  /*0e20*/  SHF.L.U32 R6, R6, 0x1f, RZ ;  /* 0x0000001f06067819 */ /* 0x000fe400000006ff */
[CC--:B------:R-:W-:Y:S02]  /*0e30*/  LEA.HI R2, R0.reuse, R3.reuse, RZ, 0x2 ;  /* 0x0000000300027211 */ /* 0x0c0fe400078f10ff */
[----:B------:R-:W-:-:S02]  /*0e40*/  LEA.HI R0, R0, R3, RZ, 0x5 ;  /* 0x0000000300007211 */ /* 0x000fc400078f28ff */
[--C-:B------:R-:W-:Y:S02]  /*0e50*/  SHF.R.S32.HI R4, RZ, 0x2, R2.reuse ;  /* 0x00000002ff047819 */ /* 0x100fe40000011402 */
[----:B------:R-:W-:Y:S02]  /*0e60*/  SHF.R.S32.HI R5, RZ, 0x1f, R2 ;  /* 0x0000001fff057819 */ /* 0x000fe40000011402 */
[----:B------:R-:W-:Y:S02]  /*0e70*/  SHF.R.S32.HI R0, RZ, 0x5, R0 ;  /* 0x00000005ff007819 */ /* 0x000fe40000011400 */
[----:B------:R-:W-:Y:S02]  /*0e80*/  LEA.HI R5, R5, R4, RZ, 0x3 ;  /* 0x0000000405057211 */ /* 0x000fe400078f18ff */
[----:B------:R-:W-:Y:S02]  /*0e90*/  LOP3.LUT R2, R2, 0x7ffffffc, RZ, 0xc0, !PT ;  /* 0x7ffffffc02027812 */ /* 0x000fe400078ec0ff */
[----:B------:R-:W-:Y:S01]  /*0ea0*/  LOP3.LUT R5, R5, 0xfffffff8, RZ, 0xc0, !PT ;  /* 0xfffffff805057812 */ /* 0x000fe200078ec0ff */
[----:B-1----:R-:W-:Y:S01]  /*0eb0*/  ULEA UR60, UR6, UR60, 0x18 ;  /* 0x0000003c063c7291 */ /* 0x002fe2000f8ec03f */
[----:B------:R-:W-:-:S03]  /*0ec0*/  IADD3 R2, R3, -R2, RZ ;  /* 0x8000000203027210 */ /* 0x000fc60007ffe0ff */
[----:B------:R-:W-:Y:S01]  /*0ed0*/  IMAD.IADD R5, R4, 0x1, -R5 ;  /* 0x0000000104057824 */ /* 0x000fe200078e0a05 */
[----:B------:R-:W-:-:S03]  /*0ee0*/  ULEA UR6, UR5, UR60, 0x3 ;  /* 0x0000003c05067291 */ /* 0x000fc6000f8e183f */
[----:B------:R-:W-:-:S06]  /*0ef0*/  IMAD R5, R0, 0x10, R5 ;  /* 0x0000001000057824 */ /* 0x000fcc00078e0205 */
[----:B------:R-:W1:Y:S02]  /*0f00*/  SYNCS.PHASECHK.TRANS64.TRYWAIT P1, [UR6+0xc0050], R6 ;  /* 0x0c005006ff0075a7 */ /* 0x000e640008020146 */
[----:B-1----:R-:W-:Y:S05]  /*0f10*/  @!P1 BRA `(.L_x_15) ;  /* 0x0000037000bc9947 */ /* 0x002fea0003800000 */
.L_x_129:
[----:B------:R-:W-:Y:S01]  /*0f20*/  SHF.L.U32 R2, R2, 0x1, RZ ;  /* 0x0000000102027819 */ /* 0x000fe200000006ff */
[----:B------:R-:W-:Y:S01]  /*0f30*/  VIADD R5, R5, UR42 ;  /* 0x0000002a05057c36 */ /* 0x000fe20008000000 */
[----:B------:R-:W-:Y:S06]  /*0f40*/  @!P0 BRA `(.L_x_16) ;  /* 0x0000000000048947 */ /* 0x000fec0003800000 */
[----:B------:R-:W-:Y:S01]  /*0f50*/  BPT.TRAP 0x1 ;  /* 0x000000040000795c */ /* 0x000fe20000300000 */
.L_x_16:
[----:B-1----:R-:W-:Y:S01]  /*0f60*/  SHF.L.U32 R3, RZ, 0x1f, RZ ;  /* 0x0000001fff037819 */ /* 0x002fe200000006ff */
[----:B------:R-:W-:Y:S01]  /*0f70*/  UIADD3 UR48, UR60, 0xc0090, URZ ;  /* 0x000c00903c307890 */ /* 0x000fe2000fffe03f */
[----:B------:R-:W-:Y:S02]  /*0f80*/  ISETP.NE.AND P2, PT, RZ, UR41, PT ;  /* 0x00000029ff007c0c */ /* 0x000fe4000bf45270 */
[----:B------:R-:W1:Y:S02]  /*0f90*/  SYNCS.PHASECHK.TRANS64.TRYWAIT P1, [UR60+0xc0000], R3 ;  /* 0x0c000003ff0075a7 */ /* 0x000e64000802017c */
[----:B-1----:R-:W-:Y:S09]  /*0fa0*/  @!P1 BRA `(.L_x_17) ;  /* 0x0000037000b09947 */ /* 0x002ff20003800000 */
.L_x_130:
[----:B------:R-:W-:Y:S01]  /*0fb0*/  ULEA UR4, UR61, UR48, 0x3 ;  /* 0x000000303d047291 */ /* 0x000fe2000f8e183f */
[----:B-1----:R-:W-:-:S04]  /*0fc0*/  SEL R0, RZ, 0x1, P2 ;  /* 0x00000001ff007807 */ /* 0x002fc80001000000 */
[----:B------:R-:W-:Y:S02]  /*0fd0*/  SHF.L.U32 R0, R0, 0x1f, RZ ;  /* 0x0000001f00007819 */ /* 0x000fe400000006ff */
[----:B------:R-:W-:Y:S02]  /*0fe0*/  MOV R4, UR4 ;  /* 0x0000000400047c02 */ /* 0x000fe40008000f00 */
[----:B------:R-:W1:Y:S03]  /*0ff0*/  SYNCS.PHASECHK.TRANS64.TRYWAIT P1, [UR4+-0x8], R0 ;  /* 0xfffff800ff0075a7 */ /* 0x000e660008020144 */
[----:B------:R2:W-:Y:S02]  /*1000*/  STL [R1+0x2a8], R4 ;  /* 0x0002a80401007387 */ /* 0x0005e40000100800 */
[----:B-12---:R-:W-:Y:S05]  /*1010*/  @!P1 BRA `(.L_x_18) ;  /* 0x0000037000ac9947 */ /* 0x006fea0003800000 */
.L_x_131:
[----:B------:R-:W-:Y:S01]  /*1020*/  USHF.R.U32.HI UR4, URZ, 0x4, UR60 ;  /* 0x000000043f047899 */ /* 0x000fe2000801163c */
[----:B------:R-:W-:Y:S01]  /*1030*/  WARPGROUP.ARRIVE ;  /* 0x00000000000079c5 */ /* 0x000fe20000000000 */
[----:B------:R-:W-:Y:S01]  /*1040*/  UIADD3 UR6, UR60, 0x20000, URZ ;  /* 0x000200003c067890 */ /* 0x000fe2000fffe03f */
[C---:B-1----:R-:W-:Y:S01]  /*1050*/  VIADD R0, R2.reuse, 0x8 ;  /* 0x0000000802007836 */ /* 0x042fe20000000000 */
[----:B------:R-:W-:Y:S01]  /*1060*/  ULOP3.LUT UR4, UR4, 0x3fff, URZ, 0xc0, !UPT ;  /* 0x00003fff04047892 */ /* 0x000fe2000f8ec03f */
[C---:B------:R-:W-:Y:S01]  /*1070*/  IADD3 R4, R2.reuse, 0x9, RZ ;  /* 0x0000000902047810 */ /* 0x040fe20007ffe0ff */
[----:B------:R-:W-:Y:S01]  /*1080*/  USHF.R.U32.HI UR6, URZ, 0x4, UR6 ;  /* 0x000000043f067899 */ /* 0x000fe20008011606 */
[C---:B------:R-:W-:Y:S01]  /*1090*/  ISETP.GE.AND P6, PT, R5.reuse, R2, PT ;  /* 0x000000020500720c */ /* 0x040fe20003fc6270 */
[----:B------:R-:W-:Y:S01]  /*10a0*/  ULOP3.LUT UR4, UR4, 0x10000, URZ, 0xfc, !UPT ;  /* 0x0001000004047892 */ /* 0x000fe2000f8efc3f */
[C---:B------:R-:W-:Y:S01]  /*10b0*/  ISETP.GE.AND P4, PT, R5.reuse, R0, PT ;  /* 0x000000000500720c */ /* 0x040fe20003f86270 */
[----:B------:R-:W-:Y:S01]  /*10c0*/  ULOP3.LUT UR43, UR6, 0x3fff, URZ, 0xc0, !UPT ;  /* 0x00003fff062b7892 */ /* 0x000fe2000f8ec03f */
[C---:B------:R-:W-:Y:S01]  /*10d0*/  VIADD R0, R2.reuse, 0x18 ;  /* 0x0000001802007836 */ /* 0x040fe20000000000 */
[----:B------:R-:W-:Y:S01]  /*10e0*/  ULEA UR4, UR5, UR4, 0xc ;  /* 0x0000000405047291 */ /* 0x000fe2000f8e603f */
[C---:B------:R-:W-:Y:S01]  /*10f0*/  ISETP.GE.AND P3, PT, R5.reuse, R4, PT ;  /* 0x000000040500720c */ /* 0x040fe20003f66270 */
[----:B------:R-:W-:Y:S01]  /*1100*/  ULOP3.LUT UR40, UR43, 0x10000, URZ, 0xfc, !UPT ;  /* 0x000100002b287892 */ /* 0x000fe2000f8efc3f */
[C---:B------:R-:W-:Y:S01]  /*1110*/  ISETP.GT.AND P5, PT, R5.reuse, R2, PT ;  /* 0x000000020500720c */ /* 0x040fe20003fa4270 */
[----:B------:R-:W-:Y:S01]  /*1120*/  UMOV UR9, 0x40000040 ;  /* 0x4000004000097882 */ /* 0x000fe20000000000 */
[----:B------:R-:W-:Y:S01]  /*1130*/  UMOV UR11, 0x40000040 ;  /* 0x40000040000b7882 */ /* 0x000fe20000000000 */
[----:B------:R-:W-:Y:S01]  /*1140*/  UIADD3 UR5, UR4, 0x2, URZ ;  /* 0x0000000204057890 */ /* 0x000fe2000fffe03f */
[----:B------:R-:W-:Y:S01]  /*1150*/  MOV R7, UR9 ;  /* 0x0000000900077c02 */ /* 0x000fe20008000f00 */
[----:B------:R-:W-:Y:S01]  /*1160*/  UMOV UR8, UR4 ;  /* 0x0000000400087c82 */ /* 0x000fe20008000000 */
[----:B------:R-:W-:Y:S01]  /*1170*/  UMOV UR10, UR40 ;  /* 0x00000028000a7c82 */ /* 0x000fe20008000000 */
[----:B------:R-:W-:Y:S01]  /*1180*/  UMOV UR7, 0x40000040 ;  /* 0x4000004000077882 */ /* 0x000fe20000000000 */
[----:B------:R-:W-:Y:S01]  /*1190*/  HGMMA.64x128x16.F32.BF16 R24, gdesc[UR8], RZ, !UPT, gsb0 ;  /* 0x01e00000081879f0 */ /* 0x000fe2000c0018ff */
[----:B------:R-:W-:Y:S01]  /*11a0*/  UIADD3 UR10, UR40, 0x2, URZ ;  /* 0x00000002280a7890 */ /* 0x000fe2000fffe03f */
[----:B------:R-:W-:Y:S01]  /*11b0*/  IMAD.U32 R6, RZ, RZ, UR8 ;  /* 0x00000008ff067e24 */ /* 0x000fe2000f8e00ff */
[----:B------:R-:W-:Y:S01]  /*11c0*/  UMOV UR6, UR5 ;  /* 0x0000000500067c82 */ /* 0x000fe20008000000 */
[----:B------:R-:W-:Y:S01]  /*11d0*/  UMOV UR9, UR7 ;  /* 0x0000000700097c82 */ /* 0x000fe20008000000 */
[----:B------:R-:W-:Y:S01]  /*11e0*/  UMOV UR8, UR6 ;  /* 0x0000000600087c82 */ /* 0x000fe20008000000 */
[----:B------:R-:W-:Y:S01]  /*11f0*/  UMOV UR11, 0x40000040 ;  /* 0x40000040000b7882 */ /* 0x000fe20000000000 */
[----:B------:R-:W-:Y:S01]  /*1200*/  UIADD3 UR5, UR4, 0x4, URZ ;  /* 0x0000000404057890 */ /* 0x000fe2000fffe03f */
[----:B------:R1:W-:Y:S01]  /*1210*/  STL.64 [R1+0x2a0], R6 ;  /* 0x0002a00601007387 */ /* 0x0003e20000100a00 */
[----:B------:R-:W-:Y:S01]  /*1220*/  UIADD3 UR52, UR4, 0xa02, URZ ;  /* 0x00000a0204347890 */ /* 0x000fe2000fffe03f */
[C---:B------:R-:W-:Y:S01]  /*1230*/  IADD3 R4, R2.reuse, 0x19, RZ ;  /* 0x0000001902047810 */ /* 0x040fe20007ffe0ff */
[----:B------:R-:W-:Y:S01]  /*1240*/  UMOV UR53, 0x40000040 ;  /* 0x4000004000357882 */ /* 0x000fe20000000000 */
[----:B------:R-:W-:Y:S01]  /*1250*/  UIADD3 UR12, UR4, 0xa06, URZ ;  /* 0x00000a06040c7890 */ /* 0x000fe2000fffe03f */
[----:B------:R-:W-:Y:S01]  /*1260*/  IADD3 R8, R2, 0x11, RZ ;  /* 0x0000001102087810 */ /* 0x000fe20007ffe0ff */
[----:B------:R-:W-:Y:S01]  /*1270*/  UIADD3 UR14, UR40, 0x1406, URZ ;  /* 0x00001406280e7890 */ /* 0x000fe2000fffe03f */
[----:B------:R-:W-:Y:S01]  /*1280*/  P2R R9, PR, RZ, 0x1 ;  /* 0x00000001ff097803 */ /* 0x000fe20000000000 */
[----:B------:R-:W-:Y:S01]  /*1290*/  UMOV UR13, 0x40000040 ;  /* 0x40000040000d7882 */ /* 0x000fe20000000000 */
[----:B------:R-:W-:Y:S01]  /*12a0*/  UMOV UR15, 0x40000040 ;  /* 0x40000040000f7882 */ /* 0x000fe20000000000 */
[----:B------:R-:W-:Y:S01]  /*12b0*/  UIADD3 UR16, UR4, 0xc00, URZ ;  /* 0x00000c0004107890 */ /* 0x000fe2000fffe03f */
[----:B------:R-:W-:Y:S01]  /*12c0*/  ISETP.GE.AND P2, PT, R5, R8, PT ;  /* 0x000000080500720c */ /* 0x000fe20003f46270 */
[----:B-1----:R-:W-:Y:S01]  /*12d0*/  IMAD.U32 R6, RZ, RZ, UR6 ;  /* 0x00000006ff067e24 */ /* 0x002fe2000f8e00ff */
[----:B------:R-:W-:Y:S01]  /*12e0*/  MOV R7, UR7 ;  /* 0x0000000700077c02 */ /* 0x000fe20008000f00 */
[----:B------:R-:W-:Y:S01]  /*12f0*/  UMOV UR6, UR5 ;  /* 0x0000000500067c82 */ /* 0x000fe20008000000 */
[----:B------:R-:W-:Y:S01]  /*1300*/  UMOV UR7, 0x40000040 ;  /* 0x4000004000077882 */ /* 0x000fe20000000000 */
[----:B------:R-:W-:-:S02]  /*1310*/  UIADD3 UR5, UR4, 0x6, URZ ;  /* 0x0000000604057890 */ /* 0x000fc4000fffe03f */
[----:B------:R1:W-:Y:S01]  /*1320*/  STL.64 [R1+0x298], R6 ;  /* 0x0002980601007387 */ /* 0x0003e20000100a00 */
[----:B------:R-:W-:Y:S01]  /*1330*/  UIADD3 UR18, UR40, 0x1800, URZ ;  /* 0x0000180028127890 */ /* 0x000fe2000fffe03f */
[----:B------:R-:W-:Y:S01]  /*1340*/  UMOV UR17, 0x40000040 ;  /* 0x4000004000117882 */ /* 0x000fe20000000000 */
[----:B------:R-:W-:Y:S01]  /*1350*/  UMOV UR19, 0x40000040 ;  /* 0x4000004000137882 */ /* 0x000fe20000000000 */
[----:B------:R-:W-:Y:S02]  /*1360*/  UIADD3 UR20, UR4, 0xc02, URZ ;  /* 0x00000c0204147890 */ /* 0x000fe4000fffe03f */
[----:B------:R-:W-:Y:S01]  /*1370*/  UIADD3 UR22, UR40, 0x1802, URZ ;  /* 0x0000180228167890 */ /* 0x000fe2000fffe03f */
[----:B------:R-:W-:Y:S01]  /*1380*/  UMOV UR21, 0x40000040 ;  /* 0x4000004000157882 */ /* 0x000fe20000000000 */
[----:B------:R-:W-:Y:S01]  /*1390*/  UMOV UR23, 0x40000040 ;  /* 0x4000004000177882 */ /* 0x000fe20000000000 */
[----:B------:R-:W-:Y:S01]  /*13a0*/  UIADD3 UR24, UR4, 0xc04, URZ ;  /* 0x00000c0404187890 */ /* 0x000fe2000fffe03f */
[----:B-1----:R-:W-:Y:S01]  /*13b0*/  IMAD.U32 R6, RZ, RZ, UR6 ;  /* 0x00000006ff067e24 */ /* 0x002fe2000f8e00ff */
[----:B------:R-:W-:Y:S01]  /*13c0*/  MOV R7, UR7 ;  /* 0x0000000700077c02 */ /* 0x000fe20008000f00 */
[----:B------:R-:W-:Y:S01]  /*13d0*/  UIADD3 UR26, UR40, 0x1804, URZ ;  /* 0x00001804281a7890 */ /* 0x000fe2000fffe03f */
[----:B------:R-:W-:Y:S01]  /*13e0*/  UMOV UR25, 0x40000040 ;  /* 0x4000004000197882 */ /* 0x000fe20000000000 */
[----:B------:R-:W-:-:S02]  /*13f0*/  UMOV UR27, 0x40000040 ;  /* 0x40000040001b7882 */ /* 0x000fc40000000000 */
[----:B------:R1:W-:Y:S01]  /*1400*/  STL.64 [R1+0x290], R6 ;  /* 0x0002900601007387 */ /* 0x0003e20000100a00 */
[----:B------:R-:W-:Y:S02]  /*1410*/  UIADD3 UR28, UR4, 0xc06, URZ ;  /* 0x00000c06041c7890 */ /* 0x000fe4000fffe03f */
[----:B------:R-:W-:Y:S01]  /*1420*/  UIADD3 UR30, UR40, 0x1806, URZ ;  /* 0x00001806281e7890 */ /* 0x000fe2000fffe03f */
[----:B------:R-:W-:Y:S01]  /*1430*/  UMOV UR29, 0x40000040 ;  /* 0x40000040001d7882 */ /* 0x000fe20000000000 */
[----:B------:R-:W-:Y:S01]  /*1440*/  UMOV UR31, 0x40000040 ;  /* 0x40000040001f7882 */ /* 0x000fe20000000000 */
[----:B------:R-:W-:Y:S02]  /*1450*/  UIADD3 UR32, UR4, 0xe00, URZ ;  /* 0x00000e0004207890 */ /* 0x000fe4000fffe03f */
[----:B------:R-:W-:Y:S01]  /*1460*/  UIADD3 UR34, UR40, 0x1c00, URZ ;  /* 0x00001c0028227890 */ /* 0x000fe2000fffe03f */
[----:B------:R-:W-:Y:S01]  /*1470*/  UMOV UR33, 0x40000040 ;  /* 0x4000004000217882 */ /* 0x000fe20000000000 */
[----:B------:R-:W-:Y:S01]  /*1480*/  UMOV UR35, 0x40000040 ;  /* 0x4000004000237882 */ /* 0x000fe20000000000 */
[----:B------:R-:W-:-:S02]  /*1490*/  UIADD3 UR36, UR4, 0xe02, URZ ;  /* 0x00000e0204247890 */ /* 0x000fc4000fffe03f */
        /* <DEDUP_REMOVED lines=8> */
[----:B------:R-:W-:Y:S01]  /*1520*/  UMOV UR57, 0x40000040 ;  /* 0x4000004000397882 */ /* 0x000fe20000000000 */
[----:B------:R-:W-:-:S02]  /*1530*/  WARPGROUP.DEPBAR.LE gsb0, 0x0 ;  /* 0x00008000000079c5 */ /* 0x000fc40000010000 */
[----:B------:R-:W-:-:S06]  /*1540*/  WARPGROUP.ARRIVE ;  /* 0x00000000000079c5 */ /* 0x000fcc0000000000 */
[----:B------:R-:W-:Y:S01]  /*1550*/  HGMMA.64x128x16.F32.BF16 R24, gdesc[UR8], R24, gsb0 ;  /* 0x01e00000081879f0 */ /* 0x000fe20008001818 */
[----:B------:R-:W-:Y:S01]  /*1560*/  UIADD3 UR10, UR40, 0x4, URZ ;  /* 0x00000004280a7890 */ /* 0x000fe2000fffe03f */
[----:B------:R-:W-:Y:S01]  /*1570*/  UMOV UR8, UR6 ;  /* 0x0000000600087c82 */ /* 0x000fe20008000000 */
[----:B------:R-:W-:Y:S01]  /*1580*/  UMOV UR9, UR7 ;  /* 0x0000000700097c82 */ /* 0x000fe20008000000 */
[----:B------:R-:W-:Y:S01]  /*1590*/  UMOV UR11, 0x40000040 ;  /* 0x40000040000b7882 */ /* 0x000fe20000000000 */
[----:B------:R-:W-:Y:S01]  /*15a0*/  UMOV UR6, UR5 ;  /* 0x0000000500067c82 */ /* 0x000fe20008000000 */
[----:B------:R-:W-:Y:S01]  /*15b0*/  UMOV UR7, 0x40000040 ;  /* 0x4000004000077882 */ /* 0x000fe20000000000 */
[----:B------:R-:W-:Y:S01]  /*15c0*/  UIADD3 UR5, UR4, 0x200, URZ ;  /* 0x0000020004057890 */ /* 0x000fe2000fffe03f */
[----:B-1----:R-:W-:Y:S01]  /*15d0*/  IMAD.U32 R6, RZ, RZ, UR6 ;  /* 0x00000006ff067e24 */ /* 0x002fe2000f8e00ff */
[----:B------:R-:W-:-:S05]  /*15e0*/  MOV R7, UR7 ;  /* 0x0000000700077c02 */ /* 0x000fca0008000f00 */
[----:B------:R1:W-:Y:S01]  /*15f0*/  STL.64 [R1+0x288], R6 ;  /* 0x0002880601007387 */ /* 0x0003e20000100a00 */
[----:B------:R-:W-:Y:S02]  /*1600*/  WARPGROUP.DEPBAR.LE gsb0, 0x0 ;  /* 0x00008000000079c5 */ /* 0x000fe40000010000 */
        /* <DEDUP_REMOVED lines=216> */
[----:B-1----:R-:W-:Y:S01]  /*2390*/  IMAD.U32 R6, RZ, RZ, UR6 ;  /* 0x00000006ff067e24 */ /* 0x002fe2000f8e00ff */
[----:B------:R-:W-:Y:S01]  /*23a0*/  MOV R7, UR7 ;  /* 0x0000000700077c02 */ /* 0x000fe20008000f00 */
[----:B------:R-:W-:-:S04]  /*23b0*/  UMOV UR5, UR57 ;  /* 0x0000003900057c82 */ /* 0x000fc80008000000 */
[----:B------:R1:W-:Y:S02]  /*23c0*/  STL.64 [R1+0x208], R6 ;  /* 0x0002080601007387 */ /* 0x0003e40000100a00 */
[----:B-1----:R-:W-:-:S05]  /*23d0*/  VIADD R6, R2, 0x10 ;  /* 0x0000001002067836 */ /* 0x002fca0000000000 */
[C---:B------:R-:W-:Y:S02]  /*23e0*/  ISETP.GE.AND P1, PT, R5.reuse, R6, PT ;  /* 0x000000060500720c */ /* 0x040fe40003f26270 */
[----:B------:R-:W-:Y:S01]  /*23f0*/  IADD3 R6, R5, 0x8, RZ ;  /* 0x0000000805067810 */ /* 0x000fe20007ffe0ff */
[----:B------:R-:W-:Y:S02]  /*2400*/  WARPGROUP.DEPBAR.LE gsb0, 0x0 ;  /* 0x00008000000079c5 */ /* 0x000fe40000010000 */
[----:B------:R-:W-:-:S06]  /*2410*/  WARPGROUP.ARRIVE ;  /* 0x00000000000079c5 */ /* 0x000fcc0000000000 */
[----:B------:R-:W-:Y:S01]  /*2420*/  HGMMA.64x128x16.F32.BF16 R24, gdesc[UR8], R24, gsb0 ;  /* 0x01e00000081879f0 */ /* 0x000fe20008001818 */
[----:B------:R-:W-:Y:S01]  /*2430*/  UIADD3 UR10, UR40, 0x1400, URZ ;  /* 0x00001400280a7890 */ /* 0x000fe2000fffe03f */
[----:B------:R-:W-:Y:S01]  /*2440*/  UMOV UR8, UR6 ;  /* 0x0000000600087c82 */ /* 0x000fe20008000000 */
[----:B------:R-:W-:Y:S01]  /*2450*/  UMOV UR9, UR7 ;  /* 0x0000000700097c82 */ /* 0x000fe20008000000 */
[----:B------:R-:W-:Y:S01]  /*2460*/  UMOV UR11, 0x40000040 ;  /* 0x40000040000b7882 */ /* 0x000fe20000000000 */
[----:B------:R-:W-:Y:S01]  /*2470*/  UIADD3 UR6, UR40, 0x1c06, URZ ;  /* 0x00001c0628067890 */ /* 0x000fe2000fffe03f */
[----:B------:R-:W-:Y:S01]  /*2480*/  UMOV UR7, 0x40000040 ;  /* 0x4000004000077882 */ /* 0x000fe20000000000 */
[----:B------:R-:W-:Y:S02]  /*2490*/  WARPGROUP.DEPBAR.LE gsb0, 0x0 ;  /* 0x00008000000079c5 */ /* 0x000fe40000010000 */
[----:B------:R-:W-:-:S06]  /*24a0*/  WARPGROUP.ARRIVE ;  /* 0x00000000000079c5 */ /* 0x000fcc0000000000 */
[----:B------:R-:W-:Y:S01]  /*24b0*/  HGMMA.64x128x16.F32.BF16 R24, gdesc[UR8], R24, gsb0 ;  /* 0x01e00000081879f0 */ /* 0x000fe20008001818 */
[----:B------:R-:W-:Y:S01]  /*24c0*/  UIADD3 UR10, UR40, 0x1402, URZ ;  /* 0x00001402280a7890 */ /* 0x000fe2000fffe03f */
[----:B------:R-:W-:Y:S01]  /*24d0*/  UMOV UR8, UR52 ;  /* 0x0000003400087c82 */ /* 0x000fe20008000000 */
[----:B------:R-:W-:Y:S01]  /*24e0*/  UMOV UR9, UR53 ;  /* 0x0000003500097c82 */ /* 0x000fe20008000000 */
[----:B------:R-:W-:Y:S01]  /*24f0*/  UMOV UR11, 0x40000040 ;  /* 0x40000040000b7882 */ /* 0x000fe20000000000 */
[----:B------:R-:W-:Y:S02]  /*2500*/  WARPGROUP.DEPBAR.LE gsb0, 0x0 ;  /* 0x00008000000079c5 */ /* 0x000fe40000010000 */
[----:B------:R-:W-:-:S06]  /*2510*/  WARPGROUP.ARRIVE ;  /* 0x00000000000079c5 */ /* 0x000fcc0000000000 */
[----:B------:R-:W-:Y:S01]  /*2520*/  HGMMA.64x128x16.F32.BF16 R24, gdesc[UR8], R24, gsb0 ;  /* 0x01e00000081879f0 */ /* 0x000fe20008001818 */
[----:B------:R-:W-:Y:S02]  /*2530*/  UIADD3 UR8, UR4, 0xa04, URZ ;  /* 0x00000a0404087890 */ /* 0x000fe4000fffe03f */
[----:B------:R-:W-:Y:S01]  /*2540*/  UIADD3 UR10, UR40, 0x1404, URZ ;  /* 0x00001404280a7890 */ /* 0x000fe2000fffe03f */
[----:B------:R-:W-:Y:S01]  /*2550*/  UMOV UR9, 0x40000040 ;  /* 0x4000004000097882 */ /* 0x000fe20000000000 */
[----:B------:R-:W-:Y:S01]  /*2560*/  UMOV UR11, 0x40000040 ;  /* 0x40000040000b7882 */ /* 0x000fe20000000000 */
[----:B------:R-:W-:Y:S01]  /*2570*/  UMOV UR4, UR56 ;  /* 0x0000003800047c82 */ /* 0x000fe20008000000 */
[----:B------:R-:W-:Y:S02]  /*2580*/  WARPGROUP.DEPBAR.LE gsb0, 0x0 ;  /* 0x00008000000079c5 */ /* 0x000fe40000010000 */
[----:B------:R-:W-:-:S06]  /*2590*/  WARPGROUP.ARRIVE ;  /* 0x00000000000079c5 */ /* 0x000fcc0000000000 */
[----:B------:R-:W-:Y:S03]  /*25a0*/  HGMMA.64x128x16.F32.BF16 R24, gdesc[UR8], R24, gsb0 ;  /* 0x01e00000081879f0 */ /* 0x000fe60008001818 */
[----:B------:R-:W-:Y:S02]  /*25b0*/  WARPGROUP.DEPBAR.LE gsb0, 0x0 ;  /* 0x00008000000079c5 */ /* 0x000fe40000010000 */
[----:B------:R-:W-:-:S07]  /*25c0*/  WARPGROUP.ARRIVE ;  /* 0x00000000000079c5 */ /* 0x000fce0000000000 */
        /* <DEDUP_REMOVED lines=24> */
[----:B------:R-:W-:Y:S01]  /*2750*/  HGMMA.64x128x16.F32.BF16 R24, gdesc[UR4], R24, gsb0 ;  /* 0x01e00000041879f0 */ /* 0x000fe20008001818 */
[----:B------:R-:W-:-:S04]  /*2760*/  USHF.L.U32 UR4, UR41, 0x3, URZ ;  /* 0x0000000329047899 */ /* 0x000fc8000800063f */
[----:B------:R-:W-:-:S06]  /*2770*/  ULOP3.LUT UR4, UR4, 0x8, URZ, 0xc, !UPT ;  /* 0x0000000804047892 */ /* 0x000fcc000f8e0c3f */
[----:B------:R-:W-:Y:S01]  /*2780*/  MOV R8, UR4 ;  /* 0x0000000400087c02 */ /* 0x000fe20008000f00 */
[----:B------:R-:W-:Y:S01]  /*2790*/  ULDC UR4, c[0x0][0x604] ;  /* 0x0001810000047ab9 */ /* 0x000fe20000000800 */
[----:B------:R-:W-:Y:S02]  /*27a0*/  WARPGROUP.DEPBAR.LE gsb0, 0x0 ;  /* 0x00008000000079c5 */ /* 0x000fe40000010000 */
[----:B------:R-:W-:Y:S01]  /*27b0*/  FSEL R24, R24, -INF , P6 ;  /* 0xff80000018187808 */ /* 0x000fe20003000000 */
[----:B------:R1:W-:Y:S01]  /*27c0*/  SYNCS.ARRIVE.TRANS64.A1T0 RZ, [R8+UR48], RZ ;  /* 0x000000ff08ff79a7 */ /* 0x0003e20008100030 */
[----:B------:R-:W-:Y:S02]  /*27d0*/  FSEL R30, R30, -INF , P6 ;  /* 0xff8000001e1e7808 */ /* 0x000fe40003000000 */
[----:B------:R-:W-:Y:S01]  /*27e0*/  ISETP.GE.AND P6, PT, R5, R0, PT ;  /* 0x000000000500720c */ /* 0x000fe20003fc6270 */
[----:B------:R-:W-:Y:S01]  /*27f0*/  VIADD R0, R2, 0x20 ;  /* 0x0000002002007836 */ /* 0x000fe20000000000 */
[----:B------:R-:W-:-:S02]  /*2800*/  FSEL R25, R25, -INF , P5 ;  /* 0xff80000019197808 */ /* 0x000fc40002800000 */
[----:B------:R-:W-:Y:S02]  /*2810*/  FSEL R31, R31, -INF , P5 ;  /* 0xff8000001f1f7808 */ /* 0x000fe40002800000 */
[C---:B------:R-:W-:Y:S02]  /*2820*/  ISETP.GE.AND P5, PT, R5.reuse, R4, PT ;  /* 0x000000040500720c */ /* 0x040fe40003fa6270 */
[----:B------:R-:W-:Y:S02]  /*2830*/  IADD3 R4, R2, 0x21, RZ ;  /* 0x0000002102047810 */ /* 0x000fe40007ffe0ff */
[----:B------:R-:W-:Y:S02]  /*2840*/  FSEL R28, R28, -INF , P4 ;  /* 0xff8000001c1c7808 */ /* 0x000fe40002000000 */
[----:B------:R-:W-:Y:S02]  /*2850*/  FSEL R34, R34, -INF , P4 ;  /* 0xff80000022227808 */ /* 0x000fe40002000000 */
[----:B------:R-:W-:Y:S01]  /*2860*/  ISETP.GE.AND P4, PT, R5, R0, PT ;  /* 0x000000000500720c */ /* 0x000fe20003f86270 */
[----:B------:R-:W-:Y:S01]  /*2870*/  VIADD R0, R2, 0x28 ;  /* 0x0000002802007836 */ /* 0x000fe20000000000 */
[----:B------:R-:W-:-:S02]  /*2880*/  FSEL R29, R29, -INF , P3 ;  /* 0xff8000001d1d7808 */ /* 0x000fc40001800000 */
[----:B------:R-:W-:Y:S02]  /*2890*/  FSEL R35, R35, -INF , P3 ;  /* 0xff80000023237808 */ /* 0x000fe40001800000 */
[----:B------:R-:W-:Y:S02]  /*28a0*/  ISETP.GE.AND P3, PT, R5, R4, PT ;  /* 0x000000040500720c */ /* 0x000fe40003f66270 */
[----:B------:R-:W-:Y:S02]  /*28b0*/  IADD3 R4, R2, 0x29, RZ ;  /* 0x0000002902047810 */ /* 0x000fe40007ffe0ff */
[----:B------:R-:W-:Y:S02]  /*28c0*/  FSEL R32, R32, -INF , P1 ;  /* 0xff80000020207808 */ /* 0x000fe40000800000 */
[----:B------:R-:W-:Y:S02]  /*28d0*/  FSEL R38, R38, -INF , P1 ;  /* 0xff80000026267808 */ /* 0x000fe40000800000 */
[----:B------:R-:W-:-:S02]  /*28e0*/  FSEL R33, R33, -INF , P2 ;  /* 0xff80000021217808 */ /* 0x000fc40001000000 */
[----:B------:R-:W-:Y:S02]  /*28f0*/  FSEL R39, R39, -INF , P2 ;  /* 0xff80000027277808 */ /* 0x000fe40001000000 */
[C---:B------:R-:W-:Y:S01]  /*2900*/  ISETP.GE.AND P1, PT, R5.reuse, R0, PT ;  /* 0x000000000500720c */ /* 0x040fe20003f26270 */
[C---:B------:R-:W-:Y:S01]  /*2910*/  VIADD R0, R2.reuse, 0x30 ;  /* 0x0000003002007836 */ /* 0x040fe20000000000 */
[----:B------:R-:W-:Y:S02]  /*2920*/  ISETP.GE.AND P2, PT, R5, R4, PT ;  /* 0x000000040500720c */ /* 0x000fe40003f46270 */
[----:B------:R-:W-:Y:S02]  /*2930*/  IADD3 R4, R2, 0x31, RZ ;  /* 0x0000003102047810 */ /* 0x000fe40007ffe0ff */
[----:B------:R-:W-:Y:S02]  /*2940*/  FMNMX R7, R24, R25, !PT ;  /* 0x0000001918077209 */ /* 0x000fe40007800000 */
[----:B------:R-:W-:-:S02]  /*2950*/  FSEL R37, R37, -INF , P5 ;  /* 0xff80000025257808 */ /* 0x000fc40002800000 */
[----:B------:R-:W-:Y:S02]  /*2960*/  FSEL R43, R43, -INF , P5 ;  /* 0xff8000002b2b7808 */ /* 0x000fe40002800000 */
[----:B------:R-:W-:Y:S02]  /*2970*/  FSEL R36, R36, -INF , P6 ;  /* 0xff80000024247808 */ /* 0x000fe40003000000 */
[----:B------:R-:W-:Y:S02]  /*2980*/  FSEL R42, R42, -INF , P6 ;  /* 0xff8000002a2a7808 */ /* 0x000fe40003000000 */
[C---:B------:R-:W-:Y:S02]  /*2990*/  ISETP.GE.AND P5, PT, R5.reuse, R4, PT ;  /* 0x000000040500720c */ /* 0x040fe40003fa6270 */
[----:B------:R-:W-:Y:S01]  /*29a0*/  ISETP.GE.AND P6, PT, R5, R0, PT ;  /* 0x000000000500720c */ /* 0x000fe20003fc6270 */
[----:B------:R-:W-:Y:S01]  /*29b0*/  VIADD R0, R2, 0x38 ;  /* 0x0000003802007836 */ /* 0x000fe20000000000 */
[----:B------:R-:W-:-:S02]  /*29c0*/  FMNMX R4, R28, R7, !PT ;  /* 0x000000071c047209 */ /* 0x000fc40007800000 */
[----:B------:R-:W-:Y:S02]  /*29d0*/  FSEL R40, R40, -INF , P4 ;  /* 0xff80000028287808 */ /* 0x000fe40002000000 */
[----:B------:R-:W-:Y:S02]  /*29e0*/  FMNMX R7, R29, R4, !PT ;  /* 0x000000041d077209 */ /* 0x000fe40007800000 */
[----:B------:R-:W-:Y:S02]  /*29f0*/  FSEL R46, R46, -INF , P4 ;  /* 0xff8000002e2e7808 */ /* 0x000fe40002000000 */
[----:B------:R-:W-:Y:S02]  /*2a00*/  ISETP.GE.AND P4, PT, R5, R0, PT ;  /* 0x000000000500720c */ /* 0x000fe40003f86270 */
[----:B------:R-:W-:Y:S02]  /*2a10*/  IADD3 R0, R2, 0x39, RZ ;  /* 0x0000003902007810 */ /* 0x000fe40007ffe0ff */
[----:B------:R-:W-:-:S02]  /*2a20*/  FMNMX R4, R32, R7, !PT ;  /* 0x0000000720047209 */ /* 0x000fc40007800000 */
[----:B------:R-:W-:Y:S02]  /*2a30*/  FSEL R41, R41, -INF , P3 ;  /* 0xff80000029297808 */ /* 0x000fe40001800000 */
[----:B------:R-:W-:Y:S02]  /*2a40*/  FSEL R47, R47, -INF , P3 ;  /* 0xff8000002f2f7808 */ /* 0x000fe40001800000 */
[----:B------:R-:W-:Y:S01]  /*2a50*/  ISETP.GE.AND P3, PT, R5, R0, PT ;  /* 0x000000000500720c */ /* 0x000fe20003f66270 */
[----:B------:R-:W-:Y:S01]  /*2a60*/  VIADD R0, R2, 0x40 ;  /* 0x0000004002007836 */ /* 0x000fe20000000000 */
[----:B------:R-:W-:Y:S02]  /*2a70*/  FMNMX R7, R33, R4, !PT ;  /* 0x0000000421077209 */ /* 0x000fe40007800000 */
[----:B------:R-:W-:Y:S02]  /*2a80*/  FSEL R44, R44, -INF , P1 ;  /* 0xff8000002c2c7808 */ /* 0x000fe40000800000 */
[----:B------:R-:W-:-:S02]  /*2a90*/  FSEL R50, R50, -INF , P1 ;  /* 0xff80000032327808 */ /* 0x000fc40000800000 */
[----:B------:R-:W-:Y:S02]  /*2aa0*/  FMNMX R4, R36, R7, !PT ;  /* 0x0000000724047209 */ /* 0x000fe40007800000 */
[----:B------:R-:W-:Y:S02]  /*2ab0*/  ISETP.GE.AND P1, PT, R5, R0, PT ;  /* 0x000000000500720c */ /* 0x000fe40003f26270 */
[----:B------:R-:W-:Y:S02]  /*2ac0*/  IADD3 R0, R2, 0x41, RZ ;  /* 0x0000004102007810 */ /* 0x000fe40007ffe0ff */
[----:B------:R-:W-:Y:S02]  /*2ad0*/  FMNMX R7, R37, R4, !PT ;  /* 0x0000000425077209 */ /* 0x000fe40007800000 */
[----:B------:R-:W-:Y:S02]  /*2ae0*/  FSEL R45, R45, -INF , P2 ;  /* 0xff8000002d2d7808 */ /* 0x000fe40001000000 */
[----:B------:R-:W-:-:S02]  /*2af0*/  FSEL R51, R51, -INF , P2 ;  /* 0xff80000033337808 */ /* 0x000fc40001000000 */
[C---:B------:R-:W-:Y:S01]  /*2b00*/  ISETP.GE.AND P2, PT, R5.reuse, R0, PT ;  /* 0x000000000500720c */ /* 0x040fe20003f46270 */
[----:B------:R-:W-:Y:S01]  /*2b10*/  VIADD R0, R2, 0x48 ;  /* 0x0000004802007836 */ /* 0x000fe20000000000 */
[----:B------:R-:W-:Y:S02]  /*2b20*/  FMNMX R4, R40, R7, !PT ;  /* 0x0000000728047209 */ /* 0x000fe40007800000 */
[----:B------:R-:W-:Y:S02]  /*2b30*/  FSEL R48, R48, -INF , P6 ;  /* 0xff80000030307808 */ /* 0x000fe40003000000 */
[----:B------:R-:W-:Y:S02]  /*2b40*/  FSEL R54, R54, -INF , P6 ;  /* 0xff80000036367808 */ /* 0x000fe40003000000 */
[----:B------:R-:W-:Y:S02]  /*2b50*/  ISETP.GE.AND P6, PT, R5, R0, PT ;  /* 0x000000000500720c */ /* 0x000fe40003fc6270 */
[----:B------:R-:W-:-:S02]  /*2b60*/  FMNMX R7, R41, R4, !PT ;  /* 0x0000000429077209 */ /* 0x000fc40007800000 */
[----:B------:R-:W-:Y:S02]  /*2b70*/  IADD3 R0, R2, 0x49, RZ ;  /* 0x0000004902007810 */ /* 0x000fe40007ffe0ff */
[----:B------:R-:W-:Y:S02]  /*2b80*/  FSEL R49, R49, -INF , P5 ;  /* 0xff80000031317808 */ /* 0x000fe40002800000 */
[----:B------:R-:W-:Y:S02]  /*2b90*/  FSEL R55, R55, -INF , P5 ;  /* 0xff80000037377808 */ /* 0x000fe40002800000 */
[----:B------:R-:W-:Y:S02]  /*2ba0*/  FMNMX R4, R44, R7, !PT ;  /* 0x000000072c047209 */ /* 0x000fe40007800000 */
[----:B------:R-:W-:Y:S01]  /*2bb0*/  ISETP.GE.AND P5, PT, R5, R0, PT ;  /* 0x000000000500720c */ /* 0x000fe20003fa6270 */
[----:B------:R-:W-:Y:S01]  /*2bc0*/  VIADD R0, R2, 0x50 ;  /* 0x0000005002007836 */ /* 0x000fe20000000000 */
[----:B------:R-:W-:-:S02]  /*2bd0*/  FMNMX R7, R45, R4, !PT ;  /* 0x000000042d077209 */ /* 0x000fc40007800000 */
[----:B------:R-:W-:Y:S02]  /*2be0*/  FSEL R52, R52, -INF , P4 ;  /* 0xff80000034347808 */ /* 0x000fe40002000000 */
[----:B------:R-:W-:Y:S02]  /*2bf0*/  FSEL R58, R58, -INF , P4 ;  /* 0xff8000003a3a7808 */ /* 0x000fe40002000000 */
[----:B------:R-:W-:Y:S02]  /*2c00*/  ISETP.GE.AND P4, PT, R5, R0, PT ;  /* 0x000000000500720c */ /* 0x000fe40003f86270 */
[----:B------:R-:W-:Y:S02]  /*2c10*/  IADD3 R0, R2, 0x51, RZ ;  /* 0x0000005102007810 */ /* 0x000fe40007ffe0ff */
[----:B------:R-:W-:Y:S02]  /*2c20*/  FMNMX R4, R48, R7, !PT ;  /* 0x0000000730047209 */ /* 0x000fe40007800000 */
[----:B------:R-:W-:-:S02]  /*2c30*/  FSEL R53, R53, -INF , P3 ;  /* 0xff80000035357808 */ /* 0x000fc40001800000 */
[----:B------:R-:W-:Y:S02]  /*2c40*/  FSEL R59, R59, -INF , P3 ;  /* 0xff8000003b3b7808 */ /* 0x000fe40001800000 */
[----:B------:R-:W-:Y:S01]  /*2c50*/  ISETP.GE.AND P3, PT, R5, R0, PT ;  /* 0x000000000500720c */ /* 0x000fe20003f66270 */
[----:B------:R-:W-:Y:S01]  /*2c60*/  VIADD R0, R2, 0x58 ;  /* 0x0000005802007836 */ /* 0x000fe20000000000 */
[----:B------:R-:W-:Y:S02]  /*2c70*/  FMNMX R7, R49, R4, !PT ;  /* 0x0000000431077209 */ /* 0x000fe40007800000 */
[----:B------:R-:W-:Y:S02]  /*2c80*/  FSEL R56, R56, -INF , P1 ;  /* 0xff80000038387808 */ /* 0x000fe40000800000 */
[----:B------:R-:W-:Y:S02]  /*2c90*/  FMNMX R4, R52, R7, !PT ;  /* 0x0000000734047209 */ /* 0x000fe40007800000 */
[----:B------:R-:W-:-:S02]  /*2ca0*/  FSEL R62, R62, -INF , P1 ;  /* 0xff8000003e3e7808 */ /* 0x000fc40000800000 */
[----:B------:R-:W-:Y:S02]  /*2cb0*/  ISETP.GE.AND P1, PT, R5, R0, PT ;  /* 0x000000000500720c */ /* 0x000fe40003f26270 */
[C---:B------:R-:W-:Y:S02]  /*2cc0*/  IADD3 R0, R2.reuse, 0x59, RZ ;  /* 0x0000005902007810 */ /* 0x040fe40007ffe0ff */
[----:B------:R-:W-:Y:S02]  /*2cd0*/  FMNMX R7, R53, R4, !PT ;  /* 0x0000000435077209 */ /* 0x000fe40007800000 */
[----:B------:R-:W-:Y:S02]  /*2ce0*/  FSEL R57, R57, -INF , P2 ;  /* 0xff80000039397808 */ /* 0x000fe40001000000 */
[----:B------:R-:W-:Y:S02]  /*2cf0*/  FSEL R63, R63, -INF , P2 ;  /* 0xff8000003f3f7808 */ /* 0x000fe40001000000 */
[----:B------:R-:W-:Y:S01]  /*2d00*/  ISETP.GE.AND P2, PT, R5, R0, PT ;  /* 0x000000000500720c */ /* 0x000fe20003f46270 */
[----:B------:R-:W-:Y:S01]  /*2d10*/  VIADD R0, R2, 0x60 ;  /* 0x0000006002007836 */ /* 0x000fe20000000000 */
[----:B------:R-:W-:-:S02]  /*2d20*/  FMNMX R4, R56, R7, !PT ;  /* 0x0000000738047209 */ /* 0x000fc40007800000 */
[----:B------:R-:W-:Y:S02]  /*2d30*/  FSEL R60, R60, -INF , P6 ;  /* 0xff8000003c3c7808 */ /* 0x000fe40003000000 */
[----:B------:R-:W-:Y:S02]  /*2d40*/  FSEL R66, R66, -INF , P6 ;  /* 0xff80000042427808 */ /* 0x000fe40003000000 */
[----:B------:R-:W-:Y:S02]  /*2d50*/  FMNMX R7, R57, R4, !PT ;  /* 0x0000000439077209 */ /* 0x000fe40007800000 */
[----:B------:R-:W-:Y:S02]  /*2d60*/  ISETP.GE.AND P6, PT, R5, R0, PT ;  /* 0x000000000500720c */ /* 0x000fe40003fc6270 */
[----:B------:R-:W-:Y:S02]  /*2d70*/  IADD3 R0, R2, 0x61, RZ ;  /* 0x0000006102007810 */ /* 0x000fe40007ffe0ff */
[----:B------:R-:W-:-:S02]  /*2d80*/  FSEL R61, R61, -INF , P5 ;  /* 0xff8000003d3d7808 */ /* 0x000fc40002800000 */
[----:B------:R-:W-:Y:S02]  /*2d90*/  FMNMX R4, R60, R7, !PT ;  /* 0x000000073c047209 */ /* 0x000fe40007800000 */
[----:B------:R-:W-:Y:S02]  /*2da0*/  FSEL R67, R67, -INF , P5 ;  /* 0xff80000043437808 */ /* 0x000fe40002800000 */
[----:B------:R-:W-:Y:S01]  /*2db0*/  ISETP.GE.AND P5, PT, R5, R0, PT ;  /* 0x000000000500720c */ /* 0x000fe20003fa6270 */
[----:B------:R-:W-:Y:S01]  /*2dc0*/  VIADD R0, R2, 0x68 ;  /* 0x0000006802007836 */ /* 0x000fe20000000000 */
[----:B------:R-:W-:Y:S02]  /*2dd0*/  FSEL R64, R64, -INF , P4 ;  /* 0xff80000040407808 */ /* 0x000fe40002000000 */
[----:B------:R-:W-:Y:S02]  /*2de0*/  FMNMX R7, R61, R4, !PT ;  /* 0x000000043d077209 */ /* 0x000fe40007800000 */
[----:B------:R-:W-:-:S02]  /*2df0*/  FSEL R70, R70, -INF , P4 ;  /* 0xff80000046467808 */ /* 0x000fc40002000000 */
[----:B------:R-:W-:Y:S02]  /*2e00*/  ISETP.GE.AND P4, PT, R5, R0, PT ;  /* 0x000000000500720c */ /* 0x000fe40003f86270 */
[----:B------:R-:W-:Y:S02]  /*2e10*/  FSEL R65, R65, -INF , P3 ;  /* 0xff80000041417808 */ /* 0x000fe40001800000 */
[----:B------:R-:W-:Y:S02]  /*2e20*/  FMNMX R4, R64, R7, !PT ;  /* 0x0000000740047209 */ /* 0x000fe40007800000 */
[----:B------:R-:W-:Y:S02]  /*2e30*/  IADD3 R0, R2, 0x69, RZ ;  /* 0x0000006902007810 */ /* 0x000fe40007ffe0ff */
[----:B------:R-:W-:Y:S02]  /*2e40*/  FSEL R71, R71, -INF , P3 ;  /* 0xff80000047477808 */ /* 0x000fe40001800000 */
[----:B------:R-:W-:-:S02]  /*2e50*/  FSEL R68, R68, -INF , P1 ;  /* 0xff80000044447808 */ /* 0x000fc40000800000 */
[----:B------:R-:W-:Y:S02]  /*2e60*/  FMNMX R7, R65, R4, !PT ;  /* 0x0000000441077209 */ /* 0x000fe40007800000 */
[----:B------:R-:W-:Y:S01]  /*2e70*/  ISETP.GE.AND P3, PT, R5, R0, PT ;  /* 0x000000000500720c */ /* 0x000fe20003f66270 */
[----:B------:R-:W-:Y:S01]  /*2e80*/  VIADD R0, R2, 0x78 ;  /* 0x0000007802007836 */ /* 0x000fe20000000000 */
[----:B------:R-:W-:Y:S02]  /*2e90*/  FSEL R69, R69, -INF , P2 ;  /* 0xff80000045457808 */ /* 0x000fe40001000000 */
[----:B------:R-:W-:Y:S02]  /*2ea0*/  FMNMX R4, R68, R7, !PT ;  /* 0x0000000744047209 */ /* 0x000fe40007800000 */
[----:B------:R-:W-:Y:S02]  /*2eb0*/  FSEL R74, R74, -INF , P1 ;  /* 0xff8000004a4a7808 */ /* 0x000fe40000800000 */
[----:B------:R-:W-:-:S02]  /*2ec0*/  ISETP.GE.AND P1, PT, R5, R0, PT ;  /* 0x000000000500720c */ /* 0x000fc40003f26270 */
[----:B------:R-:W-:Y:S02]  /*2ed0*/  IADD3 R0, R2, 0x79, RZ ;  /* 0x0000007902007810 */ /* 0x000fe40007ffe0ff */
[----:B------:R-:W-:Y:S02]  /*2ee0*/  FSEL R72, R72, -INF , P6 ;  /* 0xff80000048487808 */ /* 0x000fe40003000000 */
[----:B------:R-:W-:Y:S02]  /*2ef0*/  FMNMX R7, R69, R4, !PT ;  /* 0x0000000445077209 */ /* 0x000fe40007800000 */
[----:B------:R-:W-:Y:S02]  /*2f00*/  FSEL R75, R75, -INF , P2 ;  /* 0xff8000004b4b7808 */ /* 0x000fe40001000000 */
[----:B------:R-:W-:Y:S01]  /*2f10*/  ISETP.GE.AND P2, PT, R5, R0, PT ;  /* 0x000000000500720c */ /* 0x000fe20003f46270 */
[----:B------:R-:W-:Y:S01]  /*2f20*/  VIADD R0, R2, 0x70 ;  /* 0x0000007002007836 */ /* 0x000fe20000000000 */
[----:B------:R-:W-:-:S02]  /*2f30*/  FSEL R73, R73, -INF , P5 ;  /* 0xff80000049497808 */ /* 0x000fc40002800000 */
[----:B------:R-:W-:Y:S02]  /*2f40*/  FMNMX R4, R72, R7, !PT ;  /* 0x0000000748047209 */ /* 0x000fe40007800000 */
[----:B------:R-:W-:Y:S02]  /*2f50*/  FSEL R84, R84, -INF , P1 ;  /* 0xff80000054547808 */ /* 0x000fe40000800000 */
[----:B------:R-:W-:Y:S02]  /*2f60*/  ISETP.GE.AND P1, PT, R6, R2, PT ;  /* 0x000000020600720c */ /* 0x000fe40003f26270 */
[----:B------:R-:W-:Y:S02]  /*2f70*/  FSEL R76, R76, -INF , P4 ;  /* 0xff8000004c4c7808 */ /* 0x000fe40002000000 */
[----:B------:R-:W-:Y:S02]  /*2f80*/  FMNMX R7, R73, R4, !PT ;  /* 0x0000000449077209 */ /* 0x000fe40007800000 */
[----:B------:R-:W-:-:S02]  /*2f90*/  FSEL R85, R85, -INF , P2 ;  /* 0xff80000055557808 */ /* 0x000fc40001000000 */
[----:B------:R-:W-:Y:S01]  /*2fa0*/  ISETP.GE.AND P2, PT, R5, R0, PT ;  /* 0x000000000500720c */ /* 0x000fe20003f46270 */
[----:B------:R-:W-:Y:S01]  /*2fb0*/  VIADD R0, R2, 0x71 ;  /* 0x0000007102007836 */ /* 0x000fe20000000000 */
[----:B------:R-:W-:Y:S02]  /*2fc0*/  FSEL R26, R26, -INF , P1 ;  /* 0xff8000001a1a7808 */ /* 0x000fe40000800000 */
[----:B------:R-:W-:Y:S02]  /*2fd0*/  ISETP.GT.AND P1, PT, R6, R2, PT ;  /* 0x000000020600720c */ /* 0x000fe40003f24270 */
[----:B------:R-:W-:Y:S02]  /*2fe0*/  FSEL R77, R77, -INF , P3 ;  /* 0xff8000004d4d7808 */ /* 0x000fe40001800000 */
[----:B------:R-:W-:Y:S02]  /*2ff0*/  FMNMX R4, R76, R7, !PT ;  /* 0x000000074c047209 */ /* 0x000fe40007800000 */
[----:B------:R-:W-:-:S02]  /*3000*/  FSEL R27, R27, -INF , P1 ;  /* 0xff8000001b1b7808 */ /* 0x000fc40000800000 */
[----:B------:R-:W-:Y:S02]  /*3010*/  ISETP.GE.AND P1, PT, R5, R0, PT ;  /* 0x000000000500720c */ /* 0x000fe40003f26270 */
[----:B------:R-:W-:Y:S02]  /*3020*/  FSEL R80, R80, -INF , P2 ;  /* 0xff80000050507808 */ /* 0x000fe40001000000 */
[----:B------:R-:W-:Y:S02]  /*3030*/  FMNMX R7, R77, R4, !PT ;  /* 0x000000044d077209 */ /* 0x000fe40007800000 */
[----:B------:R-:W-:Y:S02]  /*3040*/  FSEL R81, R81, -INF , P1 ;  /* 0xff80000051517808 */ /* 0x000fe40000800000 */
[----:B------:R-:W-:Y:S02]  /*3050*/  FMNMX R0, R80, R7, !PT ;  /* 0x0000000750007209 */ /* 0x000fe40007800000 */
[----:B------:R-:W-:-:S02]  /*3060*/  FSEL R78, R78, -INF , P6 ;  /* 0xff8000004e4e7808 */ /* 0x000fc40003000000 */
[----:B------:R-:W-:Y:S02]  /*3070*/  FMNMX R7, R81, R0, !PT ;  /* 0x0000000051077209 */ /* 0x000fe40007800000 */
[----:B------:R-:W-:Y:S02]  /*3080*/  FSEL R79, R79, -INF , P5 ;  /* 0xff8000004f4f7808 */ /* 0x000fe40002800000 */
[----:B------:R-:W-:Y:S02]  /*3090*/  FMNMX R0, R84, R7, !PT ;  /* 0x0000000754007209 */ /* 0x000fe40007800000 */
[----:B------:R-:W-:Y:S02]  /*30a0*/  FSEL R82, R82, -INF , P4 ;  /* 0xff80000052527808 */ /* 0x000fe40002000000 */
[----:B------:R-:W-:Y:S02]  /*30b0*/  FMNMX R0, R85, R0, !PT ;  /* 0x0000000055007209 */ /* 0x000fe40007800000 */
[----:B------:R-:W-:-:S02]  /*30c0*/  FSEL R83, R83, -INF , P3 ;  /* 0xff80000053537808 */ /* 0x000fc40001800000 */
[----:B------:R-:W-:Y:S01]  /*30d0*/  FSEL R86, R86, -INF , P2 ;  /* 0xff80000056567808 */ /* 0x000fe20001000000 */
[----:B------:R-:W2:Y:S01]  /*30e0*/  SHFL.BFLY PT, R7, R0, 0x1, 0x1f ;  /* 0x0c201f0000077f89 */ /* 0x000ea200000e0000 */
[----:B------:R-:W-:Y:S02]  /*30f0*/  FSEL R87, R87, -INF , P1 ;  /* 0xff80000057577808 */ /* 0x000fe40000800000 */
[----:B--2---:R-:W-:-:S05]  /*3100*/  FMNMX R4, R0, R7, !PT ;  /* 0x0000000700047209 */ /* 0x004fca0007800000 */
[----:B------:R-:W2:Y:S02]  /*3110*/  SHFL.BFLY PT, R7, R4, 0x2, 0x1f ;  /* 0x0c401f0004077f89 */ /* 0x000ea400000e0000 */
[----:B--2---:R-:W-:-:S04]  /*3120*/  FMNMX R216, R4, R7, !PT ;  /* 0x0000000704d87209 */ /* 0x004fc80007800000 */
[----:B------:R-:W-:-:S04]  /*3130*/  FSETP.NEU.AND P0, PT, R216, -INF , PT ;  /* 0xff800000d800780b */ /* 0x000fc80003f0d000 */
[----:B------:R-:W-:Y:S02]  /*3140*/  FSEL R7, R216, RZ, P0 ;  /* 0x000000ffd8077208 */ /* 0x000fe40000000000 */
[----:B------:R-:W-:-:S03]  /*3150*/  ISETP.NE.AND P0, PT, R9, RZ, PT ;  /* 0x000000ff0900720c */ /* 0x000fc60003f05270 */
[----:B-1----:R-:W-:Y:S01]  /*3160*/  FMUL R8, R7, UR4 ;  /* 0x0000000407087c20 */ /* 0x002fe20008400000 */
[----:B------:R-:W-:Y:S01]  /*3170*/  FMNMX R7, R26, R27, !PT ;  /* 0x0000001b1a077209 */ /* 0x000fe20007800000 */
[----:B------:R-:W-:-:S03]  /*3180*/  ULDC UR4, c[0x0][0x604] ;  /* 0x0001810000047ab9 */ /* 0x000fc60000000800 */
[----:B------:R-:W-:-:S04]  /*3190*/  FMNMX R0, R30, R7, !PT ;  /* 0x000000071e007209 */ /* 0x000fc80007800000 */
        /* <DEDUP_REMOVED lines=28> */
[----:B------:R-:W-:-:S05]  /*3360*/  FMNMX R0, R87, R0, !PT ;  /* 0x0000000057007209 */ /* 0x000fca0007800000 */
[----:B------:R-:W1:Y:S02]  /*3370*/  SHFL.BFLY PT, R7, R0, 0x1, 0x1f ;  /* 0x0c201f0000077f89 */ /* 0x000e6400000e0000 */
[----:B-1----:R-:W-:-:S05]  /*3380*/  FMNMX R4, R0, R7, !PT ;  /* 0x0000000700047209 */ /* 0x002fca0007800000 */
[----:B------:R-:W1:Y:S02]  /*3390*/  SHFL.BFLY PT, R7, R4, 0x2, 0x1f ;  /* 0x0c401f0004077f89 */ /* 0x000e6400000e0000 */
[----:B-1----:R-:W-:-:S04]  /*33a0*/  FMNMX R7, R4, R7, !PT ;  /* 0x0000000704077209 */ /* 0x002fc80007800000 */
[----:B------:R-:W-:-:S04]  /*33b0*/  FSETP.NEU.AND P1, PT, R7, -INF , PT ;  /* 0xff8000000700780b */ /* 0x000fc80003f2d000 */
[----:B------:R-:W-:-:S05]  /*33c0*/  FSEL R9, R7, RZ, P1 ;  /* 0x000000ff07097208 */ /* 0x000fca0000800000 */
[----:B------:R-:W-:Y:S01]  /*33d0*/  FMUL R9, R9, UR4 ;  /* 0x0000000409097c20 */ /* 0x000fe20008400000 */
[----:B------:R-:W-:Y:S02]  /*33e0*/  ULDC UR4, c[0x0][0x604] ;  /* 0x0001810000047ab9 */ /* 0x000fe40000000800 */
[--C-:B------:R-:W-:Y:S01]  /*33f0*/  FFMA R24, R24, UR4, -R8.reuse ;  /* 0x0000000418187c23 */ /* 0x100fe20008000808 */
[----:B------:R-:W-:Y:S02]  /*3400*/  ULDC UR4, c[0x0][0x604] ;  /* 0x0001810000047ab9 */ /* 0x000fe40000000800 */
[--C-:B------:R-:W-:Y:S01]  /*3410*/  FFMA R25, R25, UR4, -R8.reuse ;  /* 0x0000000419197c23 */ /* 0x100fe20008000808 */
[----:B------:R-:W-:Y:S02]  /*3420*/  ULDC UR4, c[0x0][0x604] ;  /* 0x0001810000047ab9 */ /* 0x000fe40000000800 */
[----:B------:R-:W-:Y:S01]  /*3430*/  FFMA R28, R28, UR4, -R8 ;  /* 0x000000041c1c7c23 */ /* 0x000fe20008000808 */
[----:B------:R-:W-:-:S02]  /*3440*/  ULDC UR4, c[0x0][0x604] ;  /* 0x0001810000047ab9 */ /* 0x000fc40000000800 */
[--C-:B------:R-:W-:Y:S01]  /*3450*/  FFMA R29, R29, UR4, -R8.reuse ;  /* 0x000000041d1d7c23 */ /* 0x100fe20008000808 */
        /* <DEDUP_REMOVED lines=55> */
[----:B------:R-:W-:Y:S01]  /*37d0*/  FFMA R8, R85, UR4, -R8 ;  /* 0x0000000455087c23 */ /* 0x000fe20008000808 */
[----:B------:R-:W-:Y:S02]  /*37e0*/  ULDC UR4, c[0x0][0x604] ;  /* 0x0001810000047ab9 */ /* 0x000fe40000000800 */
[--C-:B------:R-:W-:Y:S01]  /*37f0*/  FFMA R26, R26, UR4, -R9.reuse ;  /* 0x000000041a1a7c23 */ /* 0x100fe20008000809 */
[----:B------:R-:W-:Y:S02]  /*3800*/  ULDC UR4, c[0x0][0x604] ;  /* 0x0001810000047ab9 */ /* 0x000fe40000000800 */
[--C-:B------:R-:W-:Y:S01]  /*3810*/  FFMA R4, R27, UR4, -R9.reuse ;  /* 0x000000041b047c23 */ /* 0x100fe20008000809 */
[----:B------:R-:W-:Y:S01]  /*3820*/  ULDC UR4, c[0x0][0x604] ;  /* 0x0001810000047ab9 */ /* 0x000fe20000000800 */
[----:B------:R-:W-:Y:S01]  /*3830*/  FSETP.GEU.AND P5, PT, R26, -126, PT ;  /* 0xc2fc00001a00780b */ /* 0x000fe20003fae000 */
        /* <DEDUP_REMOVED lines=12> */
[----:B------:R-:W-:Y:S01]  /*3900*/  @!P5 FMUL R26, R26, 0.5 ;  /* 0x3f0000001a1ad820 */ /* 0x000fe20000400000 */
[--C-:B------:R-:W-:Y:S01]  /*3910*/  FFMA R38, R38, UR4, -R9.reuse ;  /* 0x0000000426267c23 */ /* 0x100fe20008000809 */
[----:B------:R-:W-:Y:S01]  /*3920*/  FSETP.GEU.AND P6, PT, R35, -126, PT ;  /* 0xc2fc00002300780b */ /* 0x000fe20003fce000 */
[----:B------:R-:W-:Y:S01]  /*3930*/  ULDC UR4, c[0x0][0x604] ;  /* 0x0001810000047ab9 */ /* 0x000fe20000000800 */
[----:B------:R-:W1:Y:S01]  /*3940*/  MUFU.EX2 R181, R26 ;  /* 0x0000001a00b57308 */ /* 0x000e620000000800 */
[--C-:B------:R-:W-:Y:S01]  /*3950*/  FFMA R39, R39, UR4, -R9.reuse ;  /* 0x0000000427277c23 */ /* 0x100fe20008000809 */
[----:B------:R-:W-:Y:S01]  /*3960*/  @!P2 FMUL R30, R30, 0.5 ;  /* 0x3f0000001e1ea820 */ /* 0x000fe20000400000 */
[----:B------:R-:W-:Y:S01]  /*3970*/  ULDC UR4, c[0x0][0x604] ;  /* 0x0001810000047ab9 */ /* 0x000fe20000000800 */
[----:B------:R-:W-:Y:S01]  /*3980*/  @!P3 FMUL R4, R4, 0.5 ;  /* 0x3f0000000404b820 */ /* 0x000fe20000400000 */
[----:B------:R-:W-:Y:S01]  /*3990*/  @!P4 FMUL R31, R31, 0.5 ;  /* 0x3f0000001f1fc820 */ /* 0x000fe20000400000 */
[--C-:B------:R-:W-:Y:S01]  /*39a0*/  FFMA R42, R42, UR4, -R9.reuse ;  /* 0x000000042a2a7c23 */ /* 0x100fe20008000809 */
[----:B------:R-:W-:Y:S01]  /*39b0*/  ULDC UR4, c[0x0][0x604] ;  /* 0x0001810000047ab9 */ /* 0x000fe20000000800 */
[----:B------:R-:W2:Y:S01]  /*39c0*/  MUFU.EX2 R183, R30 ;  /* 0x0000001e00b77308 */ /* 0x000ea20000000800 */
[--C-:B------:R-:W-:Y:S01]  /*39d0*/  FFMA R43, R43, UR4, -R9.reuse ;  /* 0x000000042b2b7c23 */ /* 0x100fe20008000809 */
[----:B------:R-:W-:Y:S01]  /*39e0*/  ULDC UR4, c[0x0][0x604] ;  /* 0x0001810000047ab9 */ /* 0x000fe20000000800 */
[----:B------:R-:W-:Y:S01]  /*39f0*/  @!P6 FMUL R35, R35, 0.5 ;  /* 0x3f0000002323e820 */ /* 0x000fe20000400000 */
[--C-:B------:R-:W-:Y:S01]  /*3a00*/  FFMA R46, R46, UR4, -R9.reuse ;  /* 0x000000042e2e7c23 */ /* 0x100fe20008000809 */
[----:B------:R-:W-:Y:S01]  /*3a10*/  ULDC UR4, c[0x0][0x604] ;  /* 0x0001810000047ab9 */ /* 0x000fe20000000800 */
[----:B------:R-:W-:Y:S01]  /*3a20*/  @!P1 FMUL R34, R34, 0.5 ;  /* 0x3f00000022229820 */ /* 0x000fe20000400000 */
[----:B------:R-:W-:Y:S01]  /*3a30*/  FFMA R47, R47, UR4, -R9 ;  /* 0x000000042f2f7c23 */ /* 0x000fe20008000809 */
[----:B------:R-:W3:Y:S01]  /*3a40*/  MUFU.EX2 R10, R31 ;  /* 0x0000001f000a7308 */ /* 0x000ee20000000800 */
[----:B-1----:R-:W-:Y:S01]  /*3a50*/  @!P5 FMUL R181, R181, R181 ;  /* 0x000000b5b5b5d220 */ /* 0x002fe20000400000 */
[----:B------:R-:W-:Y:S01]  /*3a60*/  FSETP.GEU.AND P5, PT, R38, -126, PT ;  /* 0xc2fc00002600780b */ /* 0x000fe20003fae000 */
[----:B------:R-:W-:-:S02]  /*3a70*/  ULDC UR4, c[0x0][0x604] ;  /* 0x0001810000047ab9 */ /* 0x000fc40000000800 */
[--C-:B------:R-:W-:Y:S01]  /*3a80*/  FFMA R50, R50, UR4, -R9.reuse ;  /* 0x0000000432327c23 */ /* 0x100fe20008000809 */
[----:B------:R-:W-:Y:S02]  /*3a90*/  ULDC UR4, c[0x0][0x604] ;  /* 0x0001810000047ab9 */ /* 0x000fe40000000800 */
[----:B------:R-:W1:Y:S01]  /*3aa0*/  MUFU.EX2 R12, R35 ;  /* 0x00000023000c7308 */ /* 0x000e620000000800 */
[----:B--2---:R-:W-:Y:S01]  /*3ab0*/  @!P2 FMUL R183, R183, R183 ;  /* 0x000000b7b7b7a220 */ /* 0x004fe20000400000 */
[----:B------:R-:W-:Y:S01]  /*3ac0*/  FSETP.GEU.AND P2, PT, R42, -126, PT ;  /* 0xc2fc00002a00780b */ /* 0x000fe20003f4e000 */
[--C-:B------:R-:W-:Y:S01]  /*3ad0*/  FFMA R51, R51, UR4, -R9.reuse ;  /* 0x0000000433337c23 */ /* 0x100fe20008000809 */
[----:B------:R-:W-:Y:S02]  /*3ae0*/  ULDC UR4, c[0x0][0x604] ;  /* 0x0001810000047ab9 */ /* 0x000fe40000000800 */
[----:B------:R-:W-:Y:S01]  /*3af0*/  FFMA R54, R54, UR4, -R9 ;  /* 0x0000000436367c23 */ /* 0x000fe20008000809 */
[----:B------:R-:W-:Y:S01]  /*3b00*/  @!P5 FMUL R38, R38, 0.5 ;  /* 0x3f0000002626d820 */ /* 0x000fe20000400000 */
[----:B------:R-:W2:Y:S01]  /*3b10*/  MUFU.EX2 R177, R34 ;  /* 0x0000002200b17308 */ /* 0x000ea20000000800 */
[----:B---3--:R-:W-:Y:S01]  /*3b20*/  @!P4 FMUL R10, R10, R10 ;  /* 0x0000000a0a0ac220 */ /* 0x008fe20000400000 */
[----:B------:R-:W-:Y:S01]  /*3b30*/  FSETP.GEU.AND P4, PT, R43, -126, PT ;  /* 0xc2fc00002b00780b */ /* 0x000fe20003f8e000 */
[----:B------:R-:W-:-:S02]  /*3b40*/  ULDC UR4, c[0x0][0x604] ;  /* 0x0001810000047ab9 */ /* 0x000fc40000000800 */
[--C-:B------:R-:W-:Y:S01]  /*3b50*/  FFMA R55, R55, UR4, -R9.reuse ;  /* 0x0000000437377c23 */ /* 0x100fe20008000809 */
[----:B------:R-:W-:Y:S01]  /*3b60*/  ULDC UR4, c[0x0][0x604] ;  /* 0x0001810000047ab9 */ /* 0x000fe20000000800 */
[----:B------:R-:W-:Y:S01]  /*3b70*/  @!P2 FMUL R42, R42, 0.5 ;  /* 0x3f0000002a2aa820 */ /* 0x000fe20000400000 */
[----:B------:R-:W3:Y:S01]  /*3b80*/  MUFU.EX2 R179, R38 ;  /* 0x0000002600b37308 */ /* 0x000ee20000000800 */
[----:B-1----:R-:W-:Y:S01]  /*3b90*/  @!P6 FMUL R12, R12, R12 ;  /* 0x0000000c0c0ce220 */ /* 0x002fe20000400000 */
[----:B------:R-:W-:Y:S01]  /*3ba0*/  FSETP.GEU.AND P6, PT, R47, -126, PT ;  /* 0xc2fc00002f00780b */ /* 0x000fe20003fce000 */
[--C-:B------:R-:W-:Y:S01]  /*3bb0*/  FFMA R58, R58, UR4, -R9.reuse ;  /* 0x000000043a3a7c23 */ /* 0x100fe20008000809 */
[----:B------:R-:W-:Y:S02]  /*3bc0*/  ULDC UR4, c[0x0][0x604] ;  /* 0x0001810000047ab9 */ /* 0x000fe40000000800 */
[----:B------:R-:W-:Y:S01]  /*3bd0*/  FFMA R59, R59, UR4, -R9 ;  /* 0x000000043b3b7c23 */ /* 0x000fe20008000809 */
[----:B------:R-:W-:Y:S01]  /*3be0*/  @!P4 FMUL R43, R43, 0.5 ;  /* 0x3f0000002b2bc820 */ /* 0x000fe20000400000 */
[----:B------:R-:W1:Y:S01]  /*3bf0*/  MUFU.EX2 R4, R4 ;  /* 0x0000000400047308 */ /* 0x000e620000000800 */
[----:B--2---:R-:W-:Y:S01]  /*3c00*/  @!P1 FMUL R177, R177, R177 ;  /* 0x000000b1b1b19220 */ /* 0x004fe20000400000 */
[----:B------:R-:W-:Y:S01]  /*3c10*/  FSETP.GEU.AND P1, PT, R46, -126, PT ;  /* 0xc2fc00002e00780b */ /* 0x000fe20003f2e000 */
[----:B------:R-:W-:-:S02]  /*3c20*/  ULDC UR4, c[0x0][0x604] ;  /* 0x0001810000047ab9 */ /* 0x000fc40000000800 */
[--C-:B------:R-:W-:Y:S01]  /*3c30*/  FFMA R62, R62, UR4, -R9.reuse ;  /* 0x000000043e3e7c23 */ /* 0x100fe20008000809 */
[----:B------:R-:W-:Y:S01]  /*3c40*/  ULDC UR4, c[0x0][0x604] ;  /* 0x0001810000047ab9 */ /* 0x000fe20000000800 */
[----:B------:R-:W-:Y:S01]  /*3c50*/  @!P6 FMUL R47, R47, 0.5 ;  /* 0x3f0000002f2fe820 */ /* 0x000fe20000400000 */
[----:B------:R-:W2:Y:S01]  /*3c60*/  MUFU.EX2 R16, R43 ;  /* 0x0000002b00107308 */ /* 0x000ea20000000800 */
[----:B---3--:R-:W-:Y:S01]  /*3c70*/  @!P5 FMUL R179, R179, R179 ;  /* 0x000000b3b3b3d220 */ /* 0x008fe20000400000 */
[----:B------:R-:W-:Y:S01]  /*3c80*/  FSETP.GEU.AND P5, PT, R50, -126, PT ;  /* 0xc2fc00003200780b */ /* 0x000fe20003fae000 */
[--C-:B------:R-:W-:Y:S01]  /*3c90*/  FFMA R63, R63, UR4, -R9.reuse ;  /* 0x000000043f3f7c23 */ /* 0x100fe20008000809 */
[----:B------:R-:W-:Y:S02]  /*3ca0*/  ULDC UR4, c[0x0][0x604] ;  /* 0x0001810000047ab9 */ /* 0x000fe40000000800 */
[----:B------:R-:W-:Y:S01]  /*3cb0*/  FFMA R66, R66, UR4, -R9 ;  /* 0x0000000442427c23 */ /* 0x000fe20008000809 */
[----:B------:R-:W-:Y:S01]  /*3cc0*/  @!P1 FMUL R46, R46, 0.5 ;  /* 0x3f0000002e2e9820 */ /* 0x000fe20000400000 */
[----:B------:R-:W3:Y:S01]  /*3cd0*/  MUFU.EX2 R18, R47 ;  /* 0x0000002f00127308 */ /* 0x000ee20000000800 */
[----:B-1----:R-:W-:Y:S01]  /*3ce0*/  @!P3 FMUL R4, R4, R4 ;  /* 0x000000040404b220 */ /* 0x002fe20000400000 */
[----:B------:R-:W-:Y:S01]  /*3cf0*/  FSETP.GEU.AND P3, PT, R39, -126, PT ;  /* 0xc2fc00002700780b */ /* 0x000fe20003f6e000 */
[----:B------:R-:W-:-:S02]  /*3d00*/  ULDC UR4, c[0x0][0x604] ;  /* 0x0001810000047ab9 */ /* 0x000fc40000000800 */
[--C-:B------:R-:W-:Y:S01]  /*3d10*/  FFMA R67, R67, UR4, -R9.reuse ;  /* 0x0000000443437c23 */ /* 0x100fe20008000809 */
[----:B------:R-:W-:Y:S01]  /*3d20*/  ULDC UR4, c[0x0][0x604] ;  /* 0x0001810000047ab9 */ /* 0x000fe20000000800 */
[----:B------:R-:W-:Y:S01]  /*3d30*/  @!P5 FMUL R50, R50, 0.5 ;  /* 0x3f0000003232d820 */ /* 0x000fe20000400000 */
        /* <DEDUP_REMOVED lines=45> */
[----:B------:R-:W-:-:S04]  /*4010*/  FFMA R9, R87, UR4, -R9 ;  /* 0x0000000457097c23 */ /* 0x000fc80008000809 */
[----:B------:R-:W-:Y:S01]  /*4020*/  @!P4 FMUL R67, R67, 0.5 ;  /* 0x3f0000004343c820 */ /* 0x000fe20000400000 */
[----:B------:R-:W2:Y:S01]  /*4030*/  MUFU.EX2 R58, R58 ;  /* 0x0000003a003a7308 */ /* 0x000ea20000000800 */
[----:B---3--:R-:W-:Y:S01]  /*4040*/  @!P3 FMUL R14, R14, R14 ;  /* 0x0000000e0e0eb220 */ /* 0x008fe20000400000 */
[----:B------:R-:W-:-:S05]  /*4050*/  FSETP.GEU.AND P3, PT, R51, -126, PT ;  /* 0xc2fc00003300780b */ /* 0x000fca0003f6e000 */
[----:B------:R-:W-:Y:S01]  /*4060*/  @!P6 FMUL R71, R71, 0.5 ;  /* 0x3f0000004747e820 */ /* 0x000fe20000400000 */
[----:B------:R-:W3:Y:S01]  /*4070*/  MUFU.EX2 R161, R67 ;  /* 0x0000004300a17308 */ /* 0x000ee20000000800 */
[----:B-1----:R-:W-:Y:S01]  /*4080*/  @!P2 FMUL R171, R171, R171 ;  /* 0x000000abababa220 */ /* 0x002fe20000400000 */
[----:B------:R-:W-:-:S05]  /*4090*/  FSETP.GEU.AND P2, PT, R66, -126, PT ;  /* 0xc2fc00004200780b */ /* 0x000fca0003f4e000 */
[----:B------:R-:W-:Y:S01]  /*40a0*/  @!P3 FMUL R51, R51, 0.5 ;  /* 0x3f0000003333b820 */ /* 0x000fe20000400000 */
[----:B------:R-:W1:Y:S01]  /*40b0*/  MUFU.EX2 R163, R71 ;  /* 0x0000004700a37308 */ /* 0x000e620000000800 */
[----:B--2---:R-:W-:Y:S01]  /*40c0*/  @!P1 FMUL R58, R58, R58 ;  /* 0x0000003a3a3a9220 */ /* 0x004fe20000400000 */
[----:B------:R-:W-:-:S03]  /*40d0*/  FSETP.GEU.AND P1, PT, R70, -126, PT ;  /* 0xc2fc00004600780b */ /* 0x000fc60003f2e000 */
[----:B------:R-:W-:Y:S01]  /*40e0*/  FADD R23, R181, R58 ;  /* 0x0000003ab5177221 */ /* 0x000fe20000000000 */
[----:B------:R-:W-:Y:S01]  /*40f0*/  F2FP.BF16.F32.PACK_AB R181, R4, R181 ;  /* 0x000000b504b5723e */ /* 0x000fe200000010ff */
        /* <DEDUP_REMOVED lines=11> */
[----:B------:R-:W-:-:S05]  /*41b0*/  FSETP.GEU.AND P3, PT, R63, -126, PT ;  /* 0xc2fc00003f00780b */ /* 0x000fca0003f6e000 */
        /* <DEDUP_REMOVED lines=15> */
[----:B------:R-:W-:-:S03]  /*42b0*/  FSETP.GEU.AND P6, PT, R29, -126, PT ;  /* 0xc2fc00001d00780b */ /* 0x000fc60003fce000 */
[----:B------:R-:W-:Y:S02]  /*42c0*/  FADD R31, R20, R153 ;  /* 0x00000099141f7221 */ /* 0x000fe40000000000 */
        /* <DEDUP_REMOVED lines=12> */
[----:B------:R-:W-:Y:S01]  /*4390*/  FADD R26, R173, R74 ;  /* 0x0000004aad1a7221 */ /* 0x000fe20000000000 */
[----:B------:R-:W-:Y:S01]  /*43a0*/  F2FP.BF16.F32.PACK_AB R173, R16, R173 ;  /* 0x000000ad10ad723e */ /* 0x000fe200000010ff */
[----:B------:R-:W-:Y:S01]  /*43b0*/  @!P1 FMUL R82, R82, 0.5 ;  /* 0x3f00000052529820 */ /* 0x000fe20000400000 */
[----:B------:R-:W3:Y:S01]  /*43c0*/  MUFU.EX2 R157, R75 ;  /* 0x0000004b009d7308 */ /* 0x000ee20000000800 */
[----:B-1----:R-:W-:Y:S01]  /*43d0*/  @!P2 FMUL R78, R78, R78 ;  /* 0x0000004e4e4ea220 */ /* 0x002fe20000400000 */
[----:B------:R-:W-:Y:S01]  /*43e0*/  FSETP.GEU.AND P2, PT, R24, -126, PT ;  /* 0xc2fc00001800780b */ /* 0x000fe20003f4e000 */
[----:B------:R-:W-:Y:S01]  /*43f0*/  FADD R34, R23, R26 ;  /* 0x0000001a17227221 */ /* 0x000fe20000000000 */
[----:B------:R-:W-:Y:S01]  /*4400*/  FADD R23, R4, R165 ;  /* 0x000000a504177221 */ /* 0x000fe20000000000 */
[----:B------:R-:W-:Y:S01]  /*4410*/  FADD R26, R12, R161 ;  /* 0x000000a10c1a7221 */ /* 0x000fe20000000000 */
[----:B------:R-:W-:Y:S01]  /*4420*/  F2FP.BF16.F32.PACK_AB R165, R165, R58 ;  /* 0x0000003aa5a5723e */ /* 0x000fe200000010ff */
[----:B------:R-:W-:Y:S01]  /*4430*/  @!P5 FMUL R0, R0, 0.5 ;  /* 0x3f0000000000d820 */ /* 0x000fe20000400000 */
[----:B------:R-:W1:Y:S01]  /*4440*/  MUFU.EX2 R29, R29 ;  /* 0x0000001d001d7308 */ /* 0x000e620000000800 */
[----:B--2---:R-:W-:Y:S01]  /*4450*/  @!P4 FMUL R25, R25, R25 ;  /* 0x000000191919c220 */ /* 0x004fe20000400000 */
[----:B------:R-:W-:Y:S01]  /*4460*/  FSETP.GEU.AND P4, PT, R37, -126, PT ;  /* 0xc2fc00002500780b */ /* 0x000fe20003f8e000 */
[----:B------:R-:W-:Y:S01]  /*4470*/  FADD R55, R26, R31 ;  /* 0x0000001f1a377221 */ /* 0x000fe20000000000 */
[----:B------:R-:W-:Y:S01]  /*4480*/  FADD R26, R179, R70 ;  /* 0x00000046b31a7221 */ /* 0x000fe20000000000 */
[----:B------:R-:W-:Y:S01]  /*4490*/  FADD R31, R18, R159 ;  /* 0x0000009f121f7221 */ /* 0x000fe20000000000 */
[----:B------:R-:W-:Y:S01]  /*44a0*/  F2FP.BF16.F32.PACK_AB R179, R14, R179 ;  /* 0x000000b30eb3723e */ /* 0x000fe200000010ff */
[----:B------:R-:W-:Y:S01]  /*44b0*/  @!P2 FMUL R24, R24, 0.5 ;  /* 0x3f0000001818a820 */ /* 0x000fe20000400000 */
[----:B------:R-:W2:Y:S01]  /*44c0*/  MUFU.EX2 R82, R82 ;  /* 0x0000005200527308 */ /* 0x000ea20000000800 */
[----:B---3--:R-:W-:Y:S01]  /*44d0*/  @!P3 FMUL R157, R157, R157 ;  /* 0x0000009d9d9db220 */ /* 0x008fe20000400000 */
[----:B------:R-:W-:-:S02]  /*44e0*/  FSETP.GEU.AND P3, PT, R9, -126, PT ;  /* 0xc2fc00000900780b */ /* 0x000fc40003f6e000 */
[----:B------:R-:W-:Y:S02]  /*44f0*/  F2FP.BF16.F32.PACK_AB R161, R161, R66 ;  /* 0x00000042a1a1723e */ /* 0x000fe400000010ff */
[----:B------:R-:W-:Y:S01]  /*4500*/  F2FP.BF16.F32.PACK_AB R159, R159, R78 ;  /* 0x0000004e9f9f723e */ /* 0x000fe200000010ff */
[----:B------:R-:W-:Y:S01]  /*4510*/  @!P4 FMUL R37, R37, 0.5 ;  /* 0x3f0000002525c820 */ /* 0x000fe20000400000 */
[----:B------:R-:W3:Y:S01]  /*4520*/  MUFU.EX2 R0, R0 ;  /* 0x0000000000007308 */ /* 0x000ee20000000800 */
[----:B-1----:R-:W-:Y:S01]  /*4530*/  @!P6 FMUL R29, R29, R29 ;  /* 0x0000001d1d1de220 */ /* 0x002fe20000400000 */
[----:B------:R-:W-:-:S05]  /*4540*/  FSETP.GEU.AND P6, PT, R41, -126, PT ;  /* 0xc2fc00002900780b */ /* 0x000fca0003fce000 */
[----:B------:R-:W-:Y:S01]  /*4550*/  @!P3 FMUL R9, R9, 0.5 ;  /* 0x3f0000000909b820 */ /* 0x000fe20000400000 */
[----:B------:R1:W4:Y:S01]  /*4560*/  MUFU.EX2 R180, R24 ;  /* 0x0000001800b47308 */ /* 0x0003220000000800 */
[----:B--2---:R-:W-:Y:S01]  /*4570*/  @!P1 FMUL R82, R82, R82 ;  /* 0x0000005252529220 */ /* 0x004fe20000400000 */
[----:B------:R-:W-:-:S03]  /*4580*/  FSETP.GEU.AND P1, PT, R28, -126, PT ;  /* 0xc2fc00001c00780b */ /* 0x000fc60003f2e000 */
[----:B------:R-:W-:Y:S01]  /*4590*/  FADD R27, R169, R82 ;  /* 0x00000052a91b7221 */ /* 0x000fe20000000000 */
[----:B------:R-:W-:Y:S01]  /*45a0*/  F2FP.BF16.F32.PACK_AB R169, R20, R169 ;  /* 0x000000a914a9723e */ /* 0x000fe200000010ff */
[----:B------:R-:W-:Y:S01]  /*45b0*/  @!P6 FMUL R41, R41, 0.5 ;  /* 0x3f0000002929e820 */ /* 0x000fe20000400000 */
[----:B------:R-:W2:Y:S01]  /*45c0*/  MUFU.EX2 R155, R9 ;  /* 0x00000009009b7308 */ /* 0x000ea20000000800 */
[----:B---3--:R-:W-:Y:S01]  /*45d0*/  @!P5 FMUL R0, R0, R0 ;  /* 0x000000000000d220 */ /* 0x008fe20000400000 */
[----:B------:R-:W-:Y:S01]  /*45e0*/  FSETP.GEU.AND P5, PT, R32, -126, PT ;  /* 0xc2fc00002000780b */ /* 0x000fe20003fae000 */
[----:B-1----:R-:W-:Y:S01]  /*45f0*/  FADD R24, R177, R66 ;  /* 0x00000042b1187221 */ /* 0x002fe20000000000 */
[----:B------:R-:W-:Y:S01]  /*4600*/  F2FP.BF16.F32.PACK_AB R177, R12, R177 ;  /* 0x000000b10cb1723e */ /* 0x000fe200000010ff */
[----:B------:R-:W-:Y:S01]  /*4610*/  FADD R35, R171, R0 ;  /* 0x00000000ab237221 */ /* 0x000fe20000000000 */
[----:B------:R-:W-:Y:S01]  /*4620*/  F2FP.BF16.F32.PACK_AB R171, R22, R171 ;  /* 0x000000ab16ab723e */ /* 0x000fe200000010ff */
[----:B------:R-:W-:Y:S01]  /*4630*/  @!P1 FMUL R28, R28, 0.5 ;  /* 0x3f0000001c1c9820 */ /* 0x000fe20000400000 */
[----:B------:R-:W1:Y:S01]  /*4640*/  MUFU.EX2 R37, R37 ;  /* 0x0000002500257308 */ /* 0x000e620000000800 */
[----:B----4-:R-:W-:Y:S01]  /*4650*/  @!P2 FMUL R180, R180, R180 ;  /* 0x000000b4b4b4a220 */ /* 0x010fe20000400000 */
[----:B------:R-:W-:Y:S01]  /*4660*/  FSETP.GEU.AND P2, PT, R36, -126, PT ;  /* 0xc2fc00002400780b */ /* 0x000fe20003f4e000 */
[----:B------:R-:W-:Y:S01]  /*4670*/  FADD R51, R24, R27 ;  /* 0x0000001b18337221 */ /* 0x000fe20000000000 */
[----:B------:R-:W-:Y:S01]  /*4680*/  FADD R24, R183, R62 ;  /* 0x0000003eb7187221 */ /* 0x000fe20000000000 */
[----:B------:R-:W-:Y:S01]  /*4690*/  FADD R27, R175, R78 ;  /* 0x0000004eaf1b7221 */ /* 0x000fe20000000000 */
[----:B------:R-:W-:Y:S01]  /*46a0*/  F2FP.BF16.F32.PACK_AB R183, R10, R183 ;  /* 0x000000b70ab7723e */ /* 0x000fe200000010ff */
[----:B------:R-:W-:Y:S01]  /*46b0*/  @!P5 FMUL R32, R32, 0.5 ;  /* 0x3f0000002020d820 */ /* 0x000fe20000400000 */
[----:B------:R-:W3:Y:S01]  /*46c0*/  MUFU.EX2 R41, R41 ;  /* 0x0000002900297308 */ /* 0x000ee20000000800 */
[----:B--2---:R-:W-:Y:S01]  /*46d0*/  @!P3 FMUL R155, R155, R155 ;  /* 0x0000009b9b9bb220 */ /* 0x004fe20000400000 */
[----:B------:R-:W-:Y:S01]  /*46e0*/  FSETP.GEU.AND P3, PT, R33, -126, PT ;  /* 0xc2fc00002100780b */ /* 0x000fe20003f6e000 */
[----:B------:R-:W-:Y:S01]  /*46f0*/  FADD R38, R24, R27 ;  /* 0x0000001b18267221 */ /* 0x000fe20000000000 */
[----:B------:R-:W-:Y:S01]  /*4700*/  FADD R27, R14, R163 ;  /* 0x000000a30e1b7221 */ /* 0x000fe20000000000 */
[----:B------:R-:W-:Y:S01]  /*4710*/  FADD R24, R10, R167 ;  /* 0x000000a70a187221 */ /* 0x000fe20000000000 */
[----:B------:R-:W-:Y:S01]  /*4720*/  FADD R34, R34, R51 ;  /* 0x0000003322227221 */ /* 0x000fe20000000000 */
[----:B------:R-:W-:Y:S01]  /*4730*/  @!P2 FMUL R36, R36, 0.5 ;  /* 0x3f0000002424a820 */ /* 0x000fe20000400000 */
[----:B------:R2:W4:Y:S01]  /*4740*/  MUFU.EX2 R182, R28 ;  /* 0x0000001c00b67308 */ /* 0x0005220000000800 */
[----:B-1----:R-:W-:Y:S01]  /*4750*/  @!P4 FMUL R37, R37, R37 ;  /* 0x000000252525c220 */ /* 0x002fe20000400000 */
[----:B------:R-:W-:-:S02]  /*4760*/  FSETP.GEU.AND P4, PT, R49, -126, PT ;  /* 0xc2fc00003100780b */ /* 0x000fc40003f8e000 */
[----:B------:R-:W-:Y:S02]  /*4770*/  F2FP.BF16.F32.PACK_AB R175, R18, R175 ;  /* 0x000000af12af723e */ /* 0x000fe400000010ff */
[----:B------:R-:W-:Y:S01]  /*4780*/  F2FP.BF16.F32.PACK_AB R167, R167, R62 ;  /* 0x0000003ea7a7723e */ /* 0x000fe200000010ff */
[----:B------:R-:W-:Y:S01]  /*4790*/  @!P3 FMUL R33, R33, 0.5 ;  /* 0x3f0000002121b820 */ /* 0x000fe20000400000 */
[----:B------:R-:W1:Y:S01]  /*47a0*/  MUFU.EX2 R176, R32 ;  /* 0x0000002000b07308 */ /* 0x000e620000000800 */
[----:B---3--:R-:W-:Y:S01]  /*47b0*/  @!P6 FMUL R41, R41, R41 ;  /* 0x000000292929e220 */ /* 0x008fe20000400000 */
[----:B------:R-:W-:Y:S01]  /*47c0*/  FSETP.GEU.AND P6, PT, R53, -126, PT ;  /* 0xc2fc00003500780b */ /* 0x000fe20003fce000 */
[----:B--2---:R-:W-:Y:S01]  /*47d0*/  FADD R28, R16, R157 ;  /* 0x0000009d101c7221 */ /* 0x004fe20000000000 */
[----:B------:R-:W-:Y:S02]  /*47e0*/  F2FP.BF16.F32.PACK_AB R163, R163, R70 ;  /* 0x00000046a3a3723e */ /* 0x000fe400000010ff */
[----:B------:R-:W-:Y:S01]  /*47f0*/  F2FP.BF16.F32.PACK_AB R157, R157, R74 ;  /* 0x0000004a9d9d723e */ /* 0x000fe200000010ff */
[----:B------:R-:W-:Y:S01]  /*4800*/  @!P4 FMUL R49, R49, 0.5 ;  /* 0x3f0000003131c820 */ /* 0x000fe20000400000 */
[----:B------:R2:W3:Y:S01]  /*4810*/  MUFU.EX2 R178, R36 ;  /* 0x0000002400b27308 */ /* 0x0004e20000000800 */
[----:B----4-:R-:W-:Y:S01]  /*4820*/  @!P1 FMUL R182, R182, R182 ;  /* 0x000000b6b6b69220 */ /* 0x010fe20000400000 */
[----:B------:R-:W-:-:S02]  /*4830*/  FSETP.GEU.AND P1, PT, R40, -126, PT ;  /* 0xc2fc00002800780b */ /* 0x000fc40003f2e000 */
[----:B------:R-:W-:-:S03]  /*4840*/  F2FP.BF16.F32.PACK_AB R153, R153, R82 ;  /* 0x000000529999723e */ /* 0x000fc600000010ff */
[----:B------:R-:W-:Y:S01]  /*4850*/  @!P6 FMUL R53, R53, 0.5 ;  /* 0x3f0000003535e820 */ /* 0x000fe20000400000 */
[----:B------:R-:W4:Y:S01]  /*4860*/  MUFU.EX2 R33, R33 ;  /* 0x0000002100217308 */ /* 0x000f220000000800 */
[----:B-1----:R-:W-:Y:S01]  /*4870*/  @!P5 FMUL R176, R176, R176 ;  /* 0x000000b0b0b0d220 */ /* 0x002fe20000400000 */
[----:B------:R-:W-:Y:S01]  /*4880*/  FSETP.GEU.AND P5, PT, R44, -126, PT ;  /* 0xc2fc00002c00780b */ /* 0x000fe20003fae000 */
[----:B--2---:R-:W-:Y:S01]  /*4890*/  FADD R36, R23, R28 ;  /* 0x0000001c17247221 */ /* 0x004fe20000000000 */
[----:B------:R-:W-:-:S03]  /*48a0*/  FADD R28, R22, R155 ;  /* 0x0000009b161c7221 */ /* 0x000fc60000000000 */
[----:B------:R-:W-:Y:S01]  /*48b0*/  @!P1 FMUL R40, R40, 0.5 ;  /* 0x3f00000028289820 */ /* 0x000fe20000400000 */
[----:B------:R-:W1:Y:S01]  /*48c0*/  MUFU.EX2 R49, R49 ;  /* 0x0000003100317308 */ /* 0x000e620000000800 */
[----:B---3--:R-:W-:Y:S01]  /*48d0*/  @!P2 FMUL R178, R178, R178 ;  /* 0x000000b2b2b2a220 */ /* 0x008fe20000400000 */
[----:B------:R-:W-:Y:S01]  /*48e0*/  FSETP.GEU.AND P2, PT, R48, -126, PT ;  /* 0xc2fc00003000780b */ /* 0x000fe20003f4e000 */
[----:B------:R-:W-:Y:S01]  /*48f0*/  FADD R59, R27, R28 ;  /* 0x0000001c1b3b7221 */ /* 0x000fe20000000000 */
[----:B------:R-:W-:-:S03]  /*4900*/  FADD R36, R36, R55 ;  /* 0x0000003724247221 */ /* 0x000fc60000000000 */
[----:B------:R-:W-:Y:S01]  /*4910*/  @!P5 FMUL R44, R44, 0.5 ;  /* 0x3f0000002c2cd820 */ /* 0x000fe20000400000 */
[----:B------:R2:W3:Y:S01]  /*4920*/  MUFU.EX2 R172, R40 ;  /* 0x0000002800ac7308 */ /* 0x0004e20000000800 */
[----:B----4-:R-:W-:Y:S01]  /*4930*/  @!P3 FMUL R33, R33, R33 ;  /* 0x000000212121b220 */ /* 0x010fe20000400000 */
[----:B------:R-:W-:-:S05]  /*4940*/  FSETP.GEU.AND P3, PT, R45, -126, PT ;  /* 0xc2fc00002d00780b */ /* 0x000fca0003f6e000 */
[----:B------:R-:W-:Y:S01]  /*4950*/  @!P2 FMUL R48, R48, 0.5 ;  /* 0x3f0000003030a820 */ /* 0x000fe20000400000 */
[----:B------:R-:W4:Y:S01]  /*4960*/  MUFU.EX2 R174, R44 ;  /* 0x0000002c00ae7308 */ /* 0x000f220000000800 */
[----:B-1----:R-:W-:Y:S01]  /*4970*/  @!P4 FMUL R49, R49, R49 ;  /* 0x000000313131c220 */ /* 0x002fe20000400000 */
[----:B------:R-:W-:Y:S01]  /*4980*/  FSETP.GEU.AND P4, PT, R61, -126, PT ;  /* 0xc2fc00003d00780b */ /* 0x000fe20003f8e000 */
[----:B--2---:R-:W-:-:S04]  /*4990*/  FADD R40, R24, R31 ;  /* 0x0000001f18287221 */ /* 0x004fc80000000000 */
[----:B------:R-:W-:Y:S01]  /*49a0*/  @!P3 FMUL R45, R45, 0.5 ;  /* 0x3f0000002d2db820 */ /* 0x000fe20000400000 */
[----:B------:R-:W1:Y:S01]  /*49b0*/  MUFU.EX2 R168, R48 ;  /* 0x0000003000a87308 */ /* 0x000e620000000800 */
[----:B---3--:R-:W-:Y:S01]  /*49c0*/  @!P1 FMUL R172, R172, R172 ;  /* 0x000000acacac9220 */ /* 0x008fe20000400000 */
[----:B------:R-:W-:Y:S01]  /*49d0*/  FSETP.GEU.AND P1, PT, R52, -126, PT ;  /* 0xc2fc00003400780b */ /* 0x000fe20003f2e000 */
[----:B------:R-:W-:-:S04]  /*49e0*/  FADD R59, R40, R59 ;  /* 0x0000003b283b7221 */ /* 0x000fc80000000000 */
[----:B------:R-:W-:Y:S01]  /*49f0*/  @!P4 FMUL R61, R61, 0.5 ;  /* 0x3f0000003d3dc820 */ /* 0x000fe20000400000 */
[----:B------:R-:W2:Y:S01]  /*4a00*/  MUFU.EX2 R53, R53 ;  /* 0x0000003500357308 */ /* 0x000ea20000000800 */
[----:B----4-:R-:W-:Y:S01]  /*4a10*/  @!P5 FMUL R174, R174, R174 ;  /* 0x000000aeaeaed220 */ /* 0x010fe20000400000 */
[----:B------:R-:W-:Y:S01]  /*4a20*/  FSETP.GEU.AND P5, PT, R56, -126, PT ;  /* 0xc2fc00003800780b */ /* 0x000fe20003fae000 */
[----:B------:R-:W-:-:S04]  /*4a30*/  FADD R59, R36, R59 ;  /* 0x0000003b243b7221 */ /* 0x000fc80000000000 */
        /* <DEDUP_REMOVED lines=27> */
[----:B------:R3:W4:Y:S01]  /*4bf0*/  MUFU.EX2 R164, R57 ;  /* 0x0000003900a47308 */ /* 0x0007220000000800 */
[----:B-1----:R-:W-:Y:S01]  /*4c00*/  @!P4 FMUL R166, R166, R166 ;  /* 0x000000a6a6a6c220 */ /* 0x002fe20000400000 */
[----:B------:R-:W-:-:S05]  /*4c10*/  FSETP.GEU.AND P4, PT, R80, -126, PT ;  /* 0xc2fc00005000780b */ /* 0x000fca0003f8e000 */
[----:B------:R-:W-:Y:S01]  /*4c20*/  @!P2 FMUL R73, R73, 0.5 ;  /* 0x3f0000004949a820 */ /* 0x000fe20000400000 */
[----:B------:R-:W1:Y:S01]  /*4c30*/  MUFU.EX2 R13, R64 ;  /* 0x00000040000d7308 */ /* 0x000e620000000800 */
[----:B--2---:R-:W-:Y:S01]  /*4c40*/  @!P6 FMUL R160, R160, R160 ;  /* 0x000000a0a0a0e220 */ /* 0x004fe20000400000 */
[----:B------:R-:W-:Y:S01]  /*4c50*/  FSETP.GEU.AND P6, PT, R81, -126, PT ;  /* 0xc2fc00005100780b */ /* 0x000fe20003fce000 */
[----:B---3--:R-:W-:Y:S02]  /*4c60*/  FADD R57, R26, R35 ;  /* 0x000000231a397221 */ /* 0x008fe40000000000 */
[----:B------:R-:W-:Y:S02]  /*4c70*/  FADD R28, R33, R160 ;  /* 0x000000a0211c7221 */ /* 0x000fe40000000000 */
[----:B------:R-:W-:Y:S01]  /*4c80*/  @!P4 FMUL R80, R80, 0.5 ;  /* 0x3f0000005050c820 */ /* 0x000fe20000400000 */
[----:B------:R-:W2:Y:S01]  /*4c90*/  MUFU.EX2 R17, R72 ;  /* 0x0000004800117308 */ /* 0x000ea20000000800 */
[----:B----4-:R-:W-:Y:S01]  /*4ca0*/  @!P3 FMUL R164, R164, R164 ;  /* 0x000000a4a4a4b220 */ /* 0x010fe20000400000 */
[----:B------:R-:W-:Y:S01]  /*4cb0*/  FSETP.GEU.AND P3, PT, R68, -126, PT ;  /* 0xc2fc00004400780b */ /* 0x000fe20003f6e000 */
[----:B------:R-:W-:-:S02]  /*4cc0*/  FADD R57, R38, R57 ;  /* 0x0000003926397221 */ /* 0x000fc40000000000 */
[----:B------:R-:W-:Y:S01]  /*4cd0*/  FADD R26, R25, R164 ;  /* 0x000000a4191a7221 */ /* 0x000fe20000000000 */
[----:B------:R-:W-:Y:S01]  /*4ce0*/  F2FP.BF16.F32.PACK_AB R164, R164, R9 ;  /* 0x00000009a4a4723e */ /* 0x000fe200000010ff */
[----:B------:R-:W-:Y:S01]  /*4cf0*/  @!P6 FMUL R81, R81, 0.5 ;  /* 0x3f0000005151e820 */ /* 0x000fe20000400000 */
[----:B------:R-:W3:Y:S01]  /*4d00*/  MUFU.EX2 R156, R73 ;  /* 0x00000049009c7308 */ /* 0x000ee20000000800 */
[----:B-1----:R-:W-:Y:S01]  /*4d10*/  @!P1 FMUL R13, R13, R13 ;  /* 0x0000000d0d0d9220 */ /* 0x002fe20000400000 */
[----:B------:R-:W-:Y:S01]  /*4d20*/  FSETP.GEU.AND P1, PT, R69, -126, PT ;  /* 0xc2fc00004500780b */ /* 0x000fe20003f2e000 */
[----:B------:R-:W-:Y:S02]  /*4d30*/  FADD R34, R34, R57 ;  /* 0x0000003922227221 */ /* 0x000fe40000000000 */
[----:B------:R-:W-:Y:S01]  /*4d40*/  FADD R27, R176, R13 ;  /* 0x0000000db01b7221 */ /* 0x000fe20000000000 */
[----:B------:R-:W-:Y:S01]  /*4d50*/  F2FP.BF16.F32.PACK_AB R176, R33, R176 ;  /* 0x000000b021b0723e */ /* 0x000fe200000010ff */
[----:B------:R-:W-:Y:S01]  /*4d60*/  @!P3 FMUL R68, R68, 0.5 ;  /* 0x3f0000004444b820 */ /* 0x000fe20000400000 */
[----:B------:R-:W1:Y:S01]  /*4d70*/  MUFU.EX2 R21, R80 ;  /* 0x0000005000157308 */ /* 0x000e620000000800 */
[----:B--2---:R-:W-:Y:S01]  /*4d80*/  @!P5 FMUL R17, R17, R17 ;  /* 0x000000111111d220 */ /* 0x004fe20000400000 */
[----:B------:R-:W-:Y:S01]  /*4d90*/  FSETP.GEU.AND P5, PT, R76, -126, PT ;  /* 0xc2fc00004c00780b */ /* 0x000fe20003fae000 */
[----:B------:R-:W-:Y:S01]  /*4da0*/  FADD R235, R34, R59 ;  /* 0x0000003b22eb7221 */ /* 0x000fe20000000000 */
[----:B------:R-:W-:Y:S01]  /*4db0*/  F2FP.BF16.F32.PACK_AB R160, R160, R13 ;  /* 0x0000000da0a0723e */ /* 0x000fe200000010ff */
[----:B------:R-:W-:Y:S01]  /*4dc0*/  FADD R31, R172, R17 ;  /* 0x00000011ac1f7221 */ /* 0x000fe20000000000 */
[----:B------:R-:W-:Y:S01]  /*4dd0*/  F2FP.BF16.F32.PACK_AB R172, R41, R172 ;  /* 0x000000ac29ac723e */ /* 0x000fe200000010ff */
[----:B------:R-:W-:Y:S01]  /*4de0*/  @!P1 FMUL R69, R69, 0.5 ;  /* 0x3f00000045459820 */ /* 0x000fe20000400000 */
[----:B------:R-:W2:Y:S01]  /*4df0*/  MUFU.EX2 R152, R81 ;  /* 0x0000005100987308 */ /* 0x000ea20000000800 */
[----:B---3--:R-:W-:Y:S01]  /*4e00*/  @!P2 FMUL R156, R156, R156 ;  /* 0x0000009c9c9ca220 */ /* 0x008fe20000400000 */
[----:B------:R-:W-:Y:S01]  /*4e10*/  FSETP.GEU.AND P2, PT, R77, -126, PT ;  /* 0xc2fc00004d00780b */ /* 0x000fe20003f4e000 */
[----:B------:R-:W-:Y:S01]  /*4e20*/  FADD R32, R24, R31 ;  /* 0x0000001f18207221 */ /* 0x000fe20000000000 */
[----:B------:R-:W-:Y:S01]  /*4e30*/  FADD R24, R29, R166 ;  /* 0x000000a61d187221 */ /* 0x000fe20000000000 */
[----:B------:R-:W-:Y:S01]  /*4e40*/  FADD R35, R41, R156 ;  /* 0x0000009c29237221 */ /* 0x000fe20000000000 */
[----:B------:R-:W-:Y:S01]  /*4e50*/  F2FP.BF16.F32.PACK_AB R166, R166, R11 ;  /* 0x0000000ba6a6723e */ /* 0x000fe200000010ff */
[----:B------:R-:W-:Y:S01]  /*4e60*/  @!P5 FMUL R76, R76, 0.5 ;  /* 0x3f0000004c4cd820 */ /* 0x000fe20000400000 */
[----:B------:R-:W3:Y:S01]  /*4e70*/  MUFU.EX2 R15, R68 ;  /* 0x00000044000f7308 */ /* 0x000ee20000000800 */
[----:B-1----:R-:W-:Y:S01]  /*4e80*/  @!P4 FMUL R21, R21, R21 ;  /* 0x000000151515c220 */ /* 0x002fe20000400000 */
[----:B------:R-:W-:-:S02]  /*4e90*/  FSETP.GEU.AND P4, PT, R84, -126, PT ;  /* 0xc2fc00005400780b */ /* 0x000fc40003f8e000 */
[----:B------:R-:W-:Y:S01]  /*4ea0*/  F2FP.BF16.F32.PACK_AB R156, R156, R17 ;  /* 0x000000119c9c723e */ /* 0x000fe200000010ff */
        /* <DEDUP_REMOVED lines=13> */
[----:B------:R-:W-:Y:S01]  /*4f80*/  FADD R47, R28, R39 ;  /* 0x000000271c2f7221 */ /* 0x000fe20000000000 */
[----:B------:R-:W-:-:S02]  /*4f90*/  FADD R32, R32, R43 ;  /* 0x0000002b20207221 */ /* 0x000fc40000000000 */
[----:B------:R-:W-:Y:S01]  /*4fa0*/  FADD R26, R178, R15 ;  /* 0x0000000fb21a7221 */ /* 0x000fe20000000000 */
[----:B------:R-:W-:Y:S01]  /*4fb0*/  FADD R30, R30, R47 ;  /* 0x0000002f1e1e7221 */ /* 0x000fe20000000000 */
[----:B------:R-:W-:Y:S01]  /*4fc0*/  @!P6 FMUL R8, R8, 0.5 ;  /* 0x3f0000000808e820 */ /* 0x000fe20000400000 */
[----:B------:R-:W3:Y:S01]  /*4fd0*/  MUFU.EX2 R158, R77 ;  /* 0x0000004d009e7308 */ /* 0x000ee20000000800 */
[----:B-1----:R-:W-:Y:S01]  /*4fe0*/  @!P1 FMUL R162, R162, R162 ;  /* 0x000000a2a2a29220 */ /* 0x002fe20000400000 */
[----:B------:R-:W-:-:S03]  /*4ff0*/  F2FP.BF16.F32.PACK_AB R178, R37, R178 ;  /* 0x000000b225b2723e */ /* 0x000fc600000010ff */
[----:B------:R-:W-:Y:S01]  /*5000*/  FADD R27, R37, R162 ;  /* 0x000000a2251b7221 */ /* 0x000fe20000000000 */
[----:B------:R-:W-:Y:S02]  /*5010*/  F2FP.BF16.F32.PACK_AB R162, R162, R15 ;  /* 0x0000000fa2a2723e */ /* 0x000fe400000010ff */
[----:B------:R-:W1:Y:S01]  /*5020*/  MUFU.EX2 R23, R84 ;  /* 0x0000005400177308 */ /* 0x000e620000000800 */
[----:B--2---:R-:W-:-:S04]  /*5030*/  @!P5 FMUL R19, R19, R19 ;  /* 0x000000131313d220 */ /* 0x004fc80000400000 */
[----:B------:R-:W-:Y:S01]  /*5040*/  FADD R31, R174, R19 ;  /* 0x00000013ae1f7221 */ /* 0x000fe20000000000 */
[----:B------:R-:W-:Y:S02]  /*5050*/  F2FP.BF16.F32.PACK_AB R174, R45, R174 ;  /* 0x000000ae2dae723e */ /* 0x000fe400000010ff */
[----:B------:R2:W4:Y:S01]  /*5060*/  MUFU.EX2 R154, R8 ;  /* 0x00000008009a7308 */ /* 0x0005220000000800 */
[----:B---3--:R-:W-:-:S04]  /*5070*/  @!P2 FMUL R158, R158, R158 ;  /* 0x0000009e9e9ea220 */ /* 0x008fc80000400000 */
[----:B------:R-:W-:Y:S01]  /*5080*/  FADD R35, R45, R158 ;  /* 0x0000009e2d237221 */ /* 0x000fe20000000000 */
[----:B------:R-:W-:Y:S01]  /*5090*/  F2FP.BF16.F32.PACK_AB R158, R158, R19 ;  /* 0x000000139e9e723e */ /* 0x000fe200000010ff */
[----:B-1----:R-:W-:Y:S01]  /*50a0*/  @!P4 FMUL R23, R23, R23 ;  /* 0x000000171717c220 */ /* 0x002fe20000400000 */
[----:B--2---:R-:W-:Y:S01]  /*50b0*/  FADD R8, R182, R11 ;  /* 0x0000000bb6087221 */ /* 0x004fe20000000000 */
[----:B------:R-:W-:Y:S01]  /*50c0*/  FADD R24, R24, R35 ;  /* 0x0000002318187221 */ /* 0x000fe20000000000 */
[----:B------:R-:W-:Y:S01]  /*50d0*/  F2FP.BF16.F32.PACK_AB R182, R29, R182 ;  /* 0x000000b61db6723e */ /* 0x000fe200000010ff */
[----:B------:R-:W-:Y:S01]  /*50e0*/  FADD R39, R170, R23 ;  /* 0x00000017aa277221 */ /* 0x000fe20000000000 */
[----:B------:R-:W-:Y:S01]  /*50f0*/  FADD R8, R8, R31 ;  /* 0x0000001f08087221 */ /* 0x000fe20000000000 */
[----:B------:R-:W-:Y:S01]  /*5100*/  F2FP.BF16.F32.PACK_AB R170, R53, R170 ;  /* 0x000000aa35aa723e */ /* 0x000fe200000010ff */
[----:B----4-:R-:W-:Y:S01]  /*5110*/  @!P6 FMUL R154, R154, R154 ;  /* 0x0000009a9a9ae220 */ /* 0x010fe20000400000 */
[----:B------:R-:W-:-:S03]  /*5120*/  FADD R39, R26, R39 ;  /* 0x000000271a277221 */ /* 0x000fc60000000000 */
[----:B------:R-:W-:Y:S01]  /*5130*/  FADD R28, R53, R154 ;  /* 0x0000009a351c7221 */ /* 0x000fe20000000000 */
[----:B------:R-:W-:Y:S01]  /*5140*/  FADD R39, R8, R39 ;  /* 0x0000002708277221 */ /* 0x000fe20000000000 */
[----:B------:R-:W-:Y:S02]  /*5150*/  F2FP.BF16.F32.PACK_AB R154, R154, R23 ;  /* 0x000000179a9a723e */ /* 0x000fe400000010ff */
[----:B------:R-:W-:Y:S01]  /*5160*/  FADD R27, R27, R28 ;  /* 0x0000001c1b1b7221 */ /* 0x000fe20000000000 */
[----:B------:R-:W-:-:S03]  /*5170*/  FADD R32, R32, R39 ;  /* 0x0000002720207221 */ /* 0x000fc60000000000 */
[----:B------:R-:W-:-:S04]  /*5180*/  FADD R27, R24, R27 ;  /* 0x0000001b181b7221 */ /* 0x000fc80000000000 */
[----:B------:R-:W-:-:S04]  /*5190*/  FADD R27, R30, R27 ;  /* 0x0000001b1e1b7221 */ /* 0x000fc80000000000 */
[----:B------:R-:W-:Y:S01]  /*51a0*/  FADD R236, R32, R27 ;  /* 0x0000001b20ec7221 */ /* 0x000fe20000000000 */
[----:B------:R-:W-:Y:S06]  /*51b0*/  @!P0 BRA `(.L_x_19) ;  /* 0x0000000000048947 */ /* 0x000fec0003800000 */
[----:B------:R-:W-:Y:S01]  /*51c0*/  BPT.TRAP 0x1 ;  /* 0x000000040000795c */ /* 0x000fe20000300000 */
.L_x_19:
[----:B------:R-:W1:Y:S01]  /*51d0*/  SYNCS.PHASECHK.TRANS64.TRYWAIT P1, [UR60+0xc0008], R3 ;  /* 0x0c000803ff0075a7 */ /* 0x000e62000802017c */
[----:B------:R-:W-:Y:S01]  /*51e0*/  ULOP3.LUT UR41, UR43, 0x4000000, URZ, 0xfc, !UPT ;  /* 0x040000002b297892 */ /* 0x000fe2000f8efc3f */
[----:B-1----:R-:W-:Y:S11]  /*51f0*/  @!P1 BRA `(.L_x_20) ;  /* 0x0000033000509947 */ /* 0x002ff60003800000 */
.L_x_132:
[----:B------:R-:W-:Y:S01]  /*5200*/  UIADD3 UR4, UR41, 0x2000, URZ ;  /* 0x0000200029047890 */ /* 0x000fe2000fffe03f */
[----:B------:R-:W-:Y:S01]  /*5210*/  WARPGROUP.ARRIVE ;  /* 0x00000000000079c5 */ /* 0x000fe20000000000 */
[----:B------:R-:W-:Y:S01]  /*5220*/  UMOV UR7, 0x40000040 ;  /* 0x4000004000077882 */ /* 0x000fe20000000000 */
[----:B------:R-:W-:Y:S04]  /*5230*/  STL [R1+0xccc], R168 ;  /* 0x000ccca801007387 */ /* 0x000fe80000100800 */
[----:B------:R-:W-:Y:S01]  /*5240*/  UMOV UR6, UR4 ;  /* 0x0000000400067c82 */ /* 0x000fe20008000000 */
[----:B------:R-:W-:Y:S01]  /*5250*/  STL [R1+0xcc8], R169 ;  /* 0x000cc8a901007387 */ /* 0x000fe20000100800 */
[----:B------:R-:W-:Y:S01]  /*5260*/  HGMMA.64x256x16.F32.BF16 R24, R180, gdesc[UR4].tnspB, RZ, !UPT, gsb0 ;  /* 0x43e00004b4187df0 */ /* 0x000fe2000c0018ff */
[----:B------:R-:W-:-:S02]  /*5270*/  UIADD3 UR4, UR41, 0x3000, URZ ;  /* 0x0000300029047890 */ /* 0x000fc4000fffe03f */
[----:B------:R-:W-:Y:S01]  /*5280*/  STL [R1+0xcc4], R170 ;  /* 0x000cc4aa01007387 */ /* 0x000fe20000100800 */
[----:B------:R-:W-:-:S03]  /*5290*/  UMOV UR7, 0x40000040 ;  /* 0x4000004000077882 */ /* 0x000fc60000000000 */
[----:B------:R-:W-:Y:S01]  /*52a0*/  STL [R1+0xcc0], R171 ;  /* 0x000cc0ab01007387 */ /* 0x000fe20000100800 */
[----:B------:R-:W-:-:S03]  /*52b0*/  UMOV UR6, UR4 ;  /* 0x0000000400067c82 */ /* 0x000fc60008000000 */
[----:B------:R-:W-:Y:S04]  /*52c0*/  STL [R1+0x8dc], R160 ;  /* 0x0008dca001007387 */ /* 0x000fe80000100800 */
        /* <DEDUP_REMOVED lines=8> */
[----:B------:R2:W-:Y:S04]  /*5350*/  STL [R1+0x4c8], R235 ;  /* 0x0004c8eb01007387 */ /* 0x0005e80000100800 */
[----:B------:R3:W-:Y:S04]  /*5360*/  STL [R1+0x4c4], R233 ;  /* 0x0004c4e901007387 */ /* 0x0007e80000100800 */
[----:B------:R4:W-:Y:S04]  /*5370*/  STL [R1+0x4c0], R216 ;  /* 0x0004c0d801007387 */ /* 0x0009e80000100800 */
[----:B------:R1:W-:Y:S04]  /*5380*/  STL [R1+0x4bc], R7 ;  /* 0x0004bc0701007387 */ /* 0x0003e80000100800 */
[----:B------:R1:W-:Y:S04]  /*5390*/  STL [R1+0x4b8], R6 ;  /* 0x0004b80601007387 */ /* 0x0003e80000100800 */
[----:B------:R1:W-:Y:S04]  /*53a0*/  STL [R1+0x4b4], R5 ;  /* 0x0004b40501007387 */ /* 0x0003e80000100800 */
[----:B------:R1:W-:Y:S01]  /*53b0*/  STL [R1+0x4b0], R2 ;  /* 0x0004b00201007387 */ /* 0x0003e20000100800 */
[----:B------:R-:W-:-:S03]  /*53c0*/  WARPGROUP.DEPBAR.LE gsb0, 0x0 ;  /* 0x00008000000079c5 */ /* 0x000fc60000010000 */
[----:B------:R-:W-:Y:S01]  /*53d0*/  STL.64 [R1], R24 ;  /* 0x0000001801007387 */ /* 0x000fe20000100a00 */
[----:B--2---:R-:W-:Y:S01]  /*53e0*/  IMAD.MOV.U32 R235, RZ, RZ, R65 ;  /* 0x000000ffffeb7224 */ /* 0x004fe200078e0041 */
[----:B------:R-:W-:Y:S01]  /*53f0*/  MOV R234, R66 ;  /* 0x0000004200ea7202 */ /* 0x000fe20000000f00 */
[----:B---3--:R-:W-:Y:S01]  /*5400*/  IMAD.MOV.U32 R233, RZ, RZ, R67 ;  /* 0x000000ffffe97224 */ /* 0x008fe200078e0043 */
[----:B------:R-:W-:Y:S01]  /*5410*/  STL.64 [R1+0x8], R26 ;  /* 0x0000081a01007387 */ /* 0x000fe20000100a00 */
[----:B------:R-:W-:Y:S01]  /*5420*/  MOV R232, R68 ;  /* 0x0000004400e87202 */ /* 0x000fe20000000f00 */
[----:B------:R-:W-:Y:S01]  /*5430*/  IMAD.MOV.U32 R231, RZ, RZ, R69 ;  /* 0x000000ffffe77224 */ /* 0x000fe200078e0045 */
[----:B------:R-:W-:Y:S01]  /*5440*/  MOV R230, R70 ;  /* 0x0000004600e67202 */ /* 0x000fe20000000f00 */
[----:B------:R-:W-:Y:S01]  /*5450*/  STL.64 [R1+0x10], R28 ;  /* 0x0000101c01007387 */ /* 0x000fe20000100a00 */
[----:B------:R-:W-:Y:S01]  /*5460*/  IMAD.MOV.U32 R229, RZ, RZ, R71 ;  /* 0x000000ffffe57224 */ /* 0x000fe200078e0047 */
[----:B------:R-:W-:Y:S01]  /*5470*/  MOV R228, R72 ;  /* 0x0000004800e47202 */ /* 0x000fe20000000f00 */
[----:B------:R-:W-:Y:S01]  /*5480*/  IMAD.MOV.U32 R227, RZ, RZ, R73 ;  /* 0x000000ffffe37224 */ /* 0x000fe200078e0049 */
        /* <DEDUP_REMOVED lines=14> */
[----:B----4-:R-:W-:Y:S01]  /*5570*/  MOV R216, R84 ;  /* 0x0000005400d87202 */ /* 0x010fe20000000f00 */
        /* <DEDUP_REMOVED lines=73> */
[----:B-1----:R-:W-:Y:S01]  /*5a10*/  IMAD.MOV.U32 R7, RZ, RZ, R145 ;  /* 0x000000ffff077224 */ /* 0x002fe200078e0091 */
[----:B------:R-:W-:Y:S01]  /*5a20*/  MOV R6, R146 ;  /* 0x0000009200067202 */ /* 0x000fe20000000f00 */
[----:B------:R-:W-:Y:S01]  /*5a30*/  IMAD.MOV.U32 R5, RZ, RZ, R147 ;  /* 0x000000ffff057224 */ /* 0x000fe200078e0093 */
[----:B------:R-:W-:Y:S01]  /*5a40*/  MOV R4, R148 ;  /* 0x0000009400047202 */ /* 0x000fe20000000f00 */
[----:B------:R-:W-:Y:S01]  /*5a50*/  IMAD.MOV.U32 R3, RZ, RZ, R149 ;  /* 0x000000ffff037224 */ /* 0x000fe200078e0095 */
[----:B------:R-:W-:Y:S01]  /*5a60*/  MOV R2, R150 ;  /* 0x0000009600027202 */ /* 0x000fe20000000f00 */
[----:B------:R1:W-:Y:S01]  /*5a70*/  STL [R1+0xa0], R64 ;  /* 0x0000a04001007387 */ /* 0x0003e20000100800 */
[----:B------:R-:W-:-:S03]  /*5a80*/  IMAD.MOV.U32 R0, RZ, RZ, R151 ;  /* 0x000000ffff007224 */ /* 0x000fc600078e0097 */
[----:B------:R-:W-:Y:S04]  /*5a90*/  STL.64 [R1+0x1098], R174 ;  /* 0x001098ae01007387 */ /* 0x000fe80000100a00 */
[----:B------:R-:W-:Y:S01]  /*5aa0*/  STL.64 [R1+0x1090], R172 ;  /* 0x001090ac01007387 */ /* 0x000fe20000100a00 */
[----:B-1----:R-:W-:-:S03]  /*5ab0*/  WARPGROUP.ARRIVE ;  /* 0x00000000000079c5 */ /* 0x002fc60000000000 */
[----:B------:R-:W-:Y:S03]  /*5ac0*/  STL.64 [R1+0x1088], R166 ;  /* 0x001088a601007387 */ /* 0x000fe60000100a00 */
[----:B------:R-:W-:Y:S01]  /*5ad0*/  HGMMA.64x256x16.F32.BF16 R24, R180, gdesc[UR4].tnspB, RZ, !UPT, gsb0 ;  /* 0x43e00004b4187df0 */ /* 0x000fe2000c0018ff */
[----:B------:R-:W-:Y:S04]  /*5ae0*/  STL.64 [R1+0x1080], R164 ;  /* 0x001080a401007387 */ /* 0x000fe80000100a00 */
[----:B------:R-:W-:Y:S04]  /*5af0*/  STL.64 [R1+0x1078], R158 ;  /* 0x0010789e01007387 */ /* 0x000fe80000100a00 */
[----:B------:R-:W-:Y:S01]  /*5b00*/  STL.64 [R1+0x1070], R156 ;  /* 0x0010709c01007387 */ /* 0x000fe20000100a00 */
[----:B------:R-:W-:-:S03]  /*5b10*/  WARPGROUP.DEPBAR.LE gsb0, 0x0 ;  /* 0x00008000000079c5 */ /* 0x000fc60000010000 */
[----:B------:R-:W-:Y:S04]  /*5b20*/  STL.64 [R1+0x1068], R150 ;  /* 0x0010689601007387 */ /* 0x000fe80000100a00 */
        /* <DEDUP_REMOVED lines=50> */
[----:B------:R1:W-:Y:S04]  /*5e50*/  STL.64 [R1+0xed0], R48 ;  /* 0x000ed03001007387 */ /* 0x0003e80000100a00 */
[----:B-1----:R-:W2:Y:S04]  /*5e60*/  LDL.LU R48, [R1] ;  /* 0x0000000001307983 */ /* 0x002ea80000300800 */
[----:B------:R-:W2:Y:S04]  /*5e70*/  LDL.LU R49, [R1+0x4] ;  /* 0x0000040001317983 */ /* 0x000ea80000300800 */
        /* <DEDUP_REMOVED lines=38> */
[----:B------:R-:W2:Y:S01]  /*60e0*/  LDL.LU R88, [R1+0xa0] ;  /* 0x0000a00001587983 */ /* 0x000ea20000300800 */
        /* <DEDUP_REMOVED lines=86> */
[----:B------:R-:W-:Y:S01]  /*6650*/  UIADD3 UR4, UR41, 0x2080, URZ ;  /* 0x0000208029047890 */ /* 0x000fe2000fffe03f */
[----:B------:R-:W-:-:S06]  /*6660*/  UMOV UR7, 0x40000040 ;  /* 0x4000004000077882 */ /* 0x000fcc0000000000 */
[----:B------:R-:W-:Y:S01]  /*6670*/  UMOV UR6, UR4 ;  /* 0x0000000400067c82 */ /* 0x000fe20008000000 */
[----:B--2---:R-:W-:-:S06]  /*6680*/  WARPGROUP.ARRIVE ;  /* 0x00000000000079c5 */ /* 0x004fcc0000000000 */
[----:B------:R-:W-:Y:S03]  /*6690*/  HGMMA.64x256x16.F32.BF16 R48, R176, gdesc[UR4].tnspB, R48, gsb0 ;  /* 0x43e00004b0307df0 */ /* 0x000fe60008001830 */
[----:B------:R-:W-:Y:S02]  /*66a0*/  WARPGROUP.DEPBAR.LE gsb0, 0x0 ;  /* 0x00008000000079c5 */ /* 0x000fe40000010000 */
[----:B------:R-:W-:Y:S04]  /*66b0*/  STL.64 [R1], R48 ;  /* 0x0000003001007387 */ /* 0x000fe80000100a00 */
        /* <DEDUP_REMOVED lines=63> */
[----:B-1----:R-:W2:Y:S04]  /*6ab0*/  LDL.LU.64 R174, [R1+0x1098] ;  /* 0x0010980001ae7983 */ /* 0x002ea80000300a00 */
[----:B------:R-:W2:Y:S04]  /*6ac0*/  LDL.LU.64 R172, [R1+0x1090] ;  /* 0x0010900001ac7983 */ /* 0x000ea80000300a00 */
[----:B------:R-:W3:Y:S04]  /*6ad0*/  LDL.LU.64 R166, [R1+0x1088] ;  /* 0x0010880001a67983 */ /* 0x000ee80000300a00 */
[----:B------:R-:W4:Y:S04]  /*6ae0*/  LDL.LU.64 R164, [R1+0x1080] ;  /* 0x0010800001a47983 */ /* 0x000f280000300a00 */
[----:B------:R-:W4:Y:S04]  /*6af0*/  LDL.LU.64 R158, [R1+0x1078] ;  /* 0x00107800019e7983 */ /* 0x000f280000300a00 */
[----:B------:R-:W4:Y:S04]  /*6b00*/  LDL.LU.64 R156, [R1+0x1070] ;  /* 0x00107000019c7983 */ /* 0x000f280000300a00 */
[----:B------:R-:W2:Y:S04]  /*6b10*/  LDL.LU.64 R150, [R1+0x1068] ;  /* 0x0010680001967983 */ /* 0x000ea80000300a00 */
        /* <DEDUP_REMOVED lines=50> */
[----:B------:R-:W2:Y:S01]  /*6e40*/  LDL.LU.64 R48, [R1+0xed0] ;  /* 0x000ed00001307983 */ /* 0x000ea20000300a00 */
[----:B------:R-:W-:Y:S01]  /*6e50*/  UIADD3 UR4, UR41, 0x3080, URZ ;  /* 0x0000308029047890 */ /* 0x000fe2000fffe03f */
[----:B------:R-:W-:-:S06]  /*6e60*/  UMOV UR7, 0x40000040 ;  /* 0x4000004000077882 */ /* 0x000fcc0000000000 */
[----:B------:R-:W-:Y:S01]  /*6e70*/  UMOV UR6, UR4 ;  /* 0x0000000400067c82 */ /* 0x000fe20008000000 */
[----:B--2---:R-:W-:-:S06]  /*6e80*/  WARPGROUP.ARRIVE ;  /* 0x00000000000079c5 */ /* 0x004fcc0000000000 */
[----:B------:R-:W-:Y:S03]  /*6e90*/  HGMMA.64x256x16.F32.BF16 R24, R176, gdesc[UR4].tnspB, R24, gsb0 ;  /* 0x43e00004b0187df0 */ /* 0x000fe60008001818 */
[----:B------:R-:W-:Y:S02]  /*6ea0*/  WARPGROUP.DEPBAR.LE gsb0, 0x0 ;  /* 0x00008000000079c5 */ /* 0x000fe40000010000 */
        /* <DEDUP_REMOVED lines=64> */
[----:B-1----:R-:W2:Y:S04]  /*72b0*/  LDL.LU.64 R24, [R1] ;  /* 0x0000000001187983 */ /* 0x002ea80000300a00 */
        /* <DEDUP_REMOVED lines=69> */
[----:B------:R-:W-:Y:S01]  /*7710*/  STL.64 [R1], R24 ;  /* 0x0000001801007387 */ /* 0x000fe20000100a00 */
        /* <DEDUP_REMOVED lines=63> */
[----:B------:R1:W-:Y:S01]  /*7b10*/  STL [R1+0x80], R56 ;  /* 0x0000803801007387 */ /* 0x0003e20000100800 */
[----:B------:R-:W-:Y:S01]  /*7b20*/  IMAD.MOV.U32 R194, RZ, RZ, R102 ;  /* 0x000000ffffc27224 */ /* 0x000fe200078e0066 */
[----:B------:R-:W-:Y:S01]  /*7b30*/  MOV R193, R103 ;  /* 0x0000006700c17202 */ /* 0x000fe20000000f00 */
[----:B------:R-:W-:Y:S01]  /*7b40*/  IMAD.MOV.U32 R196, RZ, RZ, R100 ;  /* 0x000000ffffc47224 */ /* 0x000fe200078e0064 */
[----:B------:R-:W2:Y:S01]  /*7b50*/  LDL.LU.64 R150, [R1+0xec8] ;  /* 0x000ec80001967983 */ /* 0x000ea20000300a00 */
[----:B------:R-:W-:Y:S01]  /*7b60*/  MOV R195, R101 ;  /* 0x0000006500c37202 */ /* 0x000fe20000000f00 */
[----:B------:R-:W-:Y:S01]  /*7b70*/  IMAD.MOV.U32 R198, RZ, RZ, R98 ;  /* 0x000000ffffc67224 */ /* 0x000fe200078e0062 */
[----:B------:R-:W-:Y:S01]  /*7b80*/  MOV R197, R99 ;  /* 0x0000006300c57202 */ /* 0x000fe20000000f00 */
[----:B------:R-:W2:Y:S01]  /*7b90*/  LDL.LU.64 R148, [R1+0xec0] ;  /* 0x000ec00001947983 */ /* 0x000ea20000300a00 */
        /* <DEDUP_REMOVED lines=52> */
[----:B------:R-:W-:-:S02]  /*7ee0*/  MOV R170, R59 ;  /* 0x0000003b00aa7202 */ /* 0x000fc40000000f00 */
[----:B------:R-:W-:Y:S01]  /*7ef0*/  MOV R168, R57 ;  /* 0x0000003900a87202 */ /* 0x000fe20000000f00 */
        /* <DEDUP_REMOVED lines=32> */
[----:B-1----:R-:W2:Y:S04]  /*8100*/  LDL.LU.64 R56, [R1+0xd50] ;  /* 0x000d500001387983 */ /* 0x002ea80000300a00 */
        /* <DEDUP_REMOVED lines=19> */
[----:B---3--:R-:W-:Y:S04]  /*8240*/  STL.64 [R1+0xcb8], R166 ;  /* 0x000cb8a601007387 */ /* 0x008fe80000100a00 */
[----:B----4-:R-:W-:Y:S04]  /*8250*/  STL.64 [R1+0xcb0], R164 ;  /* 0x000cb0a401007387 */ /* 0x010fe80000100a00 */
[----:B------:R-:W-:Y:S04]  /*8260*/  STL.64 [R1+0xca8], R158 ;  /* 0x000ca89e01007387 */ /* 0x000fe80000100a00 */
[----:B------:R-:W-:Y:S01]  /*8270*/  STL.64 [R1+0xca0], R156 ;  /* 0x000ca09c01007387 */ /* 0x000fe20000100a00 */
        /* <DEDUP_REMOVED lines=88> */
[----:B------:R-:W-:-:S03]  /*8800*/  IMAD.MOV.U32 R73, RZ, RZ, R168 ;  /* 0x000000ffff497224 */ /* 0x000fc600078e00a8 */
[----:B------:R-:W2:Y:S01]  /*8810*/  LDL.LU R69, [R1+0x74] ;  /* 0x0000740001457983 */ /* 0x000ea20000300800 */
[----:B------:R-:W-:-:S03]  /*8820*/  MOV R74, R169 ;  /* 0x000000a9004a7202 */ /* 0x000fc60000000f00 */
[----:B------:R-:W2:Y:S01]  /*8830*/  LDL.LU R70, [R1+0x78] ;  /* 0x0000780001467983 */ /* 0x000ea20000300800 */
[----:B------:R-:W-:-:S03]  /*8840*/  IMAD.MOV.U32 R75, RZ, RZ, R170 ;  /* 0x000000ffff4b7224 */ /* 0x000fc600078e00aa */
[----:B------:R-:W2:Y:S01]  /*8850*/  LDL.LU R71, [R1+0x7c] ;  /* 0x00007c0001477983 */ /* 0x000ea20000300800 */
[----:B------:R-:W-:-:S03]  /*8860*/  MOV R76, R171 ;  /* 0x000000ab004c7202 */ /* 0x000fc60000000f00 */
[----:B------:R-:W2:Y:S04]  /*8870*/  LDL.LU R72, [R1+0x80] ;  /* 0x0000800001487983 */ /* 0x000ea80000300800 */
[----:B------:R-:W2:Y:S04]  /*8880*/  LDL.LU R168, [R1+0xccc] ;  /* 0x000ccc0001a87983 */ /* 0x000ea80000300800 */
[----:B------:R-:W2:Y:S04]  /*8890*/  LDL.LU R169, [R1+0xcc8] ;  /* 0x000cc80001a97983 */ /* 0x000ea80000300800 */
[----:B------:R-:W2:Y:S04]  /*88a0*/  LDL.LU R170, [R1+0xcc4] ;  /* 0x000cc40001aa7983 */ /* 0x000ea80000300800 */
[----:B------:R-:W2:Y:S01]  /*88b0*/  LDL.LU R171, [R1+0xcc0] ;  /* 0x000cc00001ab7983 */ /* 0x000ea20000300800 */
        /* <DEDUP_REMOVED lines=371> */
[----:B------:R-:W-:Y:S01]  /*9ff0*/  STL.64 [R1+0x50], R44 ;  /* 0x0000502c01007387 */ /* 0x000fe20000100a00 */
[----:B------:R-:W-:-:S03]  /*a000*/  IMAD.MOV.U32 R2, RZ, RZ, R150 ;  /* 0x000000ffff027224 */ /* 0x000fc600078e0096 */
[----:B------:R-:W-:Y:S01]  /*a010*/  STL.64 [R1+0x58], R46 ;  /* 0x0000582e01007387 */ /* 0x000fe20000100a00 */
[----:B------:R-:W-:-:S03]  /*a020*/  MOV R0, R151 ;  /* 0x0000009700007202 */ /* 0x000fc60000000f00 */
[----:B------:R-:W-:Y:S01]  /*a030*/  STL.64 [R1+0x60], R48 ;  /* 0x0000603001007387 */ /* 0x000fe20000100a00 */
[----:B------:R-:W-:Y:S01]  /*a040*/  IMAD.MOV.U32 R4, RZ, RZ, R148 ;  /* 0x000000ffff047224 */ /* 0x000fe200078e0094 */
[----:B------:R-:W-:Y:S02]  /*a050*/  MOV R3, R149 ;  /* 0x0000009500037202 */ /* 0x000fe40000000f00 */
[----:B------:R-:W-:Y:S01]  /*a060*/  STL.64 [R1+0x68], R50 ;  /* 0x0000683201007387 */ /* 0x000fe20000100a00 */
[----:B------:R-:W-:Y:S01]  /*a070*/  IMAD.MOV.U32 R6, RZ, RZ, R146 ;  /* 0x000000ffff067224 */ /* 0x000fe200078e0092 */
[----:B------:R-:W-:Y:S02]  /*a080*/  MOV R5, R147 ;  /* 0x0000009300057202 */ /* 0x000fe40000000f00 */
[----:B------:R1:W-:Y:S01]  /*a090*/  STL [R1+0x70], R52 ;  /* 0x0000703401007387 */ /* 0x0003e20000100800 */
[----:B------:R-:W-:Y:S01]  /*a0a0*/  IMAD.MOV.U32 R8, RZ, RZ, R144 ;  /* 0x000000ffff087224 */ /* 0x000fe200078e0090 */
[----:B------:R-:W-:-:S02]  /*a0b0*/  MOV R7, R145 ;  /* 0x0000009100077202 */ /* 0x000fc40000000f00 */
[----:B------:R-:W2:Y:S01]  /*a0c0*/  LDL.LU.64 R150, [R1+0xad8] ;  /* 0x000ad80001967983 */ /* 0x000ea20000300a00 */
[----:B------:R-:W-:Y:S01]  /*a0d0*/  IMAD.MOV.U32 R10, RZ, RZ, R142 ;  /* 0x000000ffff0a7224 */ /* 0x000fe200078e008e */
[----:B------:R-:W-:Y:S02]  /*a0e0*/  MOV R9, R143 ;  /* 0x0000008f00097202 */ /* 0x000fe40000000f00 */
[----:B------:R-:W2:Y:S01]  /*a0f0*/  LDL.LU.64 R148, [R1+0xad0] ;  /* 0x000ad00001947983 */ /* 0x000ea20000300a00 */
[----:B------:R-:W-:Y:S01]  /*a100*/  IMAD.MOV.U32 R12, RZ, RZ, R140 ;  /* 0x000000ffff0c7224 */ /* 0x000fe200078e008c */
[----:B------:R-:W-:Y:S02]  /*a110*/  MOV R11, R141 ;  /* 0x0000008d000b7202 */ /* 0x000fe40000000f00 */
[----:B------:R-:W2:Y:S01]  /*a120*/  LDL.LU.64 R146, [R1+0xac8] ;  /* 0x000ac80001927983 */ /* 0x000ea20000300a00 */
        /* <DEDUP_REMOVED lines=129> */
[----:B------:R-:W-:-:S03]  /*a940*/  MOV R160, R53 ;  /* 0x0000003500a07202 */ /* 0x000fc60000000f00 */
        /* <DEDUP_REMOVED lines=22> */
[----:B----4-:R-:W-:Y:S01]  /*aab0*/  STL.64 [R1+0x8c0], R156 ;  /* 0x0008c09c01007387 */ /* 0x010fe20000100a00 */
        /* <DEDUP_REMOVED lines=326> */
[----:B------:R-:W3:Y:S01]  /*bf20*/  LDL.LU.64 R32, [R1+0x6e0] ;  /* 0x0006e00001207983 */ /* 0x000ee20000300a00 */
[----:B------:R-:W-:Y:S01]  /*bf30*/  UIADD3 UR4, UR41, 0x3280, URZ ;  /* 0x0000328029047890 */ /* 0x000fe2000fffe03f */
[----:B------:R-:W-:-:S06]  /*bf40*/  UMOV UR7, 0x40000040 ;  /* 0x4000004000077882 */ /* 0x000fcc0000000000 */
[----:B------:R-:W-:Y:S01]  /*bf50*/  UMOV UR6, UR4 ;  /* 0x0000000400067c82 */ /* 0x000fe20008000000 */
[----:B---3--:R-:W-:-:S06]  /*bf60*/  WARPGROUP.ARRIVE ;  /* 0x00000000000079c5 */ /* 0x008fcc0000000000 */
        /* <DEDUP_REMOVED lines=410> */
[----:B------:R-:W2:Y:S04]  /*d910*/  LDL.LU R46, [R1+0x58] ;  /* 0x00005800012e7983 */ /* 0x000ea80000300800 */
[----:B------:R-:W2:Y:S01]  /*d920*/  LDL.LU R47, [R1+0x5c] ;  /* 0x00005c00012f7983 */ /* 0x000ea20000300800 */
[----:B------:R-:W-:-:S03]  /*d930*/  IMAD.MOV.U32 R51, RZ, RZ, R152 ;  /* 0x000000ffff337224 */ /* 0x000fc600078e0098 */
[----:B------:R-:W2:Y:S01]  /*d940*/  LDL.LU R48, [R1+0x60] ;  /* 0x0000600001307983 */ /* 0x000ea20000300800 */
[----:B------:R-:W-:-:S03]  /*d950*/  MOV R52, R153 ;  /* 0x0000009900347202 */ /* 0x000fc60000000f00 */
[----:B------:R-:W3:Y:S01]  /*d960*/  LDL.LU R155, [R1+0x4dc] ;  /* 0x0004dc00019b7983 */ /* 0x000ee20000300800 */
[----:B------:R-:W-:-:S03]  /*d970*/  IMAD.MOV.U32 R53, RZ, RZ, R154 ;  /* 0x000000ffff357224 */ /* 0x000fc600078e009a */
[----:B------:R-:W3:Y:S04]  /*d980*/  LDL.LU R0, [R1+0x4d8] ;  /* 0x0004d80001007983 */ /* 0x000ee80000300800 */
        /* <DEDUP_REMOVED lines=102> */
[----:B------:R1:W5:Y:S01]  /*dff0*/  LDL.LU R235, [R1+0x4c8] ;  /* 0x0004c80001eb7983 */ /* 0x0003620000300800 */
[----:B------:R-:W-:-:S03]  /*e000*/  UMOV UR7, 0x40000040 ;  /* 0x4000004000077882 */ /* 0x000fc60000000000 */
[----:B------:R1:W5:Y:S02]  /*e010*/  LDL.LU R233, [R1+0x4c4] ;  /* 0x0004c40001e97983 */ /* 0x0003640000300800 */
[----:B------:R-:W-:Y:S02]  /*e020*/  UMOV UR6, UR4 ;  /* 0x0000000400067c82 */ /* 0x000fe40008000000 */
[----:B------:R1:W5:Y:S04]  /*e030*/  LDL.LU R216, [R1+0x4c0] ;  /* 0x0004c00001d87983 */ /* 0x0003680000300800 */
[----:B------:R1:W5:Y:S04]  /*e040*/  LDL.LU R7, [R1+0x4bc] ;  /* 0x0004bc0001077983 */ /* 0x0003680000300800 */
[----:B------:R1:W5:Y:S04]  /*e050*/  LDL.LU R6, [R1+0x4b8] ;  /* 0x0004b80001067983 */ /* 0x0003680000300800 */
[----:B------:R1:W5:Y:S04]  /*e060*/  LDL.LU R5, [R1+0x4b4] ;  /* 0x0004b40001057983 */ /* 0x0003680000300800 */
[----:B------:R1:W5:Y:S01]  /*e070*/  LDL.LU R2, [R1+0x4b0] ;  /* 0x0004b00001027983 */ /* 0x0003620000300800 */
[----:B---3--:R-:W-:-:S04]  /*e080*/  F2FP.BF16.F32.PACK_AB R155, R155, R0 ;  /* 0x000000009b9b723e */ /* 0x008fc800000010ff */
        /* <DEDUP_REMOVED lines=67> */
[----:B--2---:R-:W2:Y:S04]  /*e4c0*/  LDL.LU.64 R150, [R1+0x4a8] ;  /* 0x0004a80001967983 */ /* 0x004ea80000300a00 */
        /* <DEDUP_REMOVED lines=69> */
[----:B-1----:R-:W-:Y:S05]  /*e920*/  @!P0 BRA `(.L_x_21) ;  /* 0x0000000000048947 */ /* 0x002fea0003800000 */
[----:B------:R-:W-:Y:S01]  /*e930*/  BPT.TRAP 0x1 ;  /* 0x000000040000795c */ /* 0x000fe20000300000 */
.L_x_21:
[----:B------:R-:W-:Y:S01]  /*e940*/  UISETP.GT.U32.AND UP0, UPT, UR54, 0x1, UPT ;  /* 0x000000013600788c */ /* 0x000fe2000bf04070 */
[----:B------:R-:W-:Y:S01]  /*e950*/  MOV R0, RZ ;  /* 0x000000ff00007202 */ /* 0x000fe20000000f00 */
[----:B------:R-:W-:-:S04]  /*e960*/  UIADD3 UR4, UR60, 0xc0028, URZ ;  /* 0x000c00283c047890 */ /* 0x000fc8000fffe03f */
[----:B------:R-:W-:Y:S01]  /*e970*/  PLOP3.LUT P1, PT, PT, PT, UP0, 0x80, 0x0 ;  /* 0x000000000000781c */ /* 0x000fe20003f2f008 */
[----:B------:R-:W-:-:S09]  /*e980*/  UPRMT UR4, URZ, 0x654, UR4 ;  /* 0x000006543f047896 */ /* 0x000fd20008000004 */
[----:B------:R-:W-:Y:S03]  /*e990*/  SYNCS.ARRIVE.TRANS64.RED.A1T0 RZ, [UR4], RZ ;  /* 0x000000ffffff79a7 */ /* 0x000fe60008100404 */
[----:B------:R-:W-:Y:S05]  /*e9a0*/  @P1 BRA `(.L_x_22) ;  /* 0x0000000000041947 */ /* 0x000fea0003800000 */
[----:B------:R-:W-:Y:S01]  /*e9b0*/  BPT.TRAP 0x1 ;  /* 0x000000040000795c */ /* 0x000fe20000300000 */
.L_x_22:
[C---:B-----5:R-:W-:Y:S01]  /*e9c0*/  ISETP.GE.AND P2, PT, R233.reuse, 0x3, PT ;  /* 0x00000003e900780c */ /* 0x060fe20003f46270 */
[----:B------:R-:W-:Y:S01]  /*e9d0*/  UMOV UR7, 0x1 ;  /* 0x0000000100077882 */ /* 0x000fe20000000000 */
[----:B------:R-:W-:Y:S01]  /*e9e0*/  UMOV UR4, 0x2 ;  /* 0x0000000200047882 */ /* 0x000fe20000000000 */
[----:B------:R-:W-:Y:S01]  /*e9f0*/  VIADD R4, R2, 0x80 ;  /* 0x0000008002047836 */ /* 0x000fe20000000000 */
[----:B------:R-:W-:-:S09]  /*ea00*/  IADD3 R233, R233, -0x1, RZ ;  /* 0xffffffffe9e97810 */ /* 0x000fd20007ffe0ff */
[----:B------:R-:W-:Y:S05]  /*ea10*/  @!P2 BRA `(.L_x_23) ;  /* 0x00000100003ca947 */ /* 0x000fea0003800000 */
[----:B------:R-:W-:Y:S01]  /*ea20*/  IMAD.MOV.U32 R2, RZ, RZ, R216 ;  /* 0x000000ffff027224 */ /* 0x000fe200078e00d8 */
[----:B------:R-:W-:Y:S01]  /*ea30*/  MOV R8, R7 ;  /* 0x0000000700087202 */ /* 0x000fe20000000f00 */
[----:B------:R-:W-:Y:S01]  /*ea40*/  IMAD.MOV.U32 R219, RZ, RZ, R233 ;  /* 0x000000ffffdb7224 */ /* 0x000fe200078e00e9 */
[----:B------:R-:W-:Y:S01]  /*ea50*/  MOV R0, RZ ;  /* 0x000000ff00007202 */ /* 0x000fe20000000f00 */
[----:B------:R-:W-:Y:S01]  /*ea60*/  UMOV UR4, 0x2 ;  /* 0x0000000200047882 */ /* 0x000fe20000000000 */
[----:B------:R-:W-:Y:S01]  /*ea70*/  UMOV UR7, 0x1 ;  /* 0x0000000100077882 */ /* 0x000fe20000000000 */
[----:B------:R-:W-:-:S05]  /*ea80*/  ULDC UR5, c[0x0][0x604] ;  /* 0x0001810000057ab9 */ /* 0x000fca0000000800 */
.L_x_34:
[----:B------:R-:W-:-:S13]  /*ea90*/  PLOP3.LUT P3, PT, PT, PT, UP1, 0x80, 0x0 ;  /* 0x000000000000781c */ /* 0x000fda0003f6f018 */
[----:B------:R-:W-:Y:S05]  /*eaa0*/  @!P3 BRA `(.L_x_24) ;  /* 0x000000000004b947 */ /* 0x000fea0003800000 */
[----:B------:R-:W-:Y:S01]  /*eab0*/  BPT.TRAP 0x1 ;  /* 0x000000040000795c */ /* 0x000fe20000300000 */
.L_x_24:
[----:B------:R-:W-:Y:S01]  /*eac0*/  ULEA UR6, UR4, UR60, 0x3 ;  /* 0x0000003c04067291 */ /* 0x000fe2000f8e183f */
[----:B------:R-:W-:-:S08]  /*ead0*/  SHF.L.U32 R3, R0, 0x1f, RZ ;  /* 0x0000001f00037819 */ /* 0x000fd000000006ff */
[----:B------:R-:W1:Y:S02]  /*eae0*/  SYNCS.PHASECHK.TRANS64.TRYWAIT P2, [UR6+0xc0000], R3 ;  /* 0x0c000003ff0075a7 */ /* 0x000e640008040146 */
[----:B-1----:R-:W-:Y:S05]  /*eaf0*/  @!P2 BRA `(.L_x_25) ;  /* 0x000002980028a947 */ /* 0x002fea0003800000 */
.L_x_133:
[----:B------:R-:W2:Y:S04]  /*eb00*/  LDL.64 R14, [R1+0x280] ;  /* 0x00028000010e7983 */ /* 0x000ea80000100a00 */
[----:B------:R-:W3:Y:S04]  /*eb10*/  LDL.64 R12, [R1+0x298] ;  /* 0x00029800010c7983 */ /* 0x000ee80000100a00 */
[----:B------:R-:W4:Y:S04]  /*eb20*/  LDL.64 R10, [R1+0x2a0] ;  /* 0x0002a000010a7983 */ /* 0x000f280000100a00 */
[----:B------:R-:W5:Y:S04]  /*eb30*/  LDL.64 R154, [R1+0x290] ;  /* 0x00029000019a7983 */ /* 0x000f680000100a00 */
[----:B------:R-:W5:Y:S01]  /*eb40*/  LDL.64 R152, [R1+0x288] ;  /* 0x0002880001987983 */ /* 0x000f620000100a00 */
[----:B------:R-:W-:Y:S01]  /*eb50*/  MOV R16, UR29 ;  /* 0x0000001d00107c02 */ /* 0x000fe20008000f00 */
[----:B------:R-:W-:Y:S01]  /*eb60*/  ULEA UR6, UR4, UR40, 0xd ;  /* 0x0000002804067291 */ /* 0x000fe2000f8e683f */
[----:B------:R-:W-:Y:S01]  /*eb70*/  MOV R9, UR44 ;  /* 0x0000002c00097c02 */ /* 0x000fe20008000f00 */
[----:B------:R-:W-:Y:S01]  /*eb80*/  UMOV UR35, 0x40000040 ;  /* 0x4000004000237882 */ /* 0x000fe20000000000 */
[----:B------:R-:W-:Y:S01]  /*eb90*/  UMOV UR31, 0x40000040 ;  /* 0x40000040001f7882 */ /* 0x000fe20000000000 */
[----:B------:R-:W-:Y:S01]  /*eba0*/  UMOV UR39, 0x40000040 ;  /* 0x4000004000277882 */ /* 0x000fe20000000000 */
[----:B------:R-:W5:Y:S02]  /*ebb0*/  LDL.64 R20, [R1+0x278] ;  /* 0x0002780001147983 */ /* 0x000f640000100a00 */
[----:B------:R-:W-:Y:S01]  /*ebc0*/  UMOV UR34, UR6 ;  /* 0x0000000600227c82 */ /* 0x000fe20008000000 */
[----:B------:R-:W-:Y:S01]  /*ebd0*/  UIADD3 UR10, UR6, 0x2, URZ ;  /* 0x00000002060a7890 */ /* 0x000fe2000fffe03f */
[----:B------:R-:W5:Y:S01]  /*ebe0*/  LDL.64 R220, [R1+0x270] ;  /* 0x0002700001dc7983 */ /* 0x000f620000100a00 */
[----:B------:R-:W-:Y:S01]  /*ebf0*/  UMOV UR47, 0x40000040 ;  /* 0x40000040002f7882 */ /* 0x000fe20000000000 */
[----:B------:R-:W-:-:S02]  /*ec00*/  UMOV UR51, 0x40000040 ;  /* 0x4000004000337882 */ /* 0x000fc40000000000 */
[----:B------:R-:W5:Y:S02]  /*ec10*/  LDL.64 R216, [R1+0x268] ;  /* 0x0002680001d87983 */ /* 0x000f640000100a00 */
[----:B------:R-:W-:Y:S01]  /*ec20*/  UMOV UR30, UR10 ;  /* 0x0000000a001e7c82 */ /* 0x000fe20008000000 */
[----:B------:R-:W-:Y:S01]  /*ec30*/  UIADD3 UR10, UR6, 0x4, URZ ;  /* 0x00000004060a7890 */ /* 0x000fe2000fffe03f */
[----:B------:R-:W5:Y:S04]  /*ec40*/  LDL.64 R18, [R1+0x260] ;  /* 0x0002600001127983 */ /* 0x000f680000100a00 */
[----:B------:R-:W5:Y:S02]  /*ec50*/  LDL.64 R22, [R1+0x258] ;  /* 0x0002580001167983 */ /* 0x000f640000100a00 */
[----:B------:R-:W-:-:S02]  /*ec60*/  UMOV UR38, UR10 ;  /* 0x0000000a00267c82 */ /* 0x000fc40008000000 */
[----:B------:R-:W5:Y:S04]  /*ec70*/  LDL.64 R228, [R1+0x240] ;  /* 0x0002400001e47983 */ /* 0x000f680000100a00 */
[----:B------:R-:W5:Y:S04]  /*ec80*/  LDL.64 R226, [R1+0x238] ;  /* 0x0002380001e27983 */ /* 0x000f680000100a00 */
[----:B------:R-:W5:Y:S04]  /*ec90*/  LDL.64 R224, [R1+0x230] ;  /* 0x0002300001e07983 */ /* 0x000f680000100a00 */
[----:B------:R-:W5:Y:S01]  /*eca0*/  LDL.64 R222, [R1+0x228] ;  /* 0x0002280001de7983 */ /* 0x000f620000100a00 */
[----:B--2---:R-:W-:-:S02]  /*ecb0*/  R2UR UR48, R14 ;  /* 0x000000000e3072ca */ /* 0x004fc400000e0000 */
[----:B------:R-:W-:Y:S02]  /*ecc0*/  MOV R14, UR33 ;  /* 0x00000021000e7c02 */ /* 0x000fe40008000f00 */
[----:B---3--:R-:W-:Y:S02]  /*ecd0*/  R2UR UR29, R13 ;  /* 0x000000000d1d72ca */ /* 0x008fe400000e0000 */
[----:B------:R-:W-:Y:S02]  /*ece0*/  MOV R13, UR32 ;  /* 0x00000020000d7c02 */ /* 0x000fe40008000f00 */
[----:B----4-:R-:W-:Y:S02]  /*ecf0*/  R2UR UR32, R10 ;  /* 0x000000000a2072ca */ /* 0x010fe400000e0000 */
[----:B------:R-:W-:Y:S02]  /*ed00*/  R2UR UR33, R11 ;  /* 0x000000000b2172ca */ /* 0x000fe400000e0000 */
[----:B------:R-:W-:-:S02]  /*ed10*/  R2UR UR49, R15 ;  /* 0x000000000f3172ca */ /* 0x000fc400000e0000 */
[----:B------:R-:W-:Y:S02]  /*ed20*/  MOV R15, UR28 ;  /* 0x0000001c000f7c02 */ /* 0x000fe40008000f00 */
[----:B------:R-:W-:Y:S02]  /*ed30*/  R2UR UR28, R12 ;  /* 0x000000000c1c72ca */ /* 0x000fe400000e0000 */
[----:B------:R-:W-:Y:S02]  /*ed40*/  MOV R12, UR37 ;  /* 0x00000025000c7c02 */ /* 0x000fe40008000f00 */
[----:B------:R-:W-:Y:S02]  /*ed50*/  MOV R11, UR36 ;  /* 0x00000024000b7c02 */ /* 0x000fe40008000f00 */
[----:B------:R-:W-:Y:S02]  /*ed60*/  MOV R10, UR45 ;  /* 0x0000002d000a7c02 */ /* 0x000fe40008000f00 */
[----:B-----5:R-:W-:-:S02]  /*ed70*/  R2UR UR36, R154 ;  /* 0x000000009a2472ca */ /* 0x020fc400000e0000 */
[----:B------:R-:W-:Y:S02]  /*ed80*/  R2UR UR37, R155 ;  /* 0x000000009b2572ca */ /* 0x000fe400000e0000 */
[----:B------:R-:W-:Y:S02]  /*ed90*/  R2UR UR44, R152 ;  /* 0x00000000982c72ca */ /* 0x000fe400000e0000 */
[----:B------:R-:W-:Y:S02]  /*eda0*/  R2UR UR45, R153 ;  /* 0x00000000992d72ca */ /* 0x000fe400000e0000 */
[----:B------:R-:W-:-:S06]  /*edb0*/  WARPGROUP.ARRIVE ;  /* 0x00000000000079c5 */ /* 0x000fcc0000000000 */
[----:B------:R-:W-:Y:S03]  /*edc0*/  HGMMA.64x128x16.F32.BF16 R152, gdesc[UR32], RZ, !UPT, gsb0 ;  /* 0x01e00000209879f0 */ /* 0x000fe6000c0018ff */
[----:B------:R-:W-:Y:S02]  /*edd0*/  WARPGROUP.DEPBAR.LE gsb0, 0x0 ;  /* 0x00008000000079c5 */ /* 0x000fe40000010000 */
[----:B------:R-:W-:-:S07]  /*ede0*/  WARPGROUP.ARRIVE ;  /* 0x00000000000079c5 */ /* 0x000fce0000000000 */
[----:B------:R-:W-:Y:S01]  /*edf0*/  HGMMA.64x128x16.F32.BF16 R152, gdesc[UR28], R152, gsb0 ;  /* 0x01e000001c9879f0 */ /* 0x000fe20008001898 */
[----:B------:R-:W-:-:S07]  /*ee00*/  UIADD3 UR10, UR6, 0x6, URZ ;  /* 0x00000006060a7890 */ /* 0x000fce000fffe03f */
[----:B------:R-:W-:Y:S01]  /*ee10*/  UMOV UR46, UR10 ;  /* 0x0000000a002e7c82 */ /* 0x000fe20008000000 */
[----:B------:R-:W-:Y:S02]  /*ee20*/  WARPGROUP.DEPBAR.LE gsb0, 0x0 ;  /* 0x00008000000079c5 */ /* 0x000fe40000010000 */
[----:B------:R-:W-:-:S06]  /*ee30*/  WARPGROUP.ARRIVE ;  /* 0x00000000000079c5 */ /* 0x000fcc0000000000 */
[----:B------:R-:W-:Y:S01]  /*ee40*/  HGMMA.64x128x16.F32.BF16 R152, gdesc[UR36], R152, gsb0 ;  /* 0x01e00000249879f0 */ /* 0x000fe20008001898 */
[----:B------:R-:W-:-:S07]  /*ee50*/  UIADD3 UR10, UR6, 0x400, URZ ;  /* 0x00000400060a7890 */ /* 0x000fce000fffe03f */
[----:B------:R-:W-:Y:S01]  /*ee60*/  UMOV UR50, UR10 ;  /* 0x0000000a00327c82 */ /* 0x000fe20008000000 */
[----:B------:R-:W-:Y:S02]  /*ee70*/  WARPGROUP.DEPBAR.LE gsb0, 0x0 ;  /* 0x00008000000079c5 */ /* 0x000fe40000010000 */
[----:B------:R-:W-:-:S06]  /*ee80*/  WARPGROUP.ARRIVE ;  /* 0x00000000000079c5 */ /* 0x000fcc0000000000 */
[----:B------:R-:W-:Y:S01]  /*ee90*/  HGMMA.64x128x16.F32.BF16 R152, gdesc[UR44], R152, gsb0 ;  /* 0x01e000002c9879f0 */ /* 0x000fe20008001898 */
[----:B------:R-:W-:Y:S02]  /*eea0*/  R2UR UR32, R20 ;  /* 0x00000000142072ca */ /* 0x000fe400000e0000 */
[----:B------:R-:W-:Y:S01]  /*eeb0*/  R2UR UR33, R21 ;  /* 0x00000000152172ca */ /* 0x000fe200000e0000 */
[----:B------:R-:W-:Y:S01]  /*eec0*/  UIADD3 UR10, UR6, 0x402, URZ ;  /* 0x00000402060a7890 */ /* 0x000fe2000fffe03f */
[----:B------:R-:W-:Y:S01]  /*eed0*/  UMOV UR35, 0x40000040 ;  /* 0x4000004000237882 */ /* 0x000fe20000000000 */
[----:B------:R-:W-:Y:S02]  /*eee0*/  R2UR UR28, R220 ;  /* 0x00000000dc1c72ca */ /* 0x000fe400000e0000 */
[----:B------:R-:W-:Y:S01]  /*eef0*/  R2UR UR29, R221 ;  /* 0x00000000dd1d72ca */ /* 0x000fe200000e0000 */
[----:B------:R-:W-:Y:S02]  /*ef00*/  UMOV UR31, 0x40000040 ;  /* 0x40000040001f7882 */ /* 0x000fe40000000000 */
[----:B------:R-:W-:Y:S01]  /*ef10*/  UMOV UR34, UR10 ;  /* 0x0000000a00227c82 */ /* 0x000fe20008000000 */
[----:B------:R-:W-:-:S02]  /*ef20*/  WARPGROUP.DEPBAR.LE gsb0, 0x0 ;  /* 0x00008000000079c5 */ /* 0x000fc40000010000 */
[----:B------:R-:W-:Y:S01]  /*ef30*/  WARPGROUP.ARRIVE ;  /* 0x00000000000079c5 */ /* 0x000fe20000000000 */
[----:B------:R-:W-:Y:S02]  /*ef40*/  R2UR UR36, R216 ;  /* 0x00000000d82472ca */ /* 0x000fe400000e0000 */
[----:B------:R-:W-:Y:S01]  /*ef50*/  R2UR UR37, R217 ;  /* 0x00000000d92572ca */ /* 0x000fe200000e0000 */
[----:B------:R-:W-:Y:S01]  /*ef60*/  UIADD3 UR10, UR6, 0x404, URZ ;  /* 0x00000404060a7890 */ /* 0x000fe2000fffe03f */
[----:B------:R-:W2:Y:S01]  /*ef70*/  LDL.64 R20, [R1+0x250] ;  /* 0x0002500001147983 */ /* 0x000ea20000100a00 */
[----:B------:R-:W-:Y:S01]  /*ef80*/  HGMMA.64x128x16.F32.BF16 R152, gdesc[UR48], R152, gsb0 ;  /* 0x01e00000309879f0 */ /* 0x000fe20008001898 */
[----:B------:R-:W-:Y:S01]  /*ef90*/  UMOV UR39, 0x40000040 ;  /* 0x4000004000277882 */ /* 0x000fe20000000000 */
[----:B------:R-:W-:Y:S02]  /*efa0*/  R2UR UR44, R18 ;  /* 0x00000000122c72ca */ /* 0x000fe400000e0000 */
[----:B------:R-:W-:Y:S01]  /*efb0*/  R2UR UR45, R19 ;  /* 0x00000000132d72ca */ /* 0x000fe200000e0000 */
[----:B------:R-:W-:Y:S01]  /*efc0*/  UMOV UR30, UR10 ;  /* 0x0000000a001e7c82 */ /* 0x000fe20008000000 */
[----:B------:R-:W-:Y:S01]  /*efd0*/  UMOV UR47, 0x40000040 ;  /* 0x40000040002f7882 */ /* 0x000fe20000000000 */
[----:B------:R-:W3:Y:S04]  /*efe0*/  LDL.64 R220, [R1+0x220] ;  /* 0x0002200001dc7983 */ /* 0x000ee80000100a00 */
[----:B------:R-:W4:Y:S01]  /*eff0*/  LDL.64 R216, [R1+0x218] ;  /* 0x0002180001d87983 */ /* 0x000f220000100a00 */
[----:B------:R-:W-:-:S02]  /*f000*/  WARPGROUP.DEPBAR.LE gsb0, 0x0 ;  /* 0x00008000000079c5 */ /* 0x000fc40000010000 */
[----:B------:R-:W-:Y:S01]  /*f010*/  WARPGROUP.ARRIVE ;  /* 0x00000000000079c5 */ /* 0x000fe20000000000 */
[----:B------:R-:W5:Y:S05]  /*f020*/  LDL.64 R18, [R1+0x248] ;  /* 0x0002480001127983 */ /* 0x000f6a0000100a00 */
        /* <DEDUP_REMOVED lines=15> */
[----:B--2---:R-:W-:Y:S02]  /*f120*/  R2UR UR32, R20 ;  /* 0x00000000142072ca */ /* 0x004fe400000e0000 */
[----:B------:R-:W-:Y:S01]  /*f130*/  R2UR UR33, R21 ;  /* 0x00000000152172ca */ /* 0x000fe200000e0000 */
[----:B------:R-:W-:Y:S02]  /*f140*/  UMOV UR35, 0x40000040 ;  /* 0x4000004000237882 */ /* 0x000fe40000000000 */
[----:B------:R-:W-:Y:S01]  /*f150*/  UMOV UR50, UR10 ;  /* 0x0000000a00327c82 */ /* 0x000fe20008000000 */
[----:B------:R-:W-:-:S02]  /*f160*/  WARPGROUP.DEPBAR.LE gsb0, 0x0 ;  /* 0x00008000000079c5 */ /* 0x000fc40000010000 */
[----:B------:R-:W-:Y:S01]  /*f170*/  WARPGROUP.ARRIVE ;  /* 0x00000000000079c5 */ /* 0x000fe20000000000 */
[----:B-----5:R-:W-:Y:S02]  /*f180*/  R2UR UR28, R18 ;  /* 0x00000000121c72ca */ /* 0x020fe400000e0000 */
[----:B------:R-:W-:Y:S01]  /*f190*/  R2UR UR29, R19 ;  /* 0x00000000131d72ca */ /* 0x000fe200000e0000 */
[----:B------:R-:W-:Y:S01]  /*f1a0*/  UIADD3 UR10, UR6, 0x804, URZ ;  /* 0x00000804060a7890 */ /* 0x000fe2000fffe03f */
[----:B------:R-:W-:Y:S01]  /*f1b0*/  UMOV UR31, 0x40000040 ;  /* 0x40000040001f7882 */ /* 0x000fe20000000000 */
[----:B------:R-:W-:Y:S01]  /*f1c0*/  HGMMA.64x128x16.F32.BF16 R152, gdesc[UR44], R152, gsb0 ;  /* 0x01e000002c9879f0 */ /* 0x000fe20008001898 */
[----:B------:R-:W-:Y:S02]  /*f1d0*/  R2UR UR36, R228 ;  /* 0x00000000e42472ca */ /* 0x000fe400000e0000 */
[----:B------:R-:W-:Y:S02]  /*f1e0*/  R2UR UR37, R229 ;  /* 0x00000000e52572ca */ /* 0x000fe400000e0000 */
[----:B------:R-:W-:Y:S01]  /*f1f0*/  UMOV UR34, UR10 ;  /* 0x0000000a00227c82 */ /* 0x000fe20008000000 */
[----:B------:R-:W-:Y:S01]  /*f200*/  UMOV UR39, 0x40000040 ;  /* 0x4000004000277882 */ /* 0x000fe20000000000 */
[----:B------:R-:W2:Y:S04]  /*f210*/  LDL.64 R22, [R1+0x210] ;  /* 0x0002100001167983 */ /* 0x000ea80000100a00 */
[----:B------:R-:W5:Y:S04]  /*f220*/  LDL.64 R20, [R1+0x200] ;  /* 0x0002000001147983 */ /* 0x000f680000100a00 */
[----:B------:R-:W5:Y:S01]  /*f230*/  LDL.64 R18, [R1+0x208] ;  /* 0x0002080001127983 */ /* 0x000f620000100a00 */
[----:B------:R-:W-:-:S02]  /*f240*/  WARPGROUP.DEPBAR.LE gsb0, 0x0 ;  /* 0x00008000000079c5 */ /* 0x000fc40000010000 */
[----:B------:R-:W-:-:S06]  /*f250*/  WARPGROUP.ARRIVE ;  /* 0x00000000000079c5 */ /* 0x000fcc0000000000 */
        /* <DEDUP_REMOVED lines=14> */
[----:B------:R-:W-:-:S06]  /*f340*/  UMOV UR47, 0x40000040 ;  /* 0x40000040002f7882 */ /* 0x000fcc0000000000 */
        /* <DEDUP_REMOVED lines=20> */
[----:B---3--:R-:W-:Y:S02]  /*f490*/  R2UR UR32, R220 ;  /* 0x00000000dc2072ca */ /* 0x008fe400000e0000 */
[----:B------:R-:W-:Y:S01]  /*f4a0*/  R2UR UR33, R221 ;  /* 0x00000000dd2172ca */ /* 0x000fe200000e0000 */
[----:B------:R-:W-:Y:S01]  /*f4b0*/  UIADD3 UR10, UR6, 0x1000, URZ ;  /* 0x00001000060a7890 */ /* 0x000fe2000fffe03f */
[----:B------:R-:W-:-:S06]  /*f4c0*/  UMOV UR35, 0x40000040 ;  /* 0x4000004000237882 */ /* 0x000fcc0000000000 */
[----:B------:R-:W-:Y:S01]  /*f4d0*/  UMOV UR34, UR10 ;  /* 0x0000000a00227c82 */ /* 0x000fe20008000000 */
[----:B------:R-:W-:Y:S02]  /*f4e0*/  WARPGROUP.DEPBAR.LE gsb0, 0x0 ;  /* 0x00008000000079c5 */ /* 0x000fe40000010000 */
[----:B------:R-:W-:-:S06]  /*f4f0*/  WARPGROUP.ARRIVE ;  /* 0x00000000000079c5 */ /* 0x000fcc0000000000 */
[----:B------:R-:W-:Y:S01]  /*f500*/  HGMMA.64x128x16.F32.BF16 R152, gdesc[UR28], R152, gsb0 ;  /* 0x01e000001c9879f0 */ /* 0x000fe20008001898 */
[----:B----4-:R-:W-:Y:S02]  /*f510*/  R2UR UR36, R216 ;  /* 0x00000000d82472ca */ /* 0x010fe400000e0000 */
[----:B------:R-:W-:Y:S01]  /*f520*/  R2UR UR37, R217 ;  /* 0x00000000d92572ca */ /* 0x000fe200000e0000 */
[----:B------:R-:W-:Y:S01]  /*f530*/  UIADD3 UR10, UR6, 0x1002, URZ ;  /* 0x00001002060a7890 */ /* 0x000fe2000fffe03f */
[----:B------:R-:W-:-:S06]  /*f540*/  UMOV UR39, 0x40000040 ;  /* 0x4000004000277882 */ /* 0x000fcc0000000000 */
[----:B------:R-:W-:Y:S01]  /*f550*/  UMOV UR38, UR10 ;  /* 0x0000000a00267c82 */ /* 0x000fe20008000000 */
[----:B------:R-:W-:Y:S02]  /*f560*/  WARPGROUP.DEPBAR.LE gsb0, 0x0 ;  /* 0x00008000000079c5 */ /* 0x000fe40000010000 */
[----:B------:R-:W-:-:S06]  /*f570*/  WARPGROUP.ARRIVE ;  /* 0x00000000000079c5 */ /* 0x000fcc0000000000 */
[----:B------:R-:W-:Y:S01]  /*f580*/  HGMMA.64x128x16.F32.BF16 R152, gdesc[UR32], R152, gsb0 ;  /* 0x01e00000209879f0 */ /* 0x000fe20008001898 */
[----:B--2---:R-:W-:Y:S02]  /*f590*/  R2UR UR44, R22 ;  /* 0x00000000162c72ca */ /* 0x004fe400000e0000 */
[----:B------:R-:W-:Y:S01]  /*f5a0*/  R2UR UR45, R23 ;  /* 0x00000000172d72ca */ /* 0x000fe200000e0000 */
[----:B------:R-:W-:Y:S01]  /*f5b0*/  UIADD3 UR10, UR6, 0x1004, URZ ;  /* 0x00001004060a7890 */ /* 0x000fe2000fffe03f */
[----:B------:R-:W-:-:S06]  /*f5c0*/  UMOV UR47, 0x40000040 ;  /* 0x40000040002f7882 */ /* 0x000fcc0000000000 */
[----:B------:R-:W-:Y:S01]  /*f5d0*/  UMOV UR46, UR10 ;  /* 0x0000000a002e7c82 */ /* 0x000fe20008000000 */
[----:B------:R-:W-:Y:S02]  /*f5e0*/  WARPGROUP.DEPBAR.LE gsb0, 0x0 ;  /* 0x00008000000079c5 */ /* 0x000fe40000010000 */
[----:B------:R-:W-:-:S06]  /*f5f0*/  WARPGROUP.ARRIVE ;  /* 0x00000000000079c5 */ /* 0x000fcc0000000000 */
[----:B------:R-:W-:Y:S01]  /*f600*/  HGMMA.64x128x16.F32.BF16 R152, gdesc[UR36], R152, gsb0 ;  /* 0x01e00000249879f0 */ /* 0x000fe20008001898 */
[----:B-1----:R-:W-:Y:S02]  /*f610*/  MOV R7, UR57 ;  /* 0x0000003900077c02 */ /* 0x002fe40008000f00 */
[----:B------:R-:W-:Y:S02]  /*f620*/  MOV R3, UR56 ;  /* 0x0000003800037c02 */ /* 0x000fe40008000f00 */
[----:B-----5:R-:W-:Y:S02]  /*f630*/  R2UR UR56, R20 ;  /* 0x00000000143872ca */ /* 0x020fe400000e0000 */
[----:B------:R-:W-:Y:S01]  /*f640*/  R2UR UR57, R21 ;  /* 0x00000000153972ca */ /* 0x000fe200000e0000 */
[----:B------:R-:W-:Y:S01]  /*f650*/  UIADD3 UR10, UR6, 0x1006, URZ ;  /* 0x00001006060a7890 */ /* 0x000fe2000fffe03f */
[----:B------:R-:W-:Y:S01]  /*f660*/  UMOV UR59, 0x40000040 ;  /* 0x40000040003b7882 */ /* 0x000fe20000000000 */
[----:B------:R-:W-:-:S02]  /*f670*/  WARPGROUP.DEPBAR.LE gsb0, 0x0 ;  /* 0x00008000000079c5 */ /* 0x000fc40000010000 */
[----:B------:R-:W-:-:S06]  /*f680*/  WARPGROUP.ARRIVE ;  /* 0x00000000000079c5 */ /* 0x000fcc0000000000 */
[----:B------:R-:W-:Y:S01]  /*f690*/  HGMMA.64x128x16.F32.BF16 R152, gdesc[UR44], R152, gsb0 ;  /* 0x01e000002c9879f0 */ /* 0x000fe20008001898 */
[----:B------:R-:W-:Y:S01]  /*f6a0*/  UMOV UR58, UR10 ;  /* 0x0000000a003a7c82 */ /* 0x000fe20008000000 */
        /* <DEDUP_REMOVED lines=8> */
[----:B------:R-:W-:Y:S01]  /*f730*/  UIADD3 UR10, UR6, 0x1402, URZ ;  /* 0x00001402060a7890 */ /* 0x000fe2000fffe03f */
[----:B------:R-:W-:-:S06]  /*f740*/  UMOV UR55, 0x40000040 ;  /* 0x4000004000377882 */ /* 0x000fcc0000000000 */
[----:B------:R-:W-:Y:S01]  /*f750*/  UMOV UR54, UR10 ;  /* 0x0000000a00367c82 */ /* 0x000fe20008000000 */
[----:B------:R-:W-:Y:S02]  /*f760*/  WARPGROUP.DEPBAR.LE gsb0, 0x0 ;  /* 0x00008000000079c5 */ /* 0x000fe40000010000 */
[----:B------:R-:W-:-:S06]  /*f770*/  WARPGROUP.ARRIVE ;  /* 0x00000000000079c5 */ /* 0x000fcc0000000000 */
[----:B------:R-:W-:Y:S01]  /*f780*/  HGMMA.64x128x16.F32.BF16 R152, gdesc[UR48], R152, gsb0 ;  /* 0x01e00000309879f0 */ /* 0x000fe20008001898 */
[----:B------:R-:W-:Y:S01]  /*f790*/  UIADD3 UR10, UR6, 0x1404, URZ ;  /* 0x00001404060a7890 */ /* 0x000fe2000fffe03f */
[----:B------:R-:W-:Y:S01]  /*f7a0*/  UMOV UR11, 0x40000040 ;  /* 0x40000040000b7882 */ /* 0x000fe20000000000 */
[----:B------:R-:W-:Y:S02]  /*f7b0*/  WARPGROUP.DEPBAR.LE gsb0, 0x0 ;  /* 0x00008000000079c5 */ /* 0x000fe40000010000 */
[----:B------:R-:W-:-:S07]  /*f7c0*/  WARPGROUP.ARRIVE ;  /* 0x00000000000079c5 */ /* 0x000fce0000000000 */
[----:B------:R-:W-:Y:S01]  /*f7d0*/  HGMMA.64x128x16.F32.BF16 R152, gdesc[UR52], R152, gsb0 ;  /* 0x01e00000349879f0 */ /* 0x000fe20008001898 */
[----:B------:R-:W-:Y:S02]  /*f7e0*/  UMOV UR15, 0x40000040 ;  /* 0x40000040000f7882 */ /* 0x000fe40000000000 */
[----:B------:R-:W-:Y:S02]  /*f7f0*/  WARPGROUP.DEPBAR.LE gsb0, 0x0 ;  /* 0x00008000000079c5 */ /* 0x000fe40000010000 */
[----:B------:R-:W-:-:S07]  /*f800*/  WARPGROUP.ARRIVE ;  /* 0x00000000000079c5 */ /* 0x000fce0000000000 */
[----:B------:R-:W-:Y:S01]  /*f810*/  HGMMA.64x128x16.F32.BF16 R152, gdesc[UR8], R152, gsb0 ;  /* 0x01e00000089879f0 */ /* 0x000fe20008001898 */
[----:B------:R-:W-:-:S07]  /*f820*/  UIADD3 UR10, UR6, 0x1406, URZ ;  /* 0x00001406060a7890 */ /* 0x000fce000fffe03f */
[----:B------:R-:W-:Y:S01]  /*f830*/  UMOV UR14, UR10 ;  /* 0x0000000a000e7c82 */ /* 0x000fe20008000000 */
[----:B------:R-:W-:Y:S01]  /*f840*/  UIADD3 UR10, UR6, 0x1800, URZ ;  /* 0x00001800060a7890 */ /* 0x000fe2000fffe03f */
[----:B------:R-:W-:Y:S01]  /*f850*/  UMOV UR19, 0x40000040 ;  /* 0x4000004000137882 */ /* 0x000fe20000000000 */
[----:B------:R-:W-:Y:S02]  /*f860*/  WARPGROUP.DEPBAR.LE gsb0, 0x0 ;  /* 0x00008000000079c5 */ /* 0x000fe40000010000 */
[----:B------:R-:W-:-:S06]  /*f870*/  WARPGROUP.ARRIVE ;  /* 0x00000000000079c5 */ /* 0x000fcc0000000000 */
[----:B------:R-:W-:Y:S01]  /*f880*/  HGMMA.64x128x16.F32.BF16 R152, gdesc[UR12], R152, gsb0 ;  /* 0x01e000000c9879f0 */ /* 0x000fe20008001898 */
[----:B------:R-:W-:Y:S01]  /*f890*/  UMOV UR18, UR10 ;  /* 0x0000000a00127c82 */ /* 0x000fe20008000000 */
        /* <DEDUP_REMOVED lines=52> */
[----:B------:R-:W-:-:S04]  /*fbe0*/  UIADD3 UR4, UR4, 0x1, URZ ;  /* 0x0000000104047890 */ /* 0x000fc8000fffe03f */
[----:B------:R-:W-:-:S04]  /*fbf0*/  UISETP.NE.AND UP0, UPT, UR4, 0x5, UPT ;  /* 0x000000050400788c */ /* 0x000fc8000bf05270 */
[----:B------:R-:W-:Y:S02]  /*fc00*/  USEL UR6, URZ, 0x1, UP0 ;  /* 0x000000013f067887 */ /* 0x000fe40008000000 */
[----:B------:R-:W-:-:S04]  /*fc10*/  USEL UR4, UR4, URZ, UP0 ;  /* 0x0000003f04047287 */ /* 0x000fc80008000000 */
[----:B------:R-:W-:Y:S01]  /*fc20*/  LOP3.LUT R220, R0, UR6, RZ, 0x3c, !PT ;  /* 0x0000000600dc7c12 */ /* 0x000fe2000f8e3cff */
[----:B------:R-:W-:Y:S02]  /*fc30*/  WARPGROUP.DEPBAR.LE gsb0, 0x0 ;  /* 0x00008000000079c5 */ /* 0x000fe40000010000 */
[----:B------:R-:W-:-:S06]  /*fc40*/  WARPGROUP.ARRIVE ;  /* 0x00000000000079c5 */ /* 0x000fcc0000000000 */
[----:B------:R-:W-:Y:S03]  /*fc50*/  HGMMA.64x128x16.F32.BF16 R152, gdesc[UR56], R152, gsb0 ;  /* 0x01e00000389879f0 */ /* 0x000fe60008001898 */
[----:B------:R-:W-:Y:S02]  /*fc60*/  WARPGROUP.DEPBAR.LE gsb0, 0x0 ;  /* 0x00008000000079c5 */ /* 0x000fe40000010000 */
[----:B------:R-:W-:Y:S05]  /*fc70*/  @!P3 BRA `(.L_x_26) ;  /* 0x000000000004b947 */ /* 0x000fea0003800000 */
[----:B------:R-:W-:Y:S01]  /*fc80*/  BPT.TRAP 0x1 ;  /* 0x000000040000795c */ /* 0x000fe20000300000 */
.L_x_26:
[----:B------:R-:W-:Y:S01]  /*fc90*/  FMNMX R216, R152, R2, !PT ;  /* 0x0000000298d87209 */ /* 0x000fe20007800000 */
[----:B------:R1:W-:Y:S03]  /*fca0*/  STL [R1+0x3e4], R133 ;  /* 0x0003e48501007387 */ /* 0x0003e60000100800 */
[----:B------:R-:W-:-:S04]  /*fcb0*/  FMNMX R216, R153, R216, !PT ;  /* 0x000000d899d87209 */ /* 0x000fc80007800000 */
[----:B------:R-:W-:Y:S01]  /*fcc0*/  FMNMX R216, R156, R216, !PT ;  /* 0x000000d89cd87209 */ /* 0x000fe20007800000 */
[----:B-1----:R-:W2:Y:S03]  /*fcd0*/  LDL.LU R133, [R1] ;  /* 0x0000000001857983 */ /* 0x002ea60000300800 */
[----:B------:R-:W-:Y:S01]  /*fce0*/  FMNMX R216, R157, R216, !PT ;  /* 0x000000d89dd87209 */ /* 0x000fe20007800000 */
[----:B------:R1:W-:Y:S03]  /*fcf0*/  STL [R1+0x3e0], R136 ;  /* 0x0003e08801007387 */ /* 0x0003e60000100800 */
[----:B------:R-:W-:-:S04]  /*fd00*/  FMNMX R216, R160, R216, !PT ;  /* 0x000000d8a0d87209 */ /* 0x000fc80007800000 */
[----:B------:R-:W-:-:S04]  /*fd10*/  FMNMX R216, R161, R216, !PT ;  /* 0x000000d8a1d87209 */ /* 0x000fc80007800000 */
[----:B------:R-:W-:Y:S01]  /*fd20*/  FMNMX R216, R164, R216, !PT ;  /* 0x000000d8a4d87209 */ /* 0x000fe20007800000 */
[----:B-1----:R-:W3:Y:S03]  /*fd30*/  LDL.LU R136, [R1+0x4] ;  /* 0x0000040001887983 */ /* 0x002ee60000300800 */
[----:B------:R-:W-:Y:S01]  /*fd40*/  FMNMX R216, R165, R216, !PT ;  /* 0x000000d8a5d87209 */ /* 0x000fe20007800000 */
[----:B------:R1:W-:Y:S03]  /*fd50*/  STL [R1+0x3dc], R137 ;  /* 0x0003dc8901007387 */ /* 0x0003e60000100800 */
[----:B------:R-:W-:-:S04]  /*fd60*/  FMNMX R216, R168, R216, !PT ;  /* 0x000000d8a8d87209 */ /* 0x000fc80007800000 */
[----:B------:R-:W-:Y:S01]  /*fd70*/  FMNMX R216, R169, R216, !PT ;  /* 0x000000d8a9d87209 */ /* 0x000fe20007800000 */
[----:B-1----:R-:W4:Y:S03]  /*fd80*/  LDL.LU R137, [R1+0x10] ;  /* 0x0000100001897983 */ /* 0x002f260000300800 */
[----:B------:R-:W-:Y:S01]  /*fd90*/  FMNMX R216, R172, R216, !PT ;  /* 0x000000d8acd87209 */ /* 0x000fe20007800000 */
[----:B------:R1:W-:Y:S03]  /*fda0*/  STL [R1+0x3d8], R140 ;  /* 0x0003d88c01007387 */ /* 0x0003e60000100800 */
[----:B------:R-:W-:-:S04]  /*fdb0*/  FMNMX R216, R173, R216, !PT ;  /* 0x000000d8add87209 */ /* 0x000fc80007800000 */
[----:B------:R-:W-:-:S04]  /*fdc0*/  FMNMX R216, R176, R216, !PT ;  /* 0x000000d8b0d87209 */ /* 0x000fc80007800000 */
[----:B------:R-:W-:Y:S01]  /*fdd0*/  FMNMX R216, R177, R216, !PT ;  /* 0x000000d8b1d87209 */ /* 0x000fe20007800000 */
[----:B-1----:R-:W4:Y:S03]  /*fde0*/  LDL.LU R140, [R1+0x14] ;  /* 0x00001400018c7983 */ /* 0x002f260000300800 */
        /* <DEDUP_REMOVED lines=28> */
[----:B------:R1:W-:Y:S04]  /*ffb0*/  STL [R1+0x3c0], R235 ;  /* 0x0003c0eb01007387 */ /* 0x0003e80000100800 */
[----:B------:R-:W1:Y:S04]  /*ffc0*/  SHFL.BFLY PT, R0, R216, 0x1, 0x1f ;  /* 0x0c201f00d8007f89 */ /* 0x000e6800000e0000 */
[----:B-1----:R-:W4:Y:S04]  /*ffd0*/  LDL.LU R235, [R1+0x44] ;  /* 0x0000440001eb7983 */ /* 0x002f280000300800 */
[----:B------:R1:W-:Y:S04]  /*ffe0*/  STL [R1+0x3bc], R220 ;  /* 0x0003bcdc01007387 */ /* 0x0003e80000100800 */
[----:B-1----:R-:W4:Y:S01]  /*fff0*/  LDL.LU R220, [R1+0x50] ;  /* 0x0000500001dc7983 */ /* 0x002f220000300800 */
[----:B------:R-:W-:-:S03]  /*10000*/  FMNMX R216, R216, R0, !PT ;  /* 0x00000000d8d87209 */ /* 0x000fc60007800000 */
[----:B------:R1:W-:Y:S04]  /*10010*/  STL [R1+0x3b8], R26 ;  /* 0x0003b81a01007387 */ /* 0x0003e80000100800 */
[----:B------:R-:W1:Y:S04]  /*10020*/  SHFL.BFLY PT, R0, R216, 0x2, 0x1f ;  /* 0x0c401f00d8007f89 */ /* 0x000e6800000e0000 */
[----:B-1----:R-:W4:Y:S04]  /*10030*/  LDL.LU R26, [R1+0x54] ;  /* 0x00005400011a7983 */ /* 0x002f280000300800 */
[----:B------:R1:W-:Y:S04]  /*10040*/  STL [R1+0x3b4], R27 ;  /* 0x0003b41b01007387 */ /* 0x0003e80000100800 */
[----:B-1----:R-:W4:Y:S01]  /*10050*/  LDL.LU R27, [R1+0x60] ;  /* 0x00006000011b7983 */ /* 0x002f220000300800 */
[----:B------:R-:W-:-:S03]  /*10060*/  FMNMX R216, R216, R0, !PT ;  /* 0x00000000d8d87209 */ /* 0x000fc60007800000 */
[----:B------:R1:W-:Y:S01]  /*10070*/  STL [R1+0x3b0], R30 ;  /* 0x0003b01e01007387 */ /* 0x0003e20000100800 */
[----:B------:R-:W-:-:S04]  /*10080*/  FSETP.NEU.AND P2, PT, R216, -INF , PT ;  /* 0xff800000d800780b */ /* 0x000fc80003f4d000 */
[----:B------:R-:W-:Y:S01]  /*10090*/  FSEL R3, R216, RZ, P2 ;  /* 0x000000ffd8037208 */ /* 0x000fe20001000000 */
[----:B-1----:R-:W4:Y:S04]  /*100a0*/  LDL.LU R30, [R1+0x64] ;  /* 0x00006400011e7983 */ /* 0x002f280000300800 */
[C---:B------:R-:W-:Y:S01]  /*100b0*/  FMUL R0, R3.reuse, UR5 ;  /* 0x0000000503007c20 */ /* 0x040fe20008400000 */
[----:B------:R-:W-:Y:S01]  /*100c0*/  FADD R221, -R3, R2 ;  /* 0x0000000203dd7221 */ /* 0x000fe20000000100 */
[----:B------:R1:W-:Y:S02]  /*100d0*/  STL [R1+0x3ac], R31 ;  /* 0x0003ac1f01007387 */ /* 0x0003e40000100800 */
[--C-:B------:R-:W-:Y:S01]  /*100e0*/  FFMA R152, R152, UR5, -R0.reuse ;  /* 0x0000000598987c23 */ /* 0x100fe20008000800 */
[----:B------:R-:W-:-:S04]  /*100f0*/  FFMA R153, R153, UR5, -R0 ;  /* 0x0000000599997c23 */ /* 0x000fc80008000800 */
[----:B------:R-:W-:Y:S02]  /*10100*/  FSETP.GEU.AND P4, PT, R152, -126, PT ;  /* 0xc2fc00009800780b */ /* 0x000fe40003f8e000 */
[----:B------:R-:W-:Y:S01]  /*10110*/  FSETP.GEU.AND P2, PT, R153, -126, PT ;  /* 0xc2fc00009900780b */ /* 0x000fe20003f4e000 */
[--C-:B------:R-:W-:Y:S01]  /*10120*/  FFMA R156, R156, UR5, -R0.reuse ;  /* 0x000000059c9c7c23 */ /* 0x100fe20008000800 */
        /* <DEDUP_REMOVED lines=9> */
[----:B------:R-:W-:Y:S01]  /*101c0*/  @!P4 FMUL R152, R152, 0.5 ;  /* 0x3f0000009898c820 */ /* 0x000fe20000400000 */
[--C-:B------:R-:W-:Y:S01]  /*101d0*/  FFMA R176, R176, UR5, -R0.reuse ;  /* 0x00000005b0b07c23 */ /* 0x100fe20008000800 */
[--C-:B------:R-:W-:Y:S01]  /*101e0*/  FFMA R184, R184, UR5, -R0.reuse ;  /* 0x00000005b8b87c23 */ /* 0x100fe20008000800 */
[--C-:B------:R-:W-:Y:S01]  /*101f0*/  FFMA R177, R177, UR5, -R0.reuse ;  /* 0x00000005b1b17c23 */ /* 0x100fe20008000800 */
[----:B------:R-:W1:Y:S01]  /*10200*/  MUFU.EX2 R218, R152 ;  /* 0x0000009800da7308 */ /* 0x000e620000000800 */
[----:B------:R-:W-:Y:S01]  /*10210*/  @!P2 FMUL R153, R153, 0.5 ;  /* 0x3f0000009999a820 */ /* 0x000fe20000400000 */
[--C-:B------:R-:W-:Y:S01]  /*10220*/  FFMA R180, R180, UR5, -R0.reuse ;  /* 0x00000005b4b47c23 */ /* 0x100fe20008000800 */
[--C-:B------:R-:W-:Y:S01]  /*10230*/  FFMA R185, R185, UR5, -R0.reuse ;  /* 0x00000005b9b97c23 */ /* 0x100fe20008000800 */
[--C-:B------:R-:W-:Y:S01]  /*10240*/  FFMA R188, R188, UR5, -R0.reuse ;  /* 0x00000005bcbc7c23 */ /* 0x100fe20008000800 */
[--C-:B------:R-:W-:Y:S01]  /*10250*/  FFMA R192, R192, UR5, -R0.reuse ;  /* 0x00000005c0c07c23 */ /* 0x100fe20008000800 */
[--C-:B------:R-:W-:Y:S01]  /*10260*/  FFMA R200, R200, UR5, -R0.reuse ;  /* 0x00000005c8c87c23 */ /* 0x100fe20008000800 */
[--C-:B------:R-:W-:Y:S01]  /*10270*/  FFMA R193, R193, UR5, -R0.reuse ;  /* 0x00000005c1c17c23 */ /* 0x100fe20008000800 */
[----:B------:R-:W1:Y:S01]  /*10280*/  MUFU.EX2 R217, R153 ;  /* 0x0000009900d97308 */ /* 0x000e620000000800 */
[----:B------:R-:W-:Y:S01]  /*10290*/  FSETP.GEU.AND P3, PT, R156, -126, PT ;  /* 0xc2fc00009c00780b */ /* 0x000fe20003f6e000 */
[--C-:B------:R-:W-:Y:S01]  /*102a0*/  FFMA R196, R196, UR5, -R0.reuse ;  /* 0x00000005c4c47c23 */ /* 0x100fe20008000800 */
[----:B------:R-:W-:Y:S01]  /*102b0*/  FSETP.GEU.AND P6, PT, R157, -126, PT ;  /* 0xc2fc00009d00780b */ /* 0x000fe20003fce000 */
[--C-:B------:R-:W-:Y:S01]  /*102c0*/  FFMA R208, R208, UR5, -R0.reuse ;  /* 0x00000005d0d07c23 */ /* 0x100fe20008000800 */
[--C-:B------:R-:W-:Y:S01]  /*102d0*/  FFMA R201, R201, UR5, -R0.reuse ;  /* 0x00000005c9c97c23 */ /* 0x100fe20008000800 */
[--C-:B------:R-:W-:Y:S01]  /*102e0*/  FFMA R209, R209, UR5, -R0.reuse ;  /* 0x00000005d1d17c23 */ /* 0x100fe20008000800 */
[--C-:B------:R-:W-:Y:S01]  /*102f0*/  FFMA R204, R204, UR5, -R0.reuse ;  /* 0x00000005cccc7c23 */ /* 0x100fe20008000800 */
[--C-:B------:R-:W-:Y:S01]  /*10300*/  FFMA R212, R212, UR5, -R0.reuse ;  /* 0x00000005d4d47c23 */ /* 0x100fe20008000800 */
[----:B-1----:R-:W-:Y:S01]  /*10310*/  @!P4 FMUL R218, R218, R218 ;  /* 0x000000dadadac220 */ /* 0x002fe20000400000 */
[----:B------:R-:W-:Y:S01]  /*10320*/  FSETP.GEU.AND P4, PT, R161, -126, PT ;  /* 0xc2fc0000a100780b */ /* 0x000fe20003f8e000 */
[--C-:B------:R-:W-:Y:S01]  /*10330*/  FFMA R189, R189, UR5, -R0.reuse ;  /* 0x00000005bdbd7c23 */ /* 0x100fe20008000800 */
[----:B------:R-:W-:Y:S01]  /*10340*/  FSETP.GEU.AND P5, PT, R160, -126, PT ;  /* 0xc2fc0000a000780b */ /* 0x000fe20003fae000 */
[--C-:B------:R-:W-:Y:S01]  /*10350*/  FFMA R205, R205, UR5, -R0.reuse ;  /* 0x00000005cdcd7c23 */ /* 0x100fe20008000800 */
[--C-:B------:R-:W-:Y:S01]  /*10360*/  FFMA R197, R197, UR5, -R0.reuse ;  /* 0x00000005c5c57c23 */ /* 0x100fe20008000800 */
[----:B------:R-:W-:Y:S01]  /*10370*/  FFMA R181, R181, UR5, -R0 ;  /* 0x00000005b5b57c23 */ /* 0x000fe20008000800 */
[----:B------:R-:W4:Y:S01]  /*10380*/  LDL.LU R31, [R1+0x70] ;  /* 0x00007000011f7983 */ /* 0x000f220000300800 */
[----:B------:R-:W-:Y:S01]  /*10390*/  @!P2 FMUL R217, R217, R217 ;  /* 0x000000d9d9d9a220 */ /* 0x000fe20000400000 */
[----:B------:R-:W-:Y:S01]  /*103a0*/  FSETP.GEU.AND P2, PT, R164, -126, PT ;  /* 0xc2fc0000a400780b */ /* 0x000fe20003f4e000 */
[----:B------:R-:W-:Y:S01]  /*103b0*/  @!P3 FMUL R156, R156, 0.5 ;  /* 0x3f0000009c9cb820 */ /* 0x000fe20000400000 */
[----:B------:R-:W-:-:S03]  /*103c0*/  @!P6 FMUL R157, R157, 0.5 ;  /* 0x3f0000009d9de820 */ /* 0x000fc60000400000 */
[----:B------:R-:W-:Y:S01]  /*103d0*/  @!P4 FMUL R161, R161, 0.5 ;  /* 0x3f000000a1a1c820 */ /* 0x000fe20000400000 */
[----:B------:R-:W1:Y:S01]  /*103e0*/  MUFU.EX2 R23, R156 ;  /* 0x0000009c00177308 */ /* 0x000e620000000800 */
[----:B------:R-:W-:Y:S01]  /*103f0*/  @!P5 FMUL R160, R160, 0.5 ;  /* 0x3f000000a0a0d820 */ /* 0x000fe20000400000 */
[----:B------:R-:W-:Y:S01]  /*10400*/  FFMA R0, R213, UR5, -R0 ;  /* 0x00000005d5007c23 */ /* 0x000fe20008000800 */
[----:B------:R1:W-:Y:S05]  /*10410*/  STL [R1+0x3a8], R34 ;  /* 0x0003a82201007387 */ /* 0x0003ea0000100800 */
[----:B------:R-:W1:Y:S01]  /*10420*/  MUFU.EX2 R20, R161 ;  /* 0x000000a100147308 */ /* 0x000e620000000800 */
[----:B------:R-:W-:Y:S01]  /*10430*/  @!P2 FMUL R164, R164, 0.5 ;  /* 0x3f000000a4a4a820 */ /* 0x000fe20000400000 */
[----:B-1----:R-:W4:Y:S06]  /*10440*/  LDL.LU R34, [R1+0x74] ;  /* 0x0000740001227983 */ /* 0x002f2c0000300800 */
[----:B------:R-:W1:Y:S01]  /*10450*/  MUFU.EX2 R21, R157 ;  /* 0x0000009d00157308 */ /* 0x000e620000000800 */
[----:B------:R-:W-:-:S07]  /*10460*/  @!P3 FMUL R23, R23, R23 ;  /* 0x000000171717b220 */ /* 0x000fce0000400000 */
[----:B------:R-:W1:Y:S08]  /*10470*/  MUFU.EX2 R22, R160 ;  /* 0x000000a000167308 */ /* 0x000e700000000800 */
[----:B------:R-:W2:Y:S01]  /*10480*/  MUFU.EX2 R19, R164 ;  /* 0x000000a400137308 */ /* 0x000ea20000000800 */
[----:B------:R-:W-:Y:S01]  /*10490*/  @!P4 FMUL R20, R20, R20 ;  /* 0x000000141414c220 */ /* 0x000fe20000400000 */
[----:B------:R-:W-:Y:S01]  /*104a0*/  FSETP.GEU.AND P3, PT, R165, -126, PT ;  /* 0xc2fc0000a500780b */ /* 0x000fe20003f6e000 */
[----:B-1----:R-:W-:Y:S01]  /*104b0*/  @!P6 FMUL R21, R21, R21 ;  /* 0x000000151515e220 */ /* 0x002fe20000400000 */
[----:B------:R-:W-:Y:S01]  /*104c0*/  FSETP.GEU.AND P4, PT, R172, -126, PT ;  /* 0xc2fc0000ac00780b */ /* 0x000fe20003f8e000 */
[----:B------:R1:W-:Y:S01]  /*104d0*/  STL [R1+0x3a4], R35 ;  /* 0x0003a42301007387 */ /* 0x0003e20000100800 */
[----:B------:R-:W-:Y:S01]  /*104e0*/  FSETP.GEU.AND P6, PT, R168, -126, PT ;  /* 0xc2fc0000a800780b */ /* 0x000fe20003fce000 */
[----:B------:R-:W-:Y:S01]  /*104f0*/  @!P5 FMUL R22, R22, R22 ;  /* 0x000000161616d220 */ /* 0x000fe20000400000 */
[----:B------:R-:W-:Y:S01]  /*10500*/  FSETP.GEU.AND P5, PT, R169, -126, PT ;  /* 0xc2fc0000a900780b */ /* 0x000fe20003fae000 */
[----:B--2---:R-:W-:Y:S01]  /*10510*/  @!P2 FMUL R19, R19, R19 ;  /* 0x000000131313a220 */ /* 0x004fe20000400000 */
[----:B------:R-:W-:-:S05]  /*10520*/  FSETP.GEU.AND P2, PT, R173, -126, PT ;  /* 0xc2fc0000ad00780b */ /* 0x000fca0003f4e000 */
[----:B------:R-:W-:Y:S02]  /*10530*/  @!P3 FMUL R165, R165, 0.5 ;  /* 0x3f000000a5a5b820 */ /* 0x000fe40000400000 */
[----:B------:R-:W-:Y:S02]  /*10540*/  @!P4 FMUL R172, R172, 0.5 ;  /* 0x3f000000acacc820 */ /* 0x000fe40000400000 */
[----:B------:R-:W-:Y:S01]  /*10550*/  @!P6 FMUL R168, R168, 0.5 ;  /* 0x3f000000a8a8e820 */ /* 0x000fe20000400000 */
[----:B-1----:R-:W2:Y:S01]  /*10560*/  LDL.LU R35, [R1+0x80] ;  /* 0x0000800001237983 */ /* 0x002ea20000300800 */
[----:B------:R-:W1:Y:S01]  /*10570*/  MUFU.EX2 R18, R165 ;  /* 0x000000a500127308 */ /* 0x000e620000000800 */
[----:B------:R-:W-:Y:S02]  /*10580*/  @!P5 FMUL R169, R169, 0.5 ;  /* 0x3f000000a9a9d820 */ /* 0x000fe40000400000 */
[----:B------:R3:W-:Y:S05]  /*10590*/  STL [R1+0x3a0], R38 ;  /* 0x0003a02601007387 */ /* 0x0007ea0000100800 */
[----:B------:R-:W1:Y:S01]  /*105a0*/  MUFU.EX2 R15, R172 ;  /* 0x000000ac000f7308 */ /* 0x000e620000000800 */
[----:B------:R-:W-:Y:S01]  /*105b0*/  @!P2 FMUL R173, R173, 0.5 ;  /* 0x3f000000adada820 */ /* 0x000fe20000400000 */
[----:B---3--:R-:W3:Y:S06]  /*105c0*/  LDL.LU R38, [R1+0x84] ;  /* 0x0000840001267983 */ /* 0x008eec0000300800 */
[----:B------:R-:W1:Y:S02]  /*105d0*/  MUFU.EX2 R17, R168 ;  /* 0x000000a800117308 */ /* 0x000e640000000800 */
[----:B-1----:R-:W-:-:S06]  /*105e0*/  @!P3 FMUL R18, R18, R18 ;  /* 0x000000121212b220 */ /* 0x002fcc0000400000 */
[----:B------:R-:W1:Y:S08]  /*105f0*/  MUFU.EX2 R16, R169 ;  /* 0x000000a900107308 */ /* 0x000e700000000800 */
[----:B------:R-:W1:Y:S01]  /*10600*/  MUFU.EX2 R14, R173 ;  /* 0x000000ad000e7308 */ /* 0x000e620000000800 */
[----:B------:R-:W-:Y:S01]  /*10610*/  @!P4 FMUL R15, R15, R15 ;  /* 0x0000000f0f0fc220 */ /* 0x000fe20000400000 */
[----:B------:R-:W-:Y:S01]  /*10620*/  FSETP.GEU.AND P3, PT, R176, -126, PT ;  /* 0xc2fc0000b000780b */ /* 0x000fe20003f6e000 */
[----:B------:R-:W-:Y:S01]  /*10630*/  @!P6 FMUL R17, R17, R17 ;  /* 0x000000111111e220 */ /* 0x000fe20000400000 */
[----:B------:R-:W-:Y:S01]  /*10640*/  FSETP.GEU.AND P4, PT, R184, -126, PT ;  /* 0xc2fc0000b800780b */ /* 0x000fe20003f8e000 */
[----:B------:R1:W-:Y:S01]  /*10650*/  STL [R1+0x39c], R39 ;  /* 0x00039c2701007387 */ /* 0x0003e20000100800 */
[----:B------:R-:W-:Y:S01]  /*10660*/  FSETP.GEU.AND P6, PT, R177, -126, PT ;  /* 0xc2fc0000b100780b */ /* 0x000fe20003fce000 */
[----:B-1----:R-:W-:Y:S01]  /*10670*/  @!P5 FMUL R16, R16, R16 ;  /* 0x000000101010d220 */ /* 0x002fe20000400000 */
[----:B------:R-:W-:Y:S01]  /*10680*/  FSETP.GEU.AND P5, PT, R180, -126, PT ;  /* 0xc2fc0000b400780b */ /* 0x000fe20003fae000 */
[----:B------:R-:W-:Y:S01]  /*10690*/  @!P2 FMUL R14, R14, R14 ;  /* 0x0000000e0e0ea220 */ /* 0x000fe20000400000 */
[----:B------:R-:W-:-:S05]  /*106a0*/  FSETP.GEU.AND P2, PT, R185, -126, PT ;  /* 0xc2fc0000b900780b */ /* 0x000fca0003f4e000 */
[----:B------:R-:W-:Y:S02]  /*106b0*/  @!P3 FMUL R176, R176, 0.5 ;  /* 0x3f000000b0b0b820 */ /* 0x000fe40000400000 */
[----:B------:R-:W-:Y:S02]  /*106c0*/  @!P4 FMUL R184, R184, 0.5 ;  /* 0x3f000000b8b8c820 */ /* 0x000fe40000400000 */
[----:B------:R-:W-:Y:S01]  /*106d0*/  @!P6 FMUL R177, R177, 0.5 ;  /* 0x3f000000b1b1e820 */ /* 0x000fe20000400000 */
[----:B------:R-:W3:Y:S01]  /*106e0*/  LDL.LU R39, [R1+0x90] ;  /* 0x0000900001277983 */ /* 0x000ee20000300800 */
[----:B------:R-:W1:Y:S01]  /*106f0*/  MUFU.EX2 R13, R176 ;  /* 0x000000b0000d7308 */ /* 0x000e620000000800 */
[----:B------:R-:W-:Y:S02]  /*10700*/  @!P5 FMUL R180, R180, 0.5 ;  /* 0x3f000000b4b4d820 */ /* 0x000fe40000400000 */
[----:B------:R1:W-:Y:S05]  /*10710*/  STL [R1+0x398], R42 ;  /* 0x0003982a01007387 */ /* 0x0003ea0000100800 */
[----:B------:R-:W1:Y:S01]  /*10720*/  MUFU.EX2 R168, R177 ;  /* 0x000000b100a87308 */ /* 0x000e620000000800 */
[----:B------:R-:W-:Y:S01]  /*10730*/  @!P2 FMUL R185, R185, 0.5 ;  /* 0x3f000000b9b9a820 */ /* 0x000fe20000400000 */
[----:B-1----:R-:W3:Y:S06]  /*10740*/  LDL.LU R42, [R1+0x94] ;  /* 0x00009400012a7983 */ /* 0x002eec0000300800 */
[----:B------:R-:W1:Y:S01]  /*10750*/  MUFU.EX2 R184, R184 ;  /* 0x000000b800b87308 */ /* 0x000e620000000800 */
[----:B------:R-:W-:-:S07]  /*10760*/  @!P3 FMUL R13, R13, R13 ;  /* 0x0000000d0d0db220 */ /* 0x000fce0000400000 */
[----:B------:R-:W1:Y:S08]  /*10770*/  MUFU.EX2 R12, R180 ;  /* 0x000000b4000c7308 */ /* 0x000e700000000800 */
[----:B------:R-:W1:Y:S01]  /*10780*/  MUFU.EX2 R164, R185 ;  /* 0x000000b900a47308 */ /* 0x000e620000000800 */
[----:B------:R-:W-:Y:S01]  /*10790*/  FSETP.GEU.AND P3, PT, R188, -126, PT ;  /* 0xc2fc0000bc00780b */ /* 0x000fe20003f6e000 */
[----:B------:R-:W-:Y:S01]  /*107a0*/  @!P6 FMUL R168, R168, R168 ;  /* 0x000000a8a8a8e220 */ /* 0x000fe20000400000 */
[----:B-1----:R-:W-:Y:S01]  /*107b0*/  @!P4 FMUL R184, R184, R184 ;  /* 0x000000b8b8b8c220 */ /* 0x002fe20000400000 */
[----:B------:R-:W-:Y:S01]  /*107c0*/  FSETP.GEU.AND P6, PT, R192, -126, PT ;  /* 0xc2fc0000c000780b */ /* 0x000fe20003fce000 */
[----:B------:R1:W-:Y:S01]  /*107d0*/  STL [R1+0x394], R43 ;  /* 0x0003942b01007387 */ /* 0x0003e20000100800 */
[----:B------:R-:W-:Y:S01]  /*107e0*/  FSETP.GEU.AND P4, PT, R200, -126, PT ;  /* 0xc2fc0000c800780b */ /* 0x000fe20003f8e000 */
[----:B------:R-:W-:Y:S01]  /*107f0*/  @!P5 FMUL R12, R12, R12 ;  /* 0x0000000c0c0cd220 */ /* 0x000fe20000400000 */
[----:B------:R-:W-:Y:S01]  /*10800*/  FSETP.GEU.AND P5, PT, R193, -126, PT ;  /* 0xc2fc0000c100780b */ /* 0x000fe20003fae000 */
[----:B------:R-:W-:Y:S01]  /*10810*/  @!P2 FMUL R164, R164, R164 ;  /* 0x000000a4a4a4a220 */ /* 0x000fe20000400000 */
[----:B------:R-:W-:-:S04]  /*10820*/  FSETP.GEU.AND P2, PT, R196, -126, PT ;  /* 0xc2fc0000c400780b */ /* 0x000fc80003f4e000 */
[----:B------:R-:W-:-:S03]  /*10830*/  @!P3 FMUL R188, R188, 0.5 ;  /* 0x3f000000bcbcb820 */ /* 0x000fc60000400000 */
[----:B------:R-:W-:Y:S02]  /*10840*/  @!P6 FMUL R192, R192, 0.5 ;  /* 0x3f000000c0c0e820 */ /* 0x000fe40000400000 */
[----:B------:R-:W-:Y:S01]  /*10850*/  @!P4 FMUL R200, R200, 0.5 ;  /* 0x3f000000c8c8c820 */ /* 0x000fe20000400000 */
[----:B------:R-:W-:Y:S01]  /*10860*/  FADD R3, R218, R184 ;  /* 0x000000b8da037221 */ /* 0x000fe20000000000 */
[----:B------:R-:W-:Y:S01]  /*10870*/  @!P5 FMUL R193, R193, 0.5 ;  /* 0x3f000000c1c1d820 */ /* 0x000fe20000400000 */
[----:B-1----:R-:W3:Y:S01]  /*10880*/  LDL.LU R43, [R1+0xa0] ;  /* 0x0000a000012b7983 */ /* 0x002ee20000300800 */
[----:B------:R-:W1:Y:S03]  /*10890*/  MUFU.EX2 R188, R188 ;  /* 0x000000bc00bc7308 */ /* 0x000e660000000800 */
[----:B------:R1:W-:Y:S01]  /*108a0*/  STL [R1+0x390], R46 ;  /* 0x0003902e01007387 */ /* 0x0003e20000100800 */
[----:B------:R-:W-:-:S04]  /*108b0*/  @!P2 FMUL R196, R196, 0.5 ;  /* 0x3f000000c4c4a820 */ /* 0x000fc80000400000 */
[----:B------:R-:W1:Y:S02]  /*108c0*/  MUFU.EX2 R192, R192 ;  /* 0x000000c000c07308 */ /* 0x000e640000000800 */
[----:B-1----:R-:W3:Y:S06]  /*108d0*/  LDL.LU R46, [R1+0xa4] ;  /* 0x0000a400012e7983 */ /* 0x002eec0000300800 */
[----:B------:R-:W1:Y:S08]  /*108e0*/  MUFU.EX2 R200, R200 ;  /* 0x000000c800c87308 */ /* 0x000e700000000800 */
[----:B------:R-:W1:Y:S08]  /*108f0*/  MUFU.EX2 R160, R193 ;  /* 0x000000c100a07308 */ /* 0x000e700000000800 */
[----:B------:R-:W1:Y:S01]  /*10900*/  MUFU.EX2 R196, R196 ;  /* 0x000000c400c47308 */ /* 0x000e620000000800 */
[----:B------:R-:W-:Y:S01]  /*10910*/  @!P3 FMUL R188, R188, R188 ;  /* 0x000000bcbcbcb220 */ /* 0x000fe20000400000 */
        /* <DEDUP_REMOVED lines=15> */
[----:B------:R-:W1:Y:S02]  /*10a10*/  MUFU.EX2 R156, R201 ;  /* 0x000000c9009c7308 */ /* 0x000e640000000800 */
[----:B-1----:R-:W3:Y:S01]  /*10a20*/  LDL.LU R47, [R1+0xb0] ;  /* 0x0000b000012f7983 */ /* 0x002ee20000300800 */
[----:B------:R-:W-:-:S05]  /*10a30*/  @!P2 FMUL R212, R212, 0.5 ;  /* 0x3f000000d4d4a820 */ /* 0x000fca0000400000 */
[----:B------:R-:W1:Y:S08]  /*10a40*/  MUFU.EX2 R208, R208 ;  /* 0x000000d000d07308 */ /* 0x000e700000000800 */
[----:B------:R-:W1:Y:S08]  /*10a50*/  MUFU.EX2 R152, R209 ;  /* 0x000000d100987308 */ /* 0x000e700000000800 */
[----:B------:R-:W1:Y:S01]  /*10a60*/  MUFU.EX2 R204, R204 ;  /* 0x000000cc00cc7308 */ /* 0x000e620000000800 */
[----:B------:R-:W-:Y:S01]  /*10a70*/  @!P6 FMUL R156, R156, R156 ;  /* 0x0000009c9c9ce220 */ /* 0x000fe20000400000 */
[----:B------:R-:W-:Y:S01]  /*10a80*/  FADD R7, R3, R2 ;  /* 0x0000000203077221 */ /* 0x000fe20000000000 */
[----:B------:R1:W-:Y:S05]  /*10a90*/  STL [R1+0x388], R50 ;  /* 0x0003883201007387 */ /* 0x0003ea0000100800 */
[----:B------:R-:W1:Y:S02]  /*10aa0*/  MUFU.EX2 R212, R212 ;  /* 0x000000d400d47308 */ /* 0x000e640000000800 */
[----:B-1----:R-:W-:Y:S01]  /*10ab0*/  @!P3 FMUL R208, R208, R208 ;  /* 0x000000d0d0d0b220 */ /* 0x002fe20000400000 */
[----:B------:R-:W-:Y:S01]  /*10ac0*/  @!P4 FMUL R152, R152, R152 ;  /* 0x000000989898c220 */ /* 0x000fe20000400000 */
[----:B------:R-:W-:-:S02]  /*10ad0*/  FSETP.GEU.AND P6, PT, R189, -126, PT ;  /* 0xc2fc0000bd00780b */ /* 0x000fc40003fce000 */
[----:B------:R-:W-:Y:S01]  /*10ae0*/  FSETP.GEU.AND P4, PT, R205, -126, PT ;  /* 0xc2fc0000cd00780b */ /* 0x000fe20003f8e000 */
[----:B------:R-:W-:Y:S01]  /*10af0*/  FADD R3, R22, R192 ;  /* 0x000000c016037221 */ /* 0x000fe20000000000 */
[----:B------:R-:W-:Y:S01]  /*10b00*/  FADD R2, R13, R208 ;  /* 0x000000d00d027221 */ /* 0x000fe20000000000 */
[----:B------:R-:W-:Y:S01]  /*10b10*/  @!P5 FMUL R204, R204, R204 ;  /* 0x000000ccccccd220 */ /* 0x000fe20000400000 */
[----:B------:R-:W-:Y:S02]  /*10b20*/  FSETP.GEU.AND P5, PT, R197, -126, PT ;  /* 0xc2fc0000c500780b */ /* 0x000fe40003fae000 */
[----:B------:R-:W-:Y:S01]  /*10b30*/  FADD R2, R3, R2 ;  /* 0x0000000203027221 */ /* 0x000fe20000000000 */
[----:B------:R-:W-:Y:S01]  /*10b40*/  FSETP.GEU.AND P3, PT, R181, -126, PT ;  /* 0xc2fc0000b500780b */ /* 0x000fe20003f6e000 */
[----:B------:R-:W3:Y:S01]  /*10b50*/  LDL.LU R50, [R1+0xb4] ;  /* 0x0000b40001327983 */ /* 0x000ee20000300800 */
[----:B------:R-:W-:Y:S01]  /*10b60*/  @!P2 FMUL R212, R212, R212 ;  /* 0x000000d4d4d4a220 */ /* 0x000fe20000400000 */
[----:B------:R-:W-:Y:S01]  /*10b70*/  FSETP.GEU.AND P2, PT, R0, -126, PT ;  /* 0xc2fc00000000780b */ /* 0x000fe20003f4e000 */
[----:B------:R-:W-:Y:S01]  /*10b80*/  FADD R157, R7, R2 ;  /* 0x00000002079d7221 */ /* 0x000fe20000000000 */
[----:B------:R-:W-:Y:S01]  /*10b90*/  FADD R3, R217, R164 ;  /* 0x000000a4d9037221 */ /* 0x000fe20000000000 */
[----:B------:R-:W-:Y:S01]  /*10ba0*/  FADD R2, R16, R156 ;  /* 0x0000009c10027221 */ /* 0x000fe20000000000 */
[----:B------:R-:W-:Y:S01]  /*10bb0*/  @!P6 FMUL R189, R189, 0.5 ;  /* 0x3f000000bdbde820 */ /* 0x000fe20000400000 */
[----:B------:R-:W-:-:S02]  /*10bc0*/  @!P4 FMUL R205, R205, 0.5 ;  /* 0x3f000000cdcdc820 */ /* 0x000fc40000400000 */
[----:B------:R-:W-:Y:S01]  /*10bd0*/  @!P5 FMUL R197, R197, 0.5 ;  /* 0x3f000000c5c5d820 */ /* 0x000fe20000400000 */
[----:B------:R-:W-:Y:S01]  /*10be0*/  FADD R7, R3, R2 ;  /* 0x0000000203077221 */ /* 0x000fe20000000000 */
[----:B------:R-:W-:Y:S01]  /*10bf0*/  FADD R3, R20, R160 ;  /* 0x000000a014037221 */ /* 0x000fe20000000000 */
[----:B------:R-:W-:Y:S01]  /*10c00*/  FADD R2, R168, R152 ;  /* 0x00000098a8027221 */ /* 0x000fe20000000000 */
[----:B------:R-:W1:Y:S01]  /*10c10*/  MUFU.EX2 R189, R189 ;  /* 0x000000bd00bd7308 */ /* 0x000e620000000800 */
[----:B------:R-:W-:Y:S01]  /*10c20*/  @!P3 FMUL R181, R181, 0.5 ;  /* 0x3f000000b5b5b820 */ /* 0x000fe20000400000 */
[----:B------:R4:W-:Y:S01]  /*10c30*/  STL [R1+0x384], R51 ;  /* 0x0003843301007387 */ /* 0x0009e20000100800 */
[----:B------:R-:W-:Y:S01]  /*10c40*/  @!P2 FMUL R0, R0, 0.5 ;  /* 0x3f0000000000a820 */ /* 0x000fe20000400000 */
[----:B------:R-:W-:-:S04]  /*10c50*/  FADD R2, R3, R2 ;  /* 0x0000000203027221 */ /* 0x000fc80000000000 */
[----:B------:R-:W1:Y:S01]  /*10c60*/  MUFU.EX2 R205, R205 ;  /* 0x000000cd00cd7308 */ /* 0x000e620000000800 */
[----:B------:R-:W-:Y:S01]  /*10c70*/  FADD R7, R7, R2 ;  /* 0x0000000207077221 */ /* 0x000fe20000000000 */
[----:B------:R-:W-:Y:S01]  /*10c80*/  FADD R3, R23, R188 ;  /* 0x000000bc17037221 */ /* 0x000fe20000000000 */
[----:B------:R-:W-:Y:S01]  /*10c90*/  FADD R2, R15, R204 ;  /* 0x000000cc0f027221 */ /* 0x000fe20000000000 */
[----:B----4-:R-:W4:Y:S04]  /*10ca0*/  LDL.LU R51, [R1+0xc0] ;  /* 0x0000c00001337983 */ /* 0x010f280000300800 */
[----:B------:R-:W1:Y:S01]  /*10cb0*/  MUFU.EX2 R10, R181 ;  /* 0x000000b5000a7308 */ /* 0x000e620000000800 */
[----:B------:R-:W-:-:S07]  /*10cc0*/  FADD R3, R3, R2 ;  /* 0x0000000203037221 */ /* 0x000fce0000000000 */
[----:B------:R-:W1:Y:S01]  /*10cd0*/  MUFU.EX2 R197, R197 ;  /* 0x000000c500c57308 */ /* 0x000e620000000800 */
[----:B------:R-:W-:-:S07]  /*10ce0*/  FADD R2, R19, R196 ;  /* 0x000000c413027221 */ /* 0x000fce0000000000 */
[----:B------:R1:W2:Y:S02]  /*10cf0*/  MUFU.EX2 R11, R0 ;  /* 0x00000000000b7308 */ /* 0x0002a40000000800 */
[----:B-1----:R-:W-:Y:S01]  /*10d00*/  @!P6 FMUL R189, R189, R189 ;  /* 0x000000bdbdbde220 */ /* 0x002fe20000400000 */
[----:B------:R-:W-:Y:S01]  /*10d10*/  @!P4 FMUL R205, R205, R205 ;  /* 0x000000cdcdcdc220 */ /* 0x000fe20000400000 */
[----:B------:R1:W-:Y:S01]  /*10d20*/  STL [R1+0x380], R54 ;  /* 0x0003803601007387 */ /* 0x0003e20000100800 */
[----:B------:R-:W-:-:S04]  /*10d30*/  FADD R0, R12, R212 ;  /* 0x000000d40c007221 */ /* 0x000fc80000000000 */
[----:B------:R-:W-:Y:S01]  /*10d40*/  FADD R0, R2, R0 ;  /* 0x0000000002007221 */ /* 0x000fe20000000000 */
[----:B------:R-:W-:Y:S01]  /*10d50*/  FADD R2, R21, R189 ;  /* 0x000000bd15027221 */ /* 0x000fe20000000000 */
[----:B------:R-:W-:Y:S01]  /*10d60*/  @!P3 FMUL R10, R10, R10 ;  /* 0x0000000a0a0ab220 */ /* 0x000fe20000400000 */
[----:B------:R-:W-:Y:S01]  /*10d70*/  @!P5 FMUL R197, R197, R197 ;  /* 0x000000c5c5c5d220 */ /* 0x000fe20000400000 */
[----:B------:R-:W-:Y:S01]  /*10d80*/  FADD R153, R3, R0 ;  /* 0x0000000003997221 */ /* 0x000fe20000000000 */
[----:B------:R-:W-:Y:S01]  /*10d90*/  FADD R0, R14, R205 ;  /* 0x000000cd0e007221 */ /* 0x000fe20000000000 */
[----:B--2---:R-:W-:Y:S01]  /*10da0*/  @!P2 FMUL R11, R11, R11 ;  /* 0x0000000b0b0ba220 */ /* 0x004fe20000400000 */
[----:B-1----:R-:W2:Y:S02]  /*10db0*/  LDL.LU R54, [R1+0xc4] ;  /* 0x0000c40001367983 */ /* 0x002ea40000300800 */
[----:B------:R-:W-:Y:S01]  /*10dc0*/  FADD R3, R2, R0 ;  /* 0x0000000002037221 */ /* 0x000fe20000000000 */
[----:B------:R-:W-:Y:S01]  /*10dd0*/  FADD R2, R18, R197 ;  /* 0x000000c512027221 */ /* 0x000fe20000000000 */
[----:B------:R-:W-:Y:S01]  /*10de0*/  FADD R0, R10, R11 ;  /* 0x0000000b0a007221 */ /* 0x000fe20000000000 */
[----:B------:R1:W-:Y:S03]  /*10df0*/  STL [R1+0x37c], R55 ;  /* 0x00037c3701007387 */ /* 0x0003e60000100800 */
[----:B------:R-:W-:Y:S01]  /*10e00*/  FADD R0, R2, R0 ;  /* 0x0000000002007221 */ /* 0x000fe20000000000 */
[----:B------:R-:W-:-:S04]  /*10e10*/  FMNMX R2, R154, R8, !PT ;  /* 0x000000089a027209 */ /* 0x000fc80007800000 */
[----:B------:R-:W-:Y:S01]  /*10e20*/  FMNMX R2, R155, R2, !PT ;  /* 0x000000029b027209 */ /* 0x000fe20007800000 */
[----:B-1----:R-:W2:Y:S03]  /*10e30*/  LDL.LU R55, [R1+0xd0] ;  /* 0x0000d00001377983 */ /* 0x002ea60000300800 */
[----:B------:R-:W-:Y:S01]  /*10e40*/  FMNMX R2, R158, R2, !PT ;  /* 0x000000029e027209 */ /* 0x000fe20007800000 */
[----:B------:R1:W-:Y:S03]  /*10e50*/  STL [R1+0x378], R58 ;  /* 0x0003783a01007387 */ /* 0x0003e60000100800 */
[----:B------:R-:W-:-:S04]  /*10e60*/  FMNMX R2, R159, R2, !PT ;  /* 0x000000029f027209 */ /* 0x000fc80007800000 */
[----:B------:R-:W-:-:S04]  /*10e70*/  FMNMX R2, R162, R2, !PT ;  /* 0x00000002a2027209 */ /* 0x000fc80007800000 */
[----:B------:R-:W-:Y:S01]  /*10e80*/  FMNMX R2, R163, R2, !PT ;  /* 0x00000002a3027209 */ /* 0x000fe20007800000 */
[----:B-1----:R-:W2:Y:S03]  /*10e90*/  LDL.LU R58, [R1+0xd4] ;  /* 0x0000d400013a7983 */ /* 0x002ea60000300800 */
[----:B------:R-:W-:Y:S01]  /*10ea0*/  FMNMX R2, R166, R2, !PT ;  /* 0x00000002a6027209 */ /* 0x000fe20007800000 */
[----:B------:R1:W-:Y:S03]  /*10eb0*/  STL [R1+0x374], R59 ;  /* 0x0003743b01007387 */ /* 0x0003e60000100800 */
        /* <DEDUP_REMOVED lines=11> */
[----:B------:R-:W-:Y:S01]  /*10f70*/  FMNMX R2, R182, R2, !PT ;  /* 0x00000002b6027209 */ /* 0x000fe20007800000 */
[----:B-1----:R-:W2:Y:S04]  /*10f80*/  LDL.LU R63, [R1+0xf0] ;  /* 0x0000f000013f7983 */ /* 0x002ea80000300800 */
[----:B------:R1:W-:Y:S01]  /*10f90*/  STL [R1+0x368], R66 ;  /* 0x0003684201007387 */ /* 0x0003e20000100800 */
[----:B------:R-:W-:-:S03]  /*10fa0*/  FMNMX R2, R183, R2, !PT ;  /* 0x00000002b7027209 */ /* 0x000fc60007800000 */
        /* <DEDUP_REMOVED lines=10> */
[----:B------:R1:W-:Y:S04]  /*11050*/  STL [R1+0x358], R74 ;  /* 0x0003584a01007387 */ /* 0x0003e80000100800 */
        /* <DEDUP_REMOVED lines=67> */
[----:B------:R-:W-:-:S03]  /*11490*/  FADD R0, R3, R0 ;  /* 0x0000000003007221 */ /* 0x000fc60000000000 */
[----:B-1----:R-:W2:Y:S04]  /*114a0*/  LDL.LU R127, [R1+0x68] ;  /* 0x00006800017f7983 */ /* 0x002ea80000300800 */
[----:B------:R1:W-:Y:S04]  /*114b0*/  STL [R1+0x2e8], R130 ;  /* 0x0002e88201007387 */ /* 0x0003e80000100800 */
[----:B-1----:R-:W2:Y:S04]  /*114c0*/  LDL.LU R130, [R1+0x6c] ;  /* 0x00006c0001827983 */ /* 0x002ea80000300800 */
[----:B------:R1:W-:Y:S04]  /*114d0*/  STL [R1+0x2e4], R131 ;  /* 0x0002e48301007387 */ /* 0x0003e80000100800 */
[----:B------:R-:W3:Y:S04]  /*114e0*/  SHFL.BFLY PT, R3, R2, 0x1, 0x1f ;  /* 0x0c201f0002037f89 */ /* 0x000ee800000e0000 */
[----:B-1----:R-:W2:Y:S04]  /*114f0*/  LDL.LU R131, [R1+0x78] ;  /* 0x0000780001837983 */ /* 0x002ea80000300800 */
[----:B------:R1:W-:Y:S04]  /*11500*/  STL [R1+0x2e0], R134 ;  /* 0x0002e08601007387 */ /* 0x0003e80000100800 */
[----:B-1----:R-:W2:Y:S04]  /*11510*/  LDL.LU R134, [R1+0x7c] ;  /* 0x00007c0001867983 */ /* 0x002ea80000300800 */
[----:B------:R1:W-:Y:S04]  /*11520*/  STL [R1+0x2dc], R135 ;  /* 0x0002dc8701007387 */ /* 0x0003e80000100800 */
[----:B-1----:R-:W2:Y:S04]  /*11530*/  LDL.LU R135, [R1+0x88] ;  /* 0x0000880001877983 */ /* 0x002ea80000300800 */
[----:B------:R1:W-:Y:S01]  /*11540*/  STL [R1+0x2d8], R138 ;  /* 0x0002d88a01007387 */ /* 0x0003e20000100800 */
[----:B------:R-:W-:-:S03]  /*11550*/  FADD R9, R7, R0 ;  /* 0x0000000007097221 */ /* 0x000fc60000000000 */
[----:B-1----:R-:W2:Y:S04]  /*11560*/  LDL.LU R138, [R1+0x8c] ;  /* 0x00008c00018a7983 */ /* 0x002ea80000300800 */
[----:B------:R1:W-:Y:S01]  /*11570*/  STL [R1+0x2d4], R139 ;  /* 0x0002d48b01007387 */ /* 0x0003e20000100800 */
[----:B------:R-:W-:-:S03]  /*11580*/  FMUL R0, R221, UR5 ;  /* 0x00000005dd007c20 */ /* 0x000fc60008400000 */
[----:B-1----:R-:W2:Y:S04]  /*11590*/  LDL.LU R139, [R1+0x98] ;  /* 0x00009800018b7983 */ /* 0x002ea80000300800 */
[----:B------:R1:W-:Y:S04]  /*115a0*/  STL [R1+0x2d0], R142 ;  /* 0x0002d08e01007387 */ /* 0x0003e80000100800 */
[----:B-1----:R-:W2:Y:S04]  /*115b0*/  LDL.LU R142, [R1+0x9c] ;  /* 0x00009c00018e7983 */ /* 0x002ea80000300800 */
[----:B------:R1:W-:Y:S01]  /*115c0*/  STL [R1+0x2cc], R143 ;  /* 0x0002cc8f01007387 */ /* 0x0003e20000100800 */
[----:B------:R-:W-:-:S03]  /*115d0*/  FSETP.GEU.AND P2, PT, R0, -126, PT ;  /* 0xc2fc00000000780b */ /* 0x000fc60003f4e000 */
[----:B-1----:R-:W2:Y:S04]  /*115e0*/  LDL.LU R143, [R1+0xa8] ;  /* 0x0000a800018f7983 */ /* 0x002ea80000300800 */
[----:B------:R1:W-:Y:S04]  /*115f0*/  STL [R1+0x2c8], R146 ;  /* 0x0002c89201007387 */ /* 0x0003e80000100800 */
[----:B-1----:R-:W2:Y:S04]  /*11600*/  LDL.LU R146, [R1+0xac] ;  /* 0x0000ac0001927983 */ /* 0x002ea80000300800 */
[----:B------:R1:W-:Y:S04]  /*11610*/  STL [R1+0x2c4], R147 ;  /* 0x0002c49301007387 */ /* 0x0003e80000100800 */
[----:B-1----:R-:W2:Y:S04]  /*11620*/  LDL.LU R147, [R1+0xb8] ;  /* 0x0000b80001937983 */ /* 0x002ea80000300800 */
[----:B------:R1:W-:Y:S04]  /*11630*/  STL [R1+0x2c0], R150 ;  /* 0x0002c09601007387 */ /* 0x0003e80000100800 */
[----:B-1----:R-:W2:Y:S04]  /*11640*/  LDL.LU R150, [R1+0xbc] ;  /* 0x0000bc0001967983 */ /* 0x002ea80000300800 */
[----:B------:R1:W-:Y:S04]  /*11650*/  STL [R1+0x2bc], R151 ;  /* 0x0002bc9701007387 */ /* 0x0003e80000100800 */
[----:B-1----:R-:W2:Y:S04]  /*11660*/  LDL.LU R151, [R1+0xc8] ;  /* 0x0000c80001977983 */ /* 0x002ea80000300800 */
[----:B------:R1:W-:Y:S01]  /*11670*/  STL [R1+0x2b8], R219 ;  /* 0x0002b8db01007387 */ /* 0x0003e20000100800 */
[----:B---3--:R-:W-:-:S03]  /*11680*/  FMNMX R2, R2, R3, !PT ;  /* 0x0000000302027209 */ /* 0x008fc60007800000 */
[----:B-1----:R-:W3:Y:S04]  /*11690*/  LDL.LU R219, [R1+0xcc] ;  /* 0x0000cc0001db7983 */ /* 0x002ee80000300800 */
[----:B------:R1:W-:Y:S01]  /*116a0*/  STL [R1+0x2b4], R6 ;  /* 0x0002b40601007387 */ /* 0x0003e20000100800 */
[----:B------:R-:W-:-:S03]  /*116b0*/  @!P2 FMUL R0, R0, 0.5 ;  /* 0x3f0000000000a820 */ /* 0x000fc60000400000 */
[----:B-1----:R-:W3:Y:S04]  /*116c0*/  LDL.LU R6, [R1+0xd8] ;  /* 0x0000d80001067983 */ /* 0x002ee80000300800 */
[----:B------:R1:W-:Y:S04]  /*116d0*/  STL [R1+0x2b0], R5 ;  /* 0x0002b00501007387 */ /* 0x0003e80000100800 */
[----:B-1----:R-:W3:Y:S04]  /*116e0*/  LDL.LU R5, [R1+0xdc] ;  /* 0x0000dc0001057983 */ /* 0x002ee80000300800 */
[----:B------:R1:W-:Y:S04]  /*116f0*/  STL [R1+0x2ac], R4 ;  /* 0x0002ac0401007387 */ /* 0x0003e80000100800 */
[----:B-1----:R-:W3:Y:S04]  /*11700*/  LDL.LU R4, [R1+0xe8] ;  /* 0x0000e80001047983 */ /* 0x002ee80000300800 */
[----:B------:R-:W3:Y:S04]  /*11710*/  LDL.LU R234, [R1+0x19c] ;  /* 0x00019c0001ea7983 */ /* 0x000ee80000300800 */
[----:B------:R-:W3:Y:S04]  /*11720*/  LDL.LU R233, [R1+0x1a8] ;  /* 0x0001a80001e97983 */ /* 0x000ee80000300800 */
[----:B------:R-:W3:Y:S04]  /*11730*/  LDL.LU R232, [R1+0x1ac] ;  /* 0x0001ac0001e87983 */ /* 0x000ee80000300800 */
[----:B------:R-:W3:Y:S04]  /*11740*/  LDL.LU R231, [R1+0x1b8] ;  /* 0x0001b80001e77983 */ /* 0x000ee80000300800 */
[----:B------:R-:W3:Y:S04]  /*11750*/  LDL.LU R230, [R1+0x1bc] ;  /* 0x0001bc0001e67983 */ /* 0x000ee80000300800 */
[----:B------:R-:W3:Y:S04]  /*11760*/  LDL.LU R229, [R1+0x1c8] ;  /* 0x0001c80001e57983 */ /* 0x000ee80000300800 */
[----:B------:R-:W3:Y:S04]  /*11770*/  LDL.LU R228, [R1+0x1cc] ;  /* 0x0001cc0001e47983 */ /* 0x000ee80000300800 */
[----:B------:R-:W1:Y:S01]  /*11780*/  SHFL.BFLY PT, R7, R2, 0x2, 0x1f ;  /* 0x0c401f0002077f89 */ /* 0x000e6200000e0000 */
[----:B------:R-:W4:Y:S03]  /*11790*/  MUFU.EX2 R0, R0 ;  /* 0x0000000000007308 */ /* 0x000f260000000800 */
[----:B------:R-:W3:Y:S04]  /*117a0*/  LDL.LU R227, [R1+0x1d8] ;  /* 0x0001d80001e37983 */ /* 0x000ee80000300800 */
        /* <DEDUP_REMOVED lines=13> */
[----:B------:R-:W3:Y:S01]  /*11880*/  LDL.LU R185, [R1+0x198] ;  /* 0x0001980001b97983 */ /* 0x000ee20000300800 */
[----:B------:R-:W-:-:S03]  /*11890*/  FADD R3, R157, R153 ;  /* 0x000000999d037221 */ /* 0x000fc60000000000 */
[----:B------:R-:W3:Y:S04]  /*118a0*/  LDL.LU R193, [R1+0x18c] ;  /* 0x00018c0001c17983 */ /* 0x000ee80000300800 */
[----:B------:R-:W3:Y:S01]  /*118b0*/  LDL.LU R201, [R1+0x188] ;  /* 0x0001880001c97983 */ /* 0x000ee20000300800 */
[----:B----4-:R-:W-:-:S03]  /*118c0*/  @!P2 FMUL R0, R0, R0 ;  /* 0x000000000000a220 */ /* 0x010fc60000400000 */
[----:B------:R-:W4:Y:S04]  /*118d0*/  LDL.LU R209, [R1+0x17c] ;  /* 0x00017c0001d17983 */ /* 0x000f280000300800 */
[----:B------:R-:W4:Y:S01]  /*118e0*/  LDL.LU R213, [R1+0x178] ;  /* 0x0001780001d57983 */ /* 0x000f220000300800 */
[----:B------:R-:W-:-:S03]  /*118f0*/  FADD R3, R3, R9 ;  /* 0x0000000903037221 */ /* 0x000fc60000000000 */
[----:B------:R-:W3:Y:S01]  /*11900*/  LDL.LU R181, [R1+0x1b0] ;  /* 0x0001b00001b57983 */ /* 0x000ee20000300800 */
[----:B-1----:R-:W-:-:S03]  /*11910*/  FMNMX R7, R2, R7, !PT ;  /* 0x0000000702077209 */ /* 0x002fc60007800000 */
[----:B------:R-:W4:Y:S01]  /*11920*/  LDL.LU R221, [R1+0x16c] ;  /* 0x00016c0001dd7983 */ /* 0x000f220000300800 */
[----:B------:R-:W-:-:S03]  /*11930*/  FMUL R133, R133, R0 ;  /* 0x0000000085857220 */ /* 0x000fc60000400000 */
[----:B------:R-:W3:Y:S04]  /*11940*/  LDL.LU R157, [R1+0x1a0] ;  /* 0x0001a000019d7983 */ /* 0x000ee80000300800 */
[----:B------:R-:W4:Y:S01]  /*11950*/  LDL.LU R153, [R1+0x1a4] ;  /* 0x0001a40001997983 */ /* 0x000f220000300800 */
[----:B------:R-:W-:-:S03]  /*11960*/  FMUL R136, R136, R0 ;  /* 0x0000000088887220 */ /* 0x000fc60000400000 */
[----:B------:R-:W3:Y:S04]  /*11970*/  LDL.LU R9, [R1+0x194] ;  /* 0x0001940001097983 */ /* 0x000ee80000300800 */
[----:B------:R-:W4:Y:S01]  /*11980*/  LDL.LU R2, [R1+0x190] ;  /* 0x0001900001027983 */ /* 0x000f220000300800 */
[-C--:B------:R-:W-:Y:S01]  /*11990*/  FMUL R137, R137, R0.reuse ;  /* 0x0000000089897220 */ /* 0x080fe20000400000 */
[-C--:B------:R-:W-:Y:S02]  /*119a0*/  FMUL R140, R140, R0.reuse ;  /* 0x000000008c8c7220 */ /* 0x080fe40000400000 */
[----:B------:R1:W-:Y:S01]  /*119b0*/  STL [R1], R133 ;  /* 0x0000008501007387 */ /* 0x0003e20000100800 */
[-C--:B------:R-:W-:Y:S01]  /*119c0*/  FMUL R141, R141, R0.reuse ;  /* 0x000000008d8d7220 */ /* 0x080fe20000400000 */
[-C--:B------:R-:W-:Y:S01]  /*119d0*/  FMUL R144, R144, R0.reuse ;  /* 0x0000000090907220 */ /* 0x080fe20000400000 */
[-C--:B------:R-:W-:Y:S01]  /*119e0*/  FMUL R145, R145, R0.reuse ;  /* 0x0000000091917220 */ /* 0x080fe20000400000 */
[----:B-1----:R-:W3:Y:S04]  /*119f0*/  LDL.LU R133, [R1+0x3e4] ;  /* 0x0003e40001857983 */ /* 0x002ee80000300800 */
[----:B------:R1:W-:Y:S01]  /*11a00*/  STL [R1+0x4], R136 ;  /* 0x0000048801007387 */ /* 0x0003e20000100800 */
[-C--:B------:R-:W-:Y:S01]  /*11a10*/  FMUL R148, R148, R0.reuse ;  /* 0x0000000094947220 */ /* 0x080fe20000400000 */
[----:B------:R-:W-:-:S02]  /*11a20*/  FMUL R149, R149, R0 ;  /* 0x0000000095957220 */ /* 0x000fc40000400000 */
[----:B-1----:R-:W3:Y:S04]  /*11a30*/  LDL.LU R136, [R1+0x3e0] ;  /* 0x0003e00001887983 */ /* 0x002ee80000300800 */
[----:B------:R1:W-:Y:S04]  /*11a40*/  STL [R1+0x10], R137 ;  /* 0x0000108901007387 */ /* 0x0003e80000100800 */
        /* <DEDUP_REMOVED lines=12> */
[----:B-1----:R-:W3:Y:S01]  /*11b10*/  LDL.LU R149, [R1+0x3c4] ;  /* 0x0003c40001957983 */ /* 0x002ee20000300800 */
[-C--:B------:R-:W-:Y:S01]  /*11b20*/  FMUL R235, R235, R0.reuse ;  /* 0x00000000ebeb7220 */ /* 0x080fe20000400000 */
[-C--:B------:R-:W-:Y:S01]  /*11b30*/  FMUL R220, R220, R0.reuse ;  /* 0x00000000dcdc7220 */ /* 0x080fe20000400000 */
[-C--:B------:R-:W-:Y:S01]  /*11b40*/  FMUL R26, R26, R0.reuse ;  /* 0x000000001a1a7220 */ /* 0x080fe20000400000 */
[----:B------:R-:W-:-:S02]  /*11b50*/  FMUL R27, R27, R0 ;  /* 0x000000001b1b7220 */ /* 0x000fc40000400000 */
[----:B------:R1:W-:Y:S01]  /*11b60*/  STL [R1+0x44], R235 ;  /* 0x000044eb01007387 */ /* 0x0003e20000100800 */
        /* <DEDUP_REMOVED lines=8> */
[----:B------:R1:W-:Y:S01]  /*11bf0*/  STL [R1+0x54], R26 ;  /* 0x0000541a01007387 */ /* 0x0003e20000100800 */
[----:B------:R-:W-:-:S03]  /*11c00*/  FMUL R39, R39, R0 ;  /* 0x0000000027277220 */ /* 0x000fc60000400000 */
        /* <DEDUP_REMOVED lines=20> */
[----:B--2---:R-:W-:-:S03]  /*11d50*/  FMUL R54, R54, R0 ;  /* 0x0000000036367220 */ /* 0x004fc60000400000 */
[----:B-1----:R-:W2:Y:S04]  /*11d60*/  LDL.LU R39, [R1+0x39c] ;  /* 0x00039c0001277983 */ /* 0x002ea80000300800 */
[----:B------:R1:W-:Y:S01]  /*11d70*/  STL [R1+0x94], R42 ;  /* 0x0000942a01007387 */ /* 0x0003e20000100800 */
[----:B------:R-:W-:-:S03]  /*11d80*/  FMUL R55, R55, R0 ;  /* 0x0000000037377220 */ /* 0x000fc60000400000 */
        /* <DEDUP_REMOVED lines=71> */
[----:B----4-:R-:W-:-:S03]  /*12200*/  FMUL R2, R2, R0 ;  /* 0x0000000002027220 */ /* 0x010fc60000400000 */
[----:B-1----:R-:W4:Y:S04]  /*12210*/  LDL.LU R90, [R1+0x338] ;  /* 0x00033800015a7983 */ /* 0x002f280000300800 */
[----:B------:R1:W-:Y:S01]  /*12220*/  STL [R1+0x160], R91 ;  /* 0x0001605b01007387 */ /* 0x0003e20000100800 */
[-C--:B---3--:R-:W-:Y:S01]  /*12230*/  FMUL R9, R9, R0.reuse ;  /* 0x0000000009097220 */ /* 0x088fe20000400000 */
[-C--:B------:R-:W-:Y:S02]  /*12240*/  FMUL R157, R157, R0.reuse ;  /* 0x000000009d9d7220 */ /* 0x080fe40000400000 */
[----:B-1----:R-:W3:Y:S04]  /*12250*/  LDL.LU R91, [R1+0x334] ;  /* 0x00033400015b7983 */ /* 0x002ee80000300800 */
[----:B------:R1:W-:Y:S01]  /*12260*/  STL [R1+0x164], R94 ;  /* 0x0001645e01007387 */ /* 0x0003e20000100800 */
[-C--:B------:R-:W-:Y:S01]  /*12270*/  FMUL R153, R153, R0.reuse ;  /* 0x0000000099997220 */ /* 0x080fe20000400000 */
[----:B------:R-:W-:-:S02]  /*12280*/  FMUL R181, R181, R0 ;  /* 0x00000000b5b57220 */ /* 0x000fc40000400000 */
[----:B-1----:R-:W3:Y:S04]  /*12290*/  LDL.LU R94, [R1+0x330] ;  /* 0x00033000015e7983 */ /* 0x002ee80000300800 */
[----:B------:R1:W-:Y:S01]  /*122a0*/  STL [R1+0x170], R95 ;  /* 0x0001705f01007387 */ /* 0x0003e20000100800 */
[-C--:B------:R-:W-:Y:S01]  /*122b0*/  FMUL R180, R180, R0.reuse ;  /* 0x00000000b4b47220 */ /* 0x080fe20000400000 */
        /* <DEDUP_REMOVED lines=13> */
[----:B-1----:R-:W3:Y:S01]  /*12390*/  LDL.LU R102, [R1+0x320] ;  /* 0x0003200001667983 */ /* 0x002ee20000300800 */
[----:B------:R-:W-:-:S03]  /*123a0*/  FMUL R161, R161, R0 ;  /* 0x00000000a1a17220 */ /* 0x000fc60000400000 */
[----:B------:R1:W-:Y:S04]  /*123b0*/  STL [R1+0x190], R2 ;  /* 0x0001900201007387 */ /* 0x0003e80000100800 */
[----:B------:R-:W-:Y:S04]  /*123c0*/  STL [R1+0x194], R9 ;  /* 0x0001940901007387 */ /* 0x000fe80000100800 */
[----:B------:R-:W-:Y:S04]  /*123d0*/  STL [R1+0x1a0], R157 ;  /* 0x0001a09d01007387 */ /* 0x000fe80000100800 */
[----:B------:R-:W-:Y:S04]  /*123e0*/  STL [R1+0x1a4], R153 ;  /* 0x0001a49901007387 */ /* 0x000fe80000100800 */
[----:B------:R-:W-:Y:S04]  /*123f0*/  STL [R1+0x1b0], R181 ;  /* 0x0001b0b501007387 */ /* 0x000fe80000100800 */
[----:B------:R-:W-:Y:S01]  /*12400*/  STL [R1+0x1b4], R180 ;  /* 0x0001b4b401007387 */ /* 0x000fe20000100800 */
[----:B------:R-:W-:-:S03]  /*12410*/  FSETP.NEU.AND P2, PT, R7, -INF , PT ;  /* 0xff8000000700780b */ /* 0x000fc60003f4d000 */
[----:B------:R-:W-:Y:S04]  /*12420*/  STL [R1+0x1c0], R177 ;  /* 0x0001c0b101007387 */ /* 0x000fe80000100800 */
[----:B------:R-:W-:Y:S04]  /*12430*/  STL [R1+0x1c4], R176 ;  /* 0x0001c4b001007387 */ /* 0x000fe80000100800 */
[----:B------:R-:W-:Y:S04]  /*12440*/  STL [R1+0x1d0], R173 ;  /* 0x0001d0ad01007387 */ /* 0x000fe80000100800 */
[----:B------:R-:W-:Y:S01]  /*12450*/  STL [R1+0x1d4], R172 ;  /* 0x0001d4ac01007387 */ /* 0x000fe20000100800 */
[----:B-1----:R-:W-:-:S03]  /*12460*/  FSEL R2, R7, RZ, P2 ;  /* 0x000000ff07027208 */ /* 0x002fc60001000000 */
[----:B------:R-:W-:Y:S04]  /*12470*/  STL [R1+0x1e0], R169 ;  /* 0x0001e0a901007387 */ /* 0x000fe80000100800 */
[----:B------:R1:W-:Y:S04]  /*12480*/  STL [R1+0x1f4], R103 ;  /* 0x0001f46701007387 */ /* 0x0003e80000100800 */
[----:B------:R2:W-:Y:S01]  /*12490*/  STL [R1+0x1e4], R165 ;  /* 0x0001e4a501007387 */ /* 0x0005e20000100800 */
[-C--:B------:R-:W-:Y:S01]  /*124a0*/  FMUL R24, R24, R0.reuse ;  /* 0x0000000018187220 */ /* 0x080fe20000400000 */
[----:B------:R-:W-:-:S02]  /*124b0*/  FMUL R25, R25, R0 ;  /* 0x0000000019197220 */ /* 0x000fc40000400000 */
[----:B-1----:R-:W4:Y:S01]  /*124c0*/  LDL.LU R103, [R1+0x8] ;  /* 0x0000080001677983 */ /* 0x002f220000300800 */
[-C--:B------:R-:W-:Y:S01]  /*124d0*/  FMUL R28, R28, R0.reuse ;  /* 0x000000001c1c7220 */ /* 0x080fe20000400000 */
        /* <DEDUP_REMOVED lines=60> */
[----:B------:R-:W-:Y:S01]  /*128a0*/  FMUL R149, R149, R0 ;  /* 0x0000000095957220 */ /* 0x000fe20000400000 */
[----:B------:R-:W-:Y:S01]  /*128b0*/  FFMA R236, R0, R236, R3 ;  /* 0x000000ec00ec7223 */ /* 0x000fe20000000003 */
[C---:B------:R-:W-:Y:S01]  /*128c0*/  FMUL R0, R2.reuse, UR5 ;  /* 0x0000000502007c20 */ /* 0x040fe20008400000 */
[----:B------:R-:W-:Y:S01]  /*128d0*/  FADD R172, -R2, R8 ;  /* 0x0000000802ac7221 */ /* 0x000fe20000000100 */
[----:B------:R1:W-:Y:S02]  /*128e0*/  STL [R1+0x1f0], R161 ;  /* 0x0001f0a101007387 */ /* 0x0003e40000100800 */
[--C-:B------:R-:W-:Y:S01]  /*128f0*/  FFMA R158, R158, UR5, -R0.reuse ;  /* 0x000000059e9e7c23 */ /* 0x100fe20008000800 */
[--C-:B------:R-:W-:Y:S01]  /*12900*/  FFMA R154, R154, UR5, -R0.reuse ;  /* 0x000000059a9a7c23 */ /* 0x100fe20008000800 */
[--C-:B------:R-:W-:Y:S01]  /*12910*/  FFMA R159, R159, UR5, -R0.reuse ;  /* 0x000000059f9f7c23 */ /* 0x100fe20008000800 */
[--C-:B------:R-:W-:Y:S01]  /*12920*/  FFMA R155, R155, UR5, -R0.reuse ;  /* 0x000000059b9b7c23 */ /* 0x100fe20008000800 */
[--C-:B------:R-:W-:Y:S01]  /*12930*/  FFMA R162, R162, UR5, -R0.reuse ;  /* 0x00000005a2a27c23 */ /* 0x100fe20008000800 */
[----:B------:R-:W-:Y:S01]  /*12940*/  FSETP.GEU.AND P5, PT, R158, -126, PT ;  /* 0xc2fc00009e00780b */ /* 0x000fe20003fae000 */
        /* <DEDUP_REMOVED lines=9> */
[--C-:B------:R-:W-:Y:S01]  /*129e0*/  FFMA R174, R174, UR5, -R0.reuse ;  /* 0x00000005aeae7c23 */ /* 0x100fe20008000800 */
[--C-:B------:R-:W-:Y:S01]  /*129f0*/  FFMA R179, R179, UR5, -R0.reuse ;  /* 0x00000005b3b37c23 */ /* 0x100fe20008000800 */
[--C-:B------:R-:W-:Y:S01]  /*12a00*/  FFMA R182, R182, UR5, -R0.reuse ;  /* 0x00000005b6b67c23 */ /* 0x100fe20008000800 */
[----:B------:R-:W-:Y:S01]  /*12a10*/  @!P5 FMUL R158, R158, 0.5 ;  /* 0x3f0000009e9ed820 */ /* 0x000fe20000400000 */
[--C-:B------:R-:W-:Y:S01]  /*12a20*/  FFMA R178, R178, UR5, -R0.reuse ;  /* 0x00000005b2b27c23 */ /* 0x100fe20008000800 */
[----:B------:R-:W-:Y:S01]  /*12a30*/  @!P3 FMUL R154, R154, 0.5 ;  /* 0x3f0000009a9ab820 */ /* 0x000fe20000400000 */
[--C-:B------:R-:W-:Y:S01]  /*12a40*/  FFMA R186, R186, UR5, -R0.reuse ;  /* 0x00000005baba7c23 */ /* 0x100fe20008000800 */
[----:B------:R-:W-:Y:S01]  /*12a50*/  @!P6 FMUL R159, R159, 0.5 ;  /* 0x3f0000009f9fe820 */ /* 0x000fe20000400000 */
[--C-:B------:R-:W-:Y:S01]  /*12a60*/  FFMA R191, R191, UR5, -R0.reuse ;  /* 0x00000005bfbf7c23 */ /* 0x100fe20008000800 */
[----:B------:R-:W1:Y:S01]  /*12a70*/  MUFU.EX2 R158, R158 ;  /* 0x0000009e009e7308 */ /* 0x000e620000000800 */
[----:B------:R-:W-:Y:S01]  /*12a80*/  @!P4 FMUL R155, R155, 0.5 ;  /* 0x3f0000009b9bc820 */ /* 0x000fe20000400000 */
[----:B------:R-:W-:Y:S01]  /*12a90*/  @!P2 FMUL R162, R162, 0.5 ;  /* 0x3f000000a2a2a820 */ /* 0x000fe20000400000 */
[--C-:B------:R-:W-:Y:S01]  /*12aa0*/  FFMA R187, R187, UR5, -R0.reuse ;  /* 0x00000005bbbb7c23 */ /* 0x100fe20008000800 */
[--C-:B------:R-:W-:Y:S01]  /*12ab0*/  FFMA R194, R194, UR5, -R0.reuse ;  /* 0x00000005c2c27c23 */ /* 0x100fe20008000800 */
[----:B------:R-:W-:-:S03]  /*12ac0*/  FFMA R190, R190, UR5, -R0 ;  /* 0x00000005bebe7c23 */ /* 0x000fc60008000800 */
[----:B------:R-:W1:Y:S08]  /*12ad0*/  MUFU.EX2 R154, R154 ;  /* 0x0000009a009a7308 */ /* 0x000e700000000800 */
[----:B------:R-:W1:Y:S02]  /*12ae0*/  MUFU.EX2 R9, R159 ;  /* 0x0000009f00097308 */ /* 0x000e640000000800 */
[----:B-1----:R-:W-:Y:S01]  /*12af0*/  @!P5 FMUL R158, R158, R158 ;  /* 0x0000009e9e9ed220 */ /* 0x002fe20000400000 */
[----:B------:R-:W-:-:S05]  /*12b00*/  FSETP.GEU.AND P5, PT, R170, -126, PT ;  /* 0xc2fc0000aa00780b */ /* 0x000fca0003fae000 */
[----:B------:R-:W1:Y:S01]  /*12b10*/  MUFU.EX2 R181, R155 ;  /* 0x0000009b00b57308 */ /* 0x000e620000000800 */
[----:B------:R-:W-:Y:S01]  /*12b20*/  @!P3 FMUL R154, R154, R154 ;  /* 0x0000009a9a9ab220 */ /* 0x000fe20000400000 */
[----:B------:R-:W-:-:S06]  /*12b30*/  FSETP.GEU.AND P3, PT, R163, -126, PT ;  /* 0xc2fc0000a300780b */ /* 0x000fcc0003f6e000 */
[----:B------:R-:W-:Y:S01]  /*12b40*/  @!P5 FMUL R170, R170, 0.5 ;  /* 0x3f000000aaaad820 */ /* 0x000fe20000400000 */
[----:B------:R-:W2:Y:S01]  /*12b50*/  MUFU.EX2 R162, R162 ;  /* 0x000000a200a27308 */ /* 0x000ea20000000800 */
[----:B------:R-:W-:Y:S01]  /*12b60*/  @!P6 FMUL R9, R9, R9 ;  /* 0x000000090909e220 */ /* 0x000fe20000400000 */
[----:B------:R-:W-:-:S04]  /*12b70*/  FSETP.GEU.AND P6, PT, R171, -126, PT ;  /* 0xc2fc0000ab00780b */ /* 0x000fc80003fce000 */
[----:B------:R-:W-:Y:S02]  /*12b80*/  @!P3 FMUL R163, R163, 0.5 ;  /* 0x3f000000a3a3b820 */ /* 0x000fe40000400000 */
[----:B------:R-:W2:Y:S01]  /*12b90*/  MUFU.EX2 R170, R170 ;  /* 0x000000aa00aa7308 */ /* 0x000ea20000000800 */
        /* <DEDUP_REMOVED lines=8> */
[----:B------:R-:W-:Y:S01]  /*12c20*/  @!P5 FMUL R170, R170, R170 ;  /* 0x000000aaaaaad220 */ /* 0x000fe20000400000 */
[----:B------:R-:W-:-:S05]  /*12c30*/  FSETP.GEU.AND P5, PT, R179, -126, PT ;  /* 0xc2fc0000b300780b */ /* 0x000fca0003fae000 */
[----:B------:R-:W-:Y:S01]  /*12c40*/  @!P2 FMUL R174, R174, 0.5 ;  /* 0x3f000000aeaea820 */ /* 0x000fe20000400000 */
        /* <DEDUP_REMOVED lines=29> */
[--C-:B------:R-:W-:Y:S01]  /*12e20*/  FFMA R202, R202, UR5, -R0.reuse ;  /* 0x00000005caca7c23 */ /* 0x100fe20008000800 */
[--C-:B------:R-:W-:Y:S01]  /*12e30*/  FFMA R195, R195, UR5, -R0.reuse ;  /* 0x00000005c3c37c23 */ /* 0x100fe20008000800 */
[----:B------:R-:W-:Y:S01]  /*12e40*/  FFMA R210, R210, UR5, -R0 ;  /* 0x00000005d2d27c23 */ /* 0x000fe20008000800 */
[----:B--2---:R-:W-:Y:S01]  /*12e50*/  @!P4 FMUL R3, R3, R3 ;  /* 0x000000030303c220 */ /* 0x004fe20000400000 */
[----:B------:R-:W-:-:S03]  /*12e60*/  FSETP.GEU.AND P4, PT, R190, -126, PT ;  /* 0xc2fc0000be00780b */ /* 0x000fc60003f8e000 */
[----:B------:R-:W2:Y:S01]  /*12e70*/  MUFU.EX2 R165, R187 ;  /* 0x000000bb00a57308 */ /* 0x000ea20000000800 */
[----:B------:R-:W-:Y:S01]  /*12e80*/  @!P6 FMUL R194, R194, 0.5 ;  /* 0x3f000000c2c2e820 */ /* 0x000fe20000400000 */
[----:B------:R-:W-:Y:S01]  /*12e90*/  @!P2 FMUL R186, R186, R186 ;  /* 0x000000bababaa220 */ /* 0x000fe20000400000 */
[----:B------:R-:W-:Y:S01]  /*12ea0*/  FSETP.GEU.AND P2, PT, R195, -126, PT ;  /* 0xc2fc0000c300780b */ /* 0x000fe20003f4e000 */
[----:B-1----:R-:W-:Y:S01]  /*12eb0*/  @!P5 FMUL R191, R191, R191 ;  /* 0x000000bfbfbfd220 */ /* 0x002fe20000400000 */
[----:B------:R-:W-:-:S03]  /*12ec0*/  FSETP.GEU.AND P5, PT, R210, -126, PT ;  /* 0xc2fc0000d200780b */ /* 0x000fc60003fae000 */
[----:B------:R-:W1:Y:S02]  /*12ed0*/  MUFU.EX2 R194, R194 ;  /* 0x000000c200c27308 */ /* 0x000e640000000800 */
[----:B------:R-:W-:Y:S01]  /*12ee0*/  @!P4 FMUL R190, R190, 0.5 ;  /* 0x3f000000bebec820 */ /* 0x000fe20000400000 */
[--C-:B------:R-:W-:Y:S01]  /*12ef0*/  FFMA R203, R203, UR5, -R0.reuse ;  /* 0x00000005cbcb7c23 */ /* 0x100fe20008000800 */
[--C-:B------:R-:W-:Y:S01]  /*12f00*/  FFMA R198, R198, UR5, -R0.reuse ;  /* 0x00000005c6c67c23 */ /* 0x100fe20008000800 */
[--C-:B------:R-:W-:Y:S01]  /*12f10*/  FFMA R206, R206, UR5, -R0.reuse ;  /* 0x00000005cece7c23 */ /* 0x100fe20008000800 */
[--C-:B------:R-:W-:Y:S01]  /*12f20*/  FFMA R211, R211, UR5, -R0.reuse ;  /* 0x00000005d3d37c23 */ /* 0x100fe20008000800 */
[----:B--2---:R-:W-:Y:S01]  /*12f30*/  @!P3 FMUL R165, R165, R165 ;  /* 0x000000a5a5a5b220 */ /* 0x004fe20000400000 */
[----:B------:R-:W-:Y:S01]  /*12f40*/  FSETP.GEU.AND P3, PT, R202, -126, PT ;  /* 0xc2fc0000ca00780b */ /* 0x000fe20003f6e000 */
[----:B------:R-:W-:Y:S01]  /*12f50*/  @!P2 FMUL R195, R195, 0.5 ;  /* 0x3f000000c3c3a820 */ /* 0x000fe20000400000 */
[--C-:B------:R-:W-:Y:S01]  /*12f60*/  FFMA R207, R207, UR5, -R0.reuse ;  /* 0x00000005cfcf7c23 */ /* 0x100fe20008000800 */
[--C-:B------:R-:W-:Y:S01]  /*12f70*/  FFMA R167, R167, UR5, -R0.reuse ;  /* 0x00000005a7a77c23 */ /* 0x100fe20008000800 */
[--C-:B------:R-:W-:Y:S01]  /*12f80*/  FFMA R183, R183, UR5, -R0.reuse ;  /* 0x00000005b7b77c23 */ /* 0x100fe20008000800 */
[----:B------:R-:W-:Y:S01]  /*12f90*/  @!P5 FMUL R210, R210, 0.5 ;  /* 0x3f000000d2d2d820 */ /* 0x000fe20000400000 */
[----:B------:R-:W2:Y:S01]  /*12fa0*/  MUFU.EX2 R190, R190 ;  /* 0x000000be00be7308 */ /* 0x000ea20000000800 */
[--C-:B------:R-:W-:Y:S01]  /*12fb0*/  FFMA R199, R199, UR5, -R0.reuse ;  /* 0x00000005c7c77c23 */ /* 0x100fe20008000800 */
[--C-:B------:R-:W-:Y:S01]  /*12fc0*/  FFMA R214, R214, UR5, -R0.reuse ;  /* 0x00000005d6d67c23 */ /* 0x100fe20008000800 */
[----:B------:R-:W-:Y:S01]  /*12fd0*/  FFMA R215, R215, UR5, -R0 ;  /* 0x00000005d7d77c23 */ /* 0x000fe20008000800 */
[----:B------:R-:W3:Y:S03]  /*12fe0*/  LDL.LU R187, [R1+0x168] ;  /* 0x0001680001bb7983 */ /* 0x000ee60000300800 */
[----:B------:R-:W-:Y:S01]  /*12ff0*/  @!P3 FMUL R202, R202, 0.5 ;  /* 0x3f000000cacab820 */ /* 0x000fe20000400000 */
[----:B------:R2:W2:Y:S01]  /*13000*/  MUFU.EX2 R161, R195 ;  /* 0x000000c300a17308 */ /* 0x0004a20000000800 */
[----:B-1----:R-:W-:Y:S01]  /*13010*/  @!P6 FMUL R194, R194, R194 ;  /* 0x000000c2c2c2e220 */ /* 0x002fe20000400000 */
[----:B------:R-:W-:-:S06]  /*13020*/  FSETP.GEU.AND P6, PT, R203, -126, PT ;  /* 0xc2fc0000cb00780b */ /* 0x000fcc0003fce000 */
[----:B------:R-:W1:Y:S01]  /*13030*/  MUFU.EX2 R202, R202 ;  /* 0x000000ca00ca7308 */ /* 0x000e620000000800 */
[----:B--2---:R-:W-:Y:S01]  /*13040*/  @!P4 FMUL R190, R190, R190 ;  /* 0x000000bebebec220 */ /* 0x004fe20000400000 */
[----:B------:R-:W-:Y:S01]  /*13050*/  FSETP.GEU.AND P4, PT, R198, -126, PT ;  /* 0xc2fc0000c600780b */ /* 0x000fe20003f8e000 */
[----:B------:R-:W-:Y:S01]  /*13060*/  FADD R153, R154, R186 ;  /* 0x000000ba9a997221 */ /* 0x000fe20000000000 */
[----:B------:R-:W2:Y:S03]  /*13070*/  LDL.LU R195, [R1+0x15c] ;  /* 0x00015c0001c37983 */ /* 0x000ea60000300800 */
[----:B------:R-:W-:Y:S01]  /*13080*/  @!P6 FMUL R203, R203, 0.5 ;  /* 0x3f000000cbcbe820 */ /* 0x000fe20000400000 */
[----:B------:R-:W1:Y:S01]  /*13090*/  MUFU.EX2 R210, R210 ;  /* 0x000000d200d27308 */ /* 0x000e620000000800 */
[----:B------:R-:W-:Y:S01]  /*130a0*/  @!P2 FMUL R161, R161, R161 ;  /* 0x000000a1a1a1a220 */ /* 0x000fe20000400000 */
[----:B------:R-:W-:-:S05]  /*130b0*/  FSETP.GEU.AND P2, PT, R206, -126, PT ;  /* 0xc2fc0000ce00780b */ /* 0x000fca0003f4e000 */
[----:B------:R-:W-:Y:S01]  /*130c0*/  @!P4 FMUL R198, R198, 0.5 ;  /* 0x3f000000c6c6c820 */ /* 0x000fe20000400000 */
[----:B------:R1:W4:Y:S02]  /*130d0*/  MUFU.EX2 R157, R203 ;  /* 0x000000cb009d7308 */ /* 0x0003240000000800 */
[----:B-1----:R-:W-:Y:S01]  /*130e0*/  @!P3 FMUL R202, R202, R202 ;  /* 0x000000cacacab220 */ /* 0x002fe20000400000 */
[----:B------:R-:W-:Y:S01]  /*130f0*/  FSETP.GEU.AND P3, PT, R211, -126, PT ;  /* 0xc2fc0000d300780b */ /* 0x000fe20003f6e000 */
[----:B------:R-:W-:Y:S01]  /*13100*/  @!P5 FMUL R210, R210, R210 ;  /* 0x000000d2d2d2d220 */ /* 0x000fe20000400000 */
[----:B------:R-:W-:Y:S01]  /*13110*/  FSETP.GEU.AND P5, PT, R207, -126, PT ;  /* 0xc2fc0000cf00780b */ /* 0x000fe20003fae000 */
[----:B------:R-:W-:Y:S01]  /*13120*/  FADD R0, R170, R202 ;  /* 0x000000caaa007221 */ /* 0x000fe20000000000 */
[----:B------:R-:W-:Y:S01]  /*13130*/  @!P2 FMUL R206, R206, 0.5 ;  /* 0x3f000000cecea820 */ /* 0x000fe20000400000 */
[----:B------:R-:W1:Y:S01]  /*13140*/  MUFU.EX2 R198, R198 ;  /* 0x000000c600c67308 */ /* 0x000e620000000800 */
[----:B------:R-:W3:Y:S01]  /*13150*/  LDL.LU R203, [R1+0x158] ;  /* 0x0001580001cb7983 */ /* 0x000ee20000300800 */
[----:B------:R-:W-:Y:S01]  /*13160*/  FADD R155, R153, R0 ;  /* 0x00000000999b7221 */ /* 0x000fe20000000000 */
[----:B------:R-:W-:Y:S01]  /*13170*/  FADD R153, R162, R194 ;  /* 0x000000c2a2997221 */ /* 0x000fe20000000000 */
[----:B------:R-:W-:-:S04]  /*13180*/  FADD R0, R3, R210 ;  /* 0x000000d203007221 */ /* 0x000fc80000000000 */
[----:B------:R-:W-:Y:S01]  /*13190*/  @!P3 FMUL R211, R211, 0.5 ;  /* 0x3f000000d3d3b820 */ /* 0x000fe20000400000 */
[----:B----4-:R-:W-:Y:S01]  /*131a0*/  @!P6 FMUL R157, R157, R157 ;  /* 0x0000009d9d9de220 */ /* 0x010fe20000400000 */
[----:B------:R-:W-:Y:S01]  /*131b0*/  FADD R0, R153, R0 ;  /* 0x0000000099007221 */ /* 0x000fe20000000000 */
[----:B------:R-:W4:Y:S01]  /*131c0*/  MUFU.EX2 R206, R206 ;  /* 0x000000ce00ce7308 */ /* 0x000f220000000800 */
[----:B------:R-:W-:Y:S01]  /*131d0*/  @!P5 FMUL R207, R207, 0.5 ;  /* 0x3f000000cfcfd820 */ /* 0x000fe20000400000 */
[----:B------:R-:W-:-:S06]  /*131e0*/  FSETP.GEU.AND P6, PT, R214, -126, PT ;  /* 0xc2fc0000d600780b */ /* 0x000fcc0003fce000 */
[----:B------:R4:W4:Y:S08]  /*131f0*/  MUFU.EX2 R153, R211 ;  /* 0x000000d300997308 */ /* 0x0009300000000800 */
[----:B------:R-:W4:Y:S01]  /*13200*/  MUFU.EX2 R159, R207 ;  /* 0x000000cf009f7308 */ /* 0x000f220000000800 */
[----:B------:R-:W-:Y:S01]  /*13210*/  @!P6 FMUL R214, R214, 0.5 ;  /* 0x3f000000d6d6e820 */ /* 0x000fe20000400000 */
[----:B------:R-:W-:Y:S01]  /*13220*/  FADD R180, R155, R0 ;  /* 0x000000009bb47221 */ /* 0x000fe20000000000 */
[----:B------:R-:W-:Y:S01]  /*13230*/  FADD R155, R181, R165 ;  /* 0x000000a5b59b7221 */ /* 0x000fe20000000000 */
[----:B------:R-:W-:Y:S01]  /*13240*/  FADD R0, R173, R157 ;  /* 0x0000009dad007221 */ /* 0x000fe20000000000 */
[----:B-1----:R-:W-:Y:S01]  /*13250*/  @!P4 FMUL R198, R198, R198 ;  /* 0x000000c6c6c6c220 */ /* 0x002fe20000400000 */
[----:B----4-:R-:W-:Y:S01]  /*13260*/  @!P2 FMUL R206, R206, R206 ;  /* 0x000000cececea220 */ /* 0x010fe20000400000 */
[----:B------:R-:W-:Y:S01]  /*13270*/  FSETP.GEU.AND P4, PT, R167, -126, PT ;  /* 0xc2fc0000a700780b */ /* 0x000fe20003f8e000 */
[----:B------:R-:W4:Y:S01]  /*13280*/  LDL.LU R211, [R1+0x14c] ;  /* 0x00014c0001d37983 */ /* 0x000f220000300800 */
[----:B------:R-:W-:Y:S01]  /*13290*/  @!P3 FMUL R153, R153, R153 ;  /* 0x000000999999b220 */ /* 0x000fe20000400000 */
[----:B------:R-:W-:Y:S01]  /*132a0*/  FSETP.GEU.AND P2, PT, R183, -126, PT ;  /* 0xc2fc0000b700780b */ /* 0x000fe20003f4e000 */
[----:B------:R-:W-:Y:S01]  /*132b0*/  FADD R163, R155, R0 ;  /* 0x000000009ba37221 */ /* 0x000fe20000000000 */
[----:B------:R-:W-:Y:S01]  /*132c0*/  FSETP.GEU.AND P3, PT, R199, -126, PT ;  /* 0xc2fc0000c700780b */ /* 0x000fe20003f6e000 */
[----:B------:R-:W1:Y:S01]  /*132d0*/  MUFU.EX2 R214, R214 ;  /* 0x000000d600d67308 */ /* 0x000e620000000800 */
[----:B------:R-:W-:Y:S01]  /*132e0*/  FADD R155, R177, R161 ;  /* 0x000000a1b19b7221 */ /* 0x000fe20000000000 */
[----:B------:R-:W-:Y:S01]  /*132f0*/  @!P5 FMUL R159, R159, R159 ;  /* 0x0000009f9f9fd220 */ /* 0x000fe20000400000 */
[----:B------:R-:W-:Y:S01]  /*13300*/  FSETP.GEU.AND P5, PT, R215, -126, PT ;  /* 0xc2fc0000d700780b */ /* 0x000fe20003fae000 */
[----:B------:R-:W-:-:S03]  /*13310*/  FADD R0, R169, R153 ;  /* 0x00000099a9007221 */ /* 0x000fc60000000000 */
[----:B------:R-:W-:Y:S01]  /*13320*/  @!P4 FMUL R167, R167, 0.5 ;  /* 0x3f000000a7a7c820 */ /* 0x000fe20000400000 */
[----:B------:R-:W2:Y:S01]  /*13330*/  LDL.LU R207, [R1+0x148] ;  /* 0x0001480001cf7983 */ /* 0x000ea20000300800 */
[----:B------:R-:W-:Y:S01]  /*13340*/  FADD R0, R155, R0 ;  /* 0x000000009b007221 */ /* 0x000fe20000000000 */
[----:B------:R-:W-:Y:S01]  /*13350*/  FADD R155, R8, R206 ;  /* 0x000000ce089b7221 */ /* 0x000fe20000000000 */
[----:B------:R-:W-:Y:S01]  /*13360*/  @!P2 FMUL R183, R183, 0.5 ;  /* 0x3f000000b7b7a820 */ /* 0x000fe20000400000 */
[----:B------:R-:W-:Y:S01]  /*13370*/  @!P3 FMUL R199, R199, 0.5 ;  /* 0x3f000000c7c7b820 */ /* 0x000fe20000400000 */
[----:B------:R-:W-:Y:S01]  /*13380*/  FADD R178, R163, R0 ;  /* 0x00000000a3b27221 */ /* 0x000fe20000000000 */
[----:B------:R-:W-:Y:S01]  /*13390*/  FADD R163, R158, R190 ;  /* 0x000000be9ea37221 */ /* 0x000fe20000000000 */
[----:B------:R-:W-:Y:S01]  /*133a0*/  FMUL R0, R172, UR5 ;  /* 0x00000005ac007c20 */ /* 0x000fe20008400000 */
[----:B------:R1:W1:Y:S01]  /*133b0*/  MUFU.EX2 R179, R167 ;  /* 0x000000a700b37308 */ /* 0x0002620000000800 */
[----:B------:R-:W-:Y:S01]  /*133c0*/  @!P5 FMUL R215, R215, 0.5 ;  /* 0x3f000000d7d7d820 */ /* 0x000fe20000400000 */
[----:B------:R-:W-:Y:S01]  /*133d0*/  FADD R174, R163, R155 ;  /* 0x0000009ba3ae7221 */ /* 0x000fe20000000000 */
[----:B-1----:R-:W-:Y:S01]  /*133e0*/  @!P6 FMUL R214, R214, R214 ;  /* 0x000000d6d6d6e220 */ /* 0x002fe20000400000 */
[----:B------:R-:W-:-:S04]  /*133f0*/  FSETP.GEU.AND P6, PT, R0, -126, PT ;  /* 0xc2fc00000000780b */ /* 0x000fc80003fce000 */
[----:B------:R-:W1:Y:S01]  /*13400*/  MUFU.EX2 R171, R183 ;  /* 0x000000b700ab7308 */ /* 0x000e620000000800 */
[----:B------:R-:W-:-:S07]  /*13410*/  FADD R172, R166, R198 ;  /* 0x000000c6a6ac7221 */ /* 0x000fce0000000000 */
[----:B------:R-:W1:Y:S01]  /*13420*/  MUFU.EX2 R163, R199 ;  /* 0x000000c700a37308 */ /* 0x000e620000000800 */
[----:B------:R-:W-:-:S07]  /*13430*/  FADD R167, R2, R214 ;  /* 0x000000d602a77221 */ /* 0x000fce0000000000 */
[----:B------:R1:W1:Y:S01]  /*13440*/  MUFU.EX2 R155, R215 ;  /* 0x000000d7009b7308 */ /* 0x0002620000000800 */
[----:B------:R-:W-:Y:S01]  /*13450*/  FADD R167, R172, R167 ;  /* 0x000000a7aca77221 */ /* 0x000fe20000000000 */
[----:B------:R-:W-:Y:S01]  /*13460*/  @!P6 FMUL R0, R0, 0.5 ;  /* 0x3f0000000000e820 */ /* 0x000fe20000400000 */
[----:B------:R-:W-:Y:S01]  /*13470*/  FADD R172, R9, R191 ;  /* 0x000000bf09ac7221 */ /* 0x000fe20000000000 */
[----:B------:R-:W-:Y:S01]  /*13480*/  @!P4 FMUL R179, R179, R179 ;  /* 0x000000b3b3b3c220 */ /* 0x000fe20000400000 */
[----:B------:R-:W-:Y:S01]  /*13490*/  FADD R176, R174, R167 ;  /* 0x000000a7aeb07221 */ /* 0x000fe20000000000 */
[----:B------:R-:W-:Y:S01]  /*134a0*/  FADD R167, R175, R159 ;  /* 0x0000009fafa77221 */ /* 0x000fe20000000000 */
[----:B-1----:R-:W-:Y:S01]  /*134b0*/  @!P2 FMUL R171, R171, R171 ;  /* 0x000000abababa220 */ /* 0x002fe20000400000 */
[----:B------:R-:W3:Y:S01]  /*134c0*/  LDL.LU R183, [R1+0x13c] ;  /* 0x00013c0001b77983 */ /* 0x000ee20000300800 */
[----:B------:R-:W-:Y:S01]  /*134d0*/  @!P3 FMUL R163, R163, R163 ;  /* 0x000000a3a3a3b220 */ /* 0x000fe20000400000 */
[----:B------:R-:W-:Y:S01]  /*134e0*/  FADD R174, R172, R167 ;  /* 0x000000a7acae7221 */ /* 0x000fe20000000000 */
[----:B------:R-:W1:Y:S01]  /*134f0*/  MUFU.EX2 R0, R0 ;  /* 0x0000000000007308 */ /* 0x000e620000000800 */
[----:B------:R-:W4:Y:S01]  /*13500*/  LDL.LU R199, [R1+0x138] ;  /* 0x0001380001c77983 */ /* 0x000f220000300800 */
[----:B------:R-:W-:-:S03]  /*13510*/  FADD R172, R179, R163 ;  /* 0x000000a3b3ac7221 */ /* 0x000fc60000000000 */
[----:B------:R-:W2:Y:S01]  /*13520*/  LDL.LU R215, [R1+0x12c] ;  /* 0x00012c0001d77983 */ /* 0x000ea20000300800 */
[----:B------:R-:W-:-:S04]  /*13530*/  @!P5 FMUL R155, R155, R155 ;  /* 0x0000009b9b9bd220 */ /* 0x000fc80000400000 */
[----:B------:R-:W-:-:S04]  /*13540*/  FADD R167, R171, R155 ;  /* 0x0000009baba77221 */ /* 0x000fc80000000000 */
[----:B------:R-:W-:-:S04]  /*13550*/  FADD R167, R172, R167 ;  /* 0x000000a7aca77221 */ /* 0x000fc80000000000 */
[----:B------:R-:W-:Y:S01]  /*13560*/  FADD R167, R174, R167 ;  /* 0x000000a7aea77221 */ /* 0x000fe20000000000 */
[----:B------:R-:W-:Y:S01]  /*13570*/  FADD R172, R180, R176 ;  /* 0x000000b0b4ac7221 */ /* 0x000fe20000000000 */
[----:B-1----:R-:W-:Y:S01]  /*13580*/  @!P6 FMUL R0, R0, R0 ;  /* 0x000000000000e220 */ /* 0x002fe20000400000 */
[----:B------:R-:W3:Y:S01]  /*13590*/  LDL.LU R174, [R1+0x128] ;  /* 0x0001280001ae7983 */ /* 0x000ee20000300800 */
[----:B------:R-:W-:-:S03]  /*135a0*/  FADD R167, R178, R167 ;  /* 0x000000a7b2a77221 */ /* 0x000fc60000000000 */
[----:B------:R-:W4:Y:S01]  /*135b0*/  LDL.LU R178, [R1+0x11c] ;  /* 0x00011c0001b27983 */ /* 0x000f220000300800 */
[----:B------:R-:W-:Y:S01]  /*135c0*/  FADD R167, R172, R167 ;  /* 0x000000a7aca77221 */ /* 0x000fe20000000000 */
[----:B------:R-:W-:Y:S02]  /*135d0*/  F2FP.BF16.F32.PACK_AB R180, R217, R218 ;  /* 0x000000dad9b4723e */ /* 0x000fe400000010ff */
[----:B------:R-:W2:Y:S01]  /*135e0*/  LDL.LU R176, [R1+0x118] ;  /* 0x0001180001b07983 */ /* 0x000ea20000300800 */
[----:B------:R-:W-:-:S03]  /*135f0*/  FFMA R235, R0, R235, R167 ;  /* 0x000000eb00eb7223 */ /* 0x000fc600000000a7 */
[----:B------:R-:W3:Y:S01]  /*13600*/  LDL.LU R172, [R1+0x10c] ;  /* 0x00010c0001ac7983 */ /* 0x000ee20000300800 */
[----:B------:R-:W-:-:S03]  /*13610*/  F2FP.BF16.F32.PACK_AB R182, R21, R23 ;  /* 0x0000001715b6723e */ /* 0x000fc600000010ff */
[----:B------:R-:W4:Y:S04]  /*13620*/  LDL.LU R167, [R1+0x108] ;  /* 0x0001080001a77983 */ /* 0x000f280000300800 */
[----:B------:R-:W2:Y:S04]  /*13630*/  LDL.LU R218, [R1+0xf8] ;  /* 0x0000f80001da7983 */ /* 0x000ea80000300800 */
[----:B------:R-:W3:Y:S04]  /*13640*/  LDL.LU R217, [R1+0xfc] ;  /* 0x0000fc0001d97983 */ /* 0x000ee80000300800 */
[----:B------:R-:W4:Y:S01]  /*13650*/  LDL.LU R23, [R1+0xec] ;  /* 0x0000ec0001177983 */ /* 0x000f220000300800 */
[-C--:B------:R-:W-:Y:S01]  /*13660*/  FMUL R103, R103, R0.reuse ;  /* 0x0000000067677220 */ /* 0x080fe20000400000 */
[-C--:B------:R-:W-:Y:S01]  /*13670*/  FMUL R106, R106, R0.reuse ;  /* 0x000000006a6a7220 */ /* 0x080fe20000400000 */
[-C--:B------:R-:W-:Y:S01]  /*13680*/  FMUL R107, R107, R0.reuse ;  /* 0x000000006b6b7220 */ /* 0x080fe20000400000 */
[-C--:B------:R-:W-:Y:S01]  /*13690*/  FMUL R110, R110, R0.reuse ;  /* 0x000000006e6e7220 */ /* 0x080fe20000400000 */
[-C--:B------:R-:W-:Y:S01]  /*136a0*/  FMUL R111, R111, R0.reuse ;  /* 0x000000006f6f7220 */ /* 0x080fe20000400000 */
[----:B------:R1:W-:Y:S01]  /*136b0*/  STL [R1+0x8], R103 ;  /* 0x0000086701007387 */ /* 0x0003e20000100800 */
        /* <DEDUP_REMOVED lines=9> */
[----:B-1----:R-:W3:Y:S01]  /*13750*/  LDL.LU R103, [R1+0x31c] ;  /* 0x00031c0001677983 */ /* 0x002ee20000300800 */
        /* <DEDUP_REMOVED lines=38> */
[----:B------:R-:W-:Y:S01]  /*139c0*/  FMUL R222, R222, R0 ;  /* 0x00000000dede7220 */ /* 0x000fe20000400000 */
[----:B------:R-:W-:Y:S01]  /*139d0*/  ULEA UR6, UR4, UR60, 0x3 ;  /* 0x0000003c04067291 */ /* 0x000fe2000f8e183f */
[----:B------:R-:W-:Y:S01]  /*139e0*/  SHF.L.U32 R21, R220, 0x1f, RZ ;  /* 0x0000001fdc157819 */ /* 0x000fe200000006ff */
[----:B-1----:R-:W3:Y:S04]  /*139f0*/  LDL.LU R110, [R1+0x310] ;  /* 0x00031000016e7983 */ /* 0x002ee80000300800 */
[----:B------:R1:W-:Y:S01]  /*13a00*/  STL [R1+0x28], R111 ;  /* 0x0000286f01007387 */ /* 0x0003e20000100800 */
[----:B------:R-:W-:-:S02]  /*13a10*/  F2FP.BF16.F32.PACK_AB R181, R181, R154 ;  /* 0x0000009ab5b5723e */ /* 0x000fc400000010ff */
[----:B------:R2:W2:Y:S01]  /*13a20*/  SYNCS.PHASECHK.TRANS64.TRYWAIT P2, [UR6+0xc0000], R21 ;  /* 0x0c000015ff0075a7 */ /* 0x0004a20008040146 */
        /* <DEDUP_REMOVED lines=41> */
[----:B----4-:R-:W-:-:S03]  /*13cc0*/  FMUL R23, R23, R0 ;  /* 0x0000000017177220 */ /* 0x010fc60000400000 */
[----:B------:R1:W-:Y:S01]  /*13cd0*/  STL [R1+0xcc], R219 ;  /* 0x0000ccdb01007387 */ /* 0x0003e20000100800 */
[-C--:B--2---:R-:W-:Y:S01]  /*13ce0*/  FMUL R218, R218, R0.reuse ;  /* 0x00000000dada7220 */ /* 0x084fe20000400000 */
[-C--:B---3--:R-:W-:Y:S01]  /*13cf0*/  FMUL R217, R217, R0.reuse ;  /* 0x00000000d9d97220 */ /* 0x088fe20000400000 */
[-C--:B------:R-:W-:Y:S01]  /*13d00*/  FMUL R167, R167, R0.reuse ;  /* 0x00000000a7a77220 */ /* 0x080fe20000400000 */
[-C--:B------:R-:W-:Y:S01]  /*13d10*/  FMUL R172, R172, R0.reuse ;  /* 0x00000000acac7220 */ /* 0x080fe20000400000 */
[----:B-1----:R1:W5:Y:S04]  /*13d20*/  LDL.LU R219, [R1+0x2b8] ;  /* 0x0002b80001db7983 */ /* 0x0023680000300800 */
[----:B------:R2:W-:Y:S01]  /*13d30*/  STL [R1+0xd8], R6 ;  /* 0x0000d80601007387 */ /* 0x0005e20000100800 */
[-C--:B------:R-:W-:Y:S01]  /*13d40*/  FMUL R176, R176, R0.reuse ;  /* 0x00000000b0b07220 */ /* 0x080fe20000400000 */
[-C--:B------:R-:W-:Y:S01]  /*13d50*/  FMUL R178, R178, R0.reuse ;  /* 0x00000000b2b27220 */ /* 0x080fe20000400000 */
[-C--:B------:R-:W-:Y:S01]  /*13d60*/  FMUL R174, R174, R0.reuse ;  /* 0x00000000aeae7220 */ /* 0x080fe20000400000 */
[----:B--2---:R1:W5:Y:S04]  /*13d70*/  LDL.LU R6, [R1+0x2b4] ;  /* 0x0002b40001067983 */ /* 0x0043680000300800 */
[----:B------:R2:W-:Y:S01]  /*13d80*/  STL [R1+0xdc], R5 ;  /* 0x0000dc0501007387 */ /* 0x0005e20000100800 */
[-C--:B------:R-:W-:Y:S01]  /*13d90*/  FMUL R215, R215, R0.reuse ;  /* 0x00000000d7d77220 */ /* 0x080fe20000400000 */
[----:B------:R-:W-:-:S02]  /*13da0*/  FMUL R199, R199, R0 ;  /* 0x00000000c7c77220 */ /* 0x000fc40000400000 */
[----:B--2---:R1:W5:Y:S04]  /*13db0*/  LDL.LU R5, [R1+0x2b0] ;  /* 0x0002b00001057983 */ /* 0x0043680000300800 */
[----:B------:R2:W-:Y:S01]  /*13dc0*/  STL [R1+0xe8], R4 ;  /* 0x0000e80401007387 */ /* 0x0005e20000100800 */
[-C--:B------:R-:W-:Y:S01]  /*13dd0*/  FMUL R183, R183, R0.reuse ;  /* 0x00000000b7b77220 */ /* 0x080fe20000400000 */
[-C--:B------:R-:W-:Y:S02]  /*13de0*/  FMUL R207, R207, R0.reuse ;  /* 0x00000000cfcf7220 */ /* 0x080fe40000400000 */
[----:B--2---:R1:W5:Y:S04]  /*13df0*/  LDL.LU R4, [R1+0x2ac] ;  /* 0x0002ac0001047983 */ /* 0x0043680000300800 */
[----:B------:R-:W-:Y:S04]  /*13e00*/  STL [R1+0xec], R23 ;  /* 0x0000ec1701007387 */ /* 0x000fe80000100800 */
[----:B------:R-:W-:Y:S04]  /*13e10*/  STL [R1+0xf8], R218 ;  /* 0x0000f8da01007387 */ /* 0x000fe80000100800 */
[----:B------:R-:W-:Y:S04]  /*13e20*/  STL [R1+0xfc], R217 ;  /* 0x0000fcd901007387 */ /* 0x000fe80000100800 */
[----:B------:R-:W-:Y:S01]  /*13e30*/  STL [R1+0x108], R167 ;  /* 0x000108a701007387 */ /* 0x000fe20000100800 */
[----:B------:R-:W-:-:S03]  /*13e40*/  FMUL R211, R211, R0 ;  /* 0x00000000d3d37220 */ /* 0x000fc60000400000 */
[----:B------:R-:W-:Y:S01]  /*13e50*/  STL [R1+0x10c], R172 ;  /* 0x00010cac01007387 */ /* 0x000fe20000100800 */
[----:B------:R-:W-:-:S03]  /*13e60*/  FMUL R203, R203, R0 ;  /* 0x00000000cbcb7220 */ /* 0x000fc60000400000 */
[----:B------:R-:W-:Y:S01]  /*13e70*/  STL [R1+0x118], R176 ;  /* 0x000118b001007387 */ /* 0x000fe20000100800 */
[----:B------:R-:W-:-:S03]  /*13e80*/  FMUL R195, R195, R0 ;  /* 0x00000000c3c37220 */ /* 0x000fc60000400000 */
[----:B------:R-:W-:Y:S01]  /*13e90*/  STL [R1+0x11c], R178 ;  /* 0x00011cb201007387 */ /* 0x000fe20000100800 */
[----:B------:R-:W-:-:S03]  /*13ea0*/  FMUL R187, R187, R0 ;  /* 0x00000000bbbb7220 */ /* 0x000fc60000400000 */
        /* <DEDUP_REMOVED lines=27> */
[----:B------:R1:W-:Y:S01]  /*14060*/  STL [R1+0x1fc], R222 ;  /* 0x0001fcde01007387 */ /* 0x0003e20000100800 */
[----:B--2---:R-:W-:Y:S01]  /*14070*/  F2FP.BF16.F32.PACK_AB R183, R9, R158 ;  /* 0x0000009e09b7723e */ /* 0x004fe200000010ff */
[----:B------:R-:W-:Y:S01]  /*14080*/  FMUL R26, R26, R0 ;  /* 0x000000001a1a7220 */ /* 0x000fe20000400000 */
[----:B------:R-:W-:Y:S01]  /*14090*/  F2FP.BF16.F32.PACK_AB R177, R177, R162 ;  /* 0x000000a2b1b1723e */ /* 0x000fe200000010ff */
[----:B------:R-:W-:Y:S01]  /*140a0*/  FMUL R27, R27, R0 ;  /* 0x000000001b1b7220 */ /* 0x000fe20000400000 */
[----:B------:R-:W-:Y:S01]  /*140b0*/  F2FP.BF16.F32.PACK_AB R179, R179, R166 ;  /* 0x000000a6b3b3723e */ /* 0x000fe200000010ff */
[----:B------:R-:W-:Y:S01]  /*140c0*/  FMUL R30, R30, R0 ;  /* 0x000000001e1e7220 */ /* 0x000fe20000400000 */
[----:B------:R-:W-:Y:S01]  /*140d0*/  F2FP.BF16.F32.PACK_AB R173, R173, R170 ;  /* 0x000000aaadad723e */ /* 0x000fe200000010ff */
        /* <DEDUP_REMOVED lines=58> */
[----:B------:R-:W-:-:S02]  /*14480*/  F2FP.BF16.F32.PACK_AB R176, R20, R22 ;  /* 0x0000001614b0723e */ /* 0x000fc400000010ff */
[----:B------:R-:W-:Y:S02]  /*14490*/  F2FP.BF16.F32.PACK_AB R178, R18, R19 ;  /* 0x0000001312b2723e */ /* 0x000fe400000010ff */
[----:B------:R-:W-:Y:S02]  /*144a0*/  F2FP.BF16.F32.PACK_AB R172, R16, R17 ;  /* 0x0000001110ac723e */ /* 0x000fe400000010ff */
[----:B------:R-:W-:Y:S02]  /*144b0*/  F2FP.BF16.F32.PACK_AB R174, R14, R15 ;  /* 0x0000000f0eae723e */ /* 0x000fe400000010ff */
[----:B------:R-:W-:Y:S01]  /*144c0*/  F2FP.BF16.F32.PACK_AB R175, R175, R8 ;  /* 0x00000008afaf723e */ /* 0x000fe200000010ff */
[----:B------:R-:W-:Y:S01]  /*144d0*/  FMUL R147, R147, R0 ;  /* 0x0000000093937220 */ /* 0x000fe20000400000 */
[----:B------:R-:W-:Y:S02]  /*144e0*/  F2FP.BF16.F32.PACK_AB R168, R168, R13 ;  /* 0x0000000da8a8723e */ /* 0x000fe400000010ff */
[----:B------:R-:W-:-:S02]  /*144f0*/  F2FP.BF16.F32.PACK_AB R169, R169, R3 ;  /* 0x00000003a9a9723e */ /* 0x000fc400000010ff */
[----:B------:R-:W-:Y:S02]  /*14500*/  F2FP.BF16.F32.PACK_AB R170, R10, R12 ;  /* 0x0000000c0aaa723e */ /* 0x000fe400000010ff */
[----:B------:R-:W-:Y:S02]  /*14510*/  F2FP.BF16.F32.PACK_AB R171, R171, R2 ;  /* 0x00000002abab723e */ /* 0x000fe400000010ff */
[----:B------:R-:W-:Y:S02]  /*14520*/  F2FP.BF16.F32.PACK_AB R164, R164, R184 ;  /* 0x000000b8a4a4723e */ /* 0x000fe400000010ff */
[----:B------:R-:W-:Y:S02]  /*14530*/  F2FP.BF16.F32.PACK_AB R165, R165, R186 ;  /* 0x000000baa5a5723e */ /* 0x000fe400000010ff */
[----:B------:R-:W-:Y:S01]  /*14540*/  F2FP.BF16.F32.PACK_AB R166, R189, R188 ;  /* 0x000000bcbda6723e */ /* 0x000fe200000010ff */
[----:B------:R-:W-:Y:S01]  /*14550*/  FMUL R150, R150, R0 ;  /* 0x0000000096967220 */ /* 0x000fe20000400000 */
[----:B------:R-:W-:-:S02]  /*14560*/  F2FP.BF16.F32.PACK_AB R167, R191, R190 ;  /* 0x000000bebfa7723e */ /* 0x000fc400000010ff */
[----:B------:R-:W-:Y:S02]  /*14570*/  F2FP.BF16.F32.PACK_AB R160, R160, R192 ;  /* 0x000000c0a0a0723e */ /* 0x000fe400000010ff */
        /* <DEDUP_REMOVED lines=10> */
[----:B------:R-:W-:Y:S01]  /*14620*/  F2FP.BF16.F32.PACK_AB R154, R11, R212 ;  /* 0x000000d40b9a723e */ /* 0x000fe200000010ff */
[----:B-1----:R-:W-:Y:S06]  /*14630*/  @!P0 BRA `(.L_x_27) ;  /* 0x0000000000048947 */ /* 0x002fec0003800000 */
[----:B------:R-:W-:Y:S01]  /*14640*/  BPT.TRAP 0x1 ;  /* 0x000000040000795c */ /* 0x000fe20000300000 */
.L_x_27:
[----:B------:R-:W-:Y:S05]  /*14650*/  @P2 BRA `(.L_x_28) ;  /* 0x0000000000082947 */ /* 0x000fea0003800000 */
[----:B------:R-:W1:Y:S02]  /*14660*/  SYNCS.PHASECHK.TRANS64.TRYWAIT P2, [UR6+0xc0000], R21 ;  /* 0x0c000015ff0075a7 */ /* 0x000e640008040146 */
[----:B-1----:R-:W-:Y:S05]  /*14670*/  @!P2 BRA `(.L_x_29) ;  /* 0x0000023c0060a947 */ /* 0x002fea0003800000 */
.L_x_28:
        /* <DEDUP_REMOVED lines=64> */
[----:B--2---:R-:W2:Y:S04]  /*14a80*/  LDL.LU.64 R24, [R1] ;  /* 0x0000000001187983 */ /* 0x004ea80000300a00 */
        /* <DEDUP_REMOVED lines=63> */
[----:B------:R-:W-:Y:S01]  /*14e80*/  ULEA UR6, UR4, UR41, 0xd ;  /* 0x0000002904067291 */ /* 0x000fe2000f8e683f */
[----:B------:R-:W-:-:S02]  /*14e90*/  UMOV UR11, 0x40000040 ;  /* 0x40000040000b7882 */ /* 0x000fc40000000000 */
[----:B------:R-:W-:Y:S04]  /*14ea0*/  STL [R1+0xcd4], R168 ;  /* 0x000cd4a801007387 */ /* 0x000fe80000100800 */
[----:B------:R-:W-:Y:S01]  /*14eb0*/  UMOV UR10, UR6 ;  /* 0x00000006000a7c82 */ /* 0x000fe20008000000 */
        /* <DEDUP_REMOVED lines=14> */
[----:B-----5:R-:W-:Y:S04]  /*14fa0*/  STL [R1+0x4c4], R219 ;  /* 0x0004c4db01007387 */ /* 0x020fe80000100800 */
[----:B------:R-:W-:Y:S04]  /*14fb0*/  STL [R1+0x4c0], R216 ;  /* 0x0004c0d801007387 */ /* 0x000fe80000100800 */
[----:B------:R-:W-:Y:S04]  /*14fc0*/  STL [R1+0x4bc], R7 ;  /* 0x0004bc0701007387 */ /* 0x000fe80000100800 */
[----:B------:R-:W-:Y:S04]  /*14fd0*/  STL [R1+0x4b8], R6 ;  /* 0x0004b80601007387 */ /* 0x000fe80000100800 */
[----:B------:R-:W-:Y:S04]  /*14fe0*/  STL [R1+0x4b4], R5 ;  /* 0x0004b40501007387 */ /* 0x000fe80000100800 */
[----:B------:R3:W-:Y:S01]  /*14ff0*/  STL [R1+0x4b0], R4 ;  /* 0x0004b00401007387 */ /* 0x0007e20000100800 */
[----:B--2---:R-:W-:-:S06]  /*15000*/  WARPGROUP.ARRIVE ;  /* 0x00000000000079c5 */ /* 0x004fcc0000000000 */
[----:B------:R-:W-:Y:S03]  /*15010*/  HGMMA.64x256x16.F32.BF16 R24, R180, gdesc[UR8].tnspB, R24, gsb0 ;  /* 0x43e00008b4187df0 */ /* 0x000fe60008001818 */
[----:B------:R-:W-:Y:S02]  /*15020*/  WARPGROUP.DEPBAR.LE gsb0, 0x0 ;  /* 0x00008000000079c5 */ /* 0x000fe40000010000 */
[----:B------:R-:W-:Y:S01]  /*15030*/  STL.64 [R1], R24 ;  /* 0x0000001801007387 */ /* 0x000fe20000100a00 */
[----:B------:R-:W-:Y:S01]  /*15040*/  MOV R2, R150 ;  /* 0x0000009600027202 */ /* 0x000fe20000000f00 */
[----:B-1----:R-:W-:Y:S01]  /*15050*/  IMAD.MOV.U32 R0, RZ, RZ, R151 ;  /* 0x000000ffff007224 */ /* 0x002fe200078e0097 */
[----:B---3--:R-:W-:Y:S01]  /*15060*/  MOV R4, R148 ;  /* 0x0000009400047202 */ /* 0x008fe20000000f00 */
        /* <DEDUP_REMOVED lines=76> */
[----:B------:R1:W-:Y:S01]  /*15530*/  STL [R1+0xa0], R64 ;  /* 0x0000a04001007387 */ /* 0x0003e20000100800 */
        /* <DEDUP_REMOVED lines=33> */
[----:B------:R-:W-:-:S02]  /*15750*/  IMAD.MOV.U32 R233, RZ, RZ, R67 ;  /* 0x000000ffffe97224 */ /* 0x000fc400078e0043 */
[----:B------:R-:W2:Y:S01]  /*15760*/  LDL.LU.64 R134, [R1+0x1260] ;  /* 0x0012600001867983 */ /* 0x000ea20000300a00 */
[----:B------:R-:W-:-:S03]  /*15770*/  IMAD.MOV.U32 R235, RZ, RZ, R65 ;  /* 0x000000ffffeb7224 */ /* 0x000fc600078e0041 */
        /* <DEDUP_REMOVED lines=56> */
[----:B------:R-:W-:-:S02]  /*15b00*/  UMOV UR11, 0x40000040 ;  /* 0x40000040000b7882 */ /* 0x000fc40000000000 */
[----:B------:R-:W-:Y:S04]  /*15b10*/  STL.64 [R1+0x10a0], R174 ;  /* 0x0010a0ae01007387 */ /* 0x000fe80000100a00 */
[----:B------:R-:W-:Y:S04]  /*15b20*/  STL.64 [R1+0x1098], R172 ;  /* 0x001098ac01007387 */ /* 0x000fe80000100a00 */
[----:B------:R-:W-:Y:S04]  /*15b30*/  STL.64 [R1+0x1090], R166 ;  /* 0x001090a601007387 */ /* 0x000fe80000100a00 */
[----:B------:R-:W-:Y:S04]  /*15b40*/  STL.64 [R1+0x1088], R164 ;  /* 0x001088a401007387 */ /* 0x000fe80000100a00 */
        /* <DEDUP_REMOVED lines=176> */
[----:B------:R-:W-:-:S02]  /*16650*/  MOV R165, R11 ;  /* 0x0000000b00a57202 */ /* 0x000fc40000000f00 */
[----:B------:R-:W-:Y:S02]  /*16660*/  MOV R166, R10 ;  /* 0x0000000a00a67202 */ /* 0x000fe40000000f00 */
[----:B------:R-:W-:Y:S02]  /*16670*/  MOV R168, R8 ;  /* 0x0000000800a87202 */ /* 0x000fe40000000f00 */
[----:B------:R-:W-:Y:S02]  /*16680*/  MOV R169, R7 ;  /* 0x0000000700a97202 */ /* 0x000fe40000000f00 */
[----:B------:R-:W-:Y:S02]  /*16690*/  MOV R171, R5 ;  /* 0x0000000500ab7202 */ /* 0x000fe40000000f00 */
[----:B------:R-:W-:Y:S02]  /*166a0*/  MOV R172, R4 ;  /* 0x0000000400ac7202 */ /* 0x000fe40000000f00 */
[----:B------:R-:W-:-:S02]  /*166b0*/  MOV R174, R2 ;  /* 0x0000000200ae7202 */ /* 0x000fc40000000f00 */
[----:B------:R-:W-:Y:S01]  /*166c0*/  MOV R175, R0 ;  /* 0x0000000000af7202 */ /* 0x000fe20000000f00 */
[----:B------:R-:W-:Y:S01]  /*166d0*/  UIADD3 UR10, UR6, 0x80, URZ ;  /* 0x00000080060a7890 */ /* 0x000fe2000fffe03f */
[----:B------:R-:W-:-:S04]  /*166e0*/  UMOV UR11, 0x40000040 ;  /* 0x40000040000b7882 */ /* 0x000fc80000000000 */
        /* <DEDUP_REMOVED lines=126> */
[----:B------:R-:W-:Y:S01]  /*16ed0*/  UMOV UR11, 0x40000040 ;  /* 0x40000040000b7882 */ /* 0x000fe20000000000 */
[----:B--2---:R-:W-:-:S07]  /*16ee0*/  WARPGROUP.ARRIVE ;  /* 0x00000000000079c5 */ /* 0x004fce0000000000 */
        /* <DEDUP_REMOVED lines=152> */
[----:B------:R-:W-:-:S03]  /*17870*/  MOV R4, R148 ;  /* 0x0000009400047202 */ /* 0x000fc60000000f00 */
[----:B------:R-:W-:Y:S01]  /*17880*/  STL.64 [R1+0x78], R54 ;  /* 0x0000783601007387 */ /* 0x000fe20000100a00 */
[----:B------:R-:W-:Y:S01]  /*17890*/  MOV R3, R149 ;  /* 0x0000009500037202 */ /* 0x000fe20000000f00 */
[----:B------:R-:W-:Y:S02]  /*178a0*/  IMAD.MOV.U32 R5, RZ, RZ, R147 ;  /* 0x000000ffff057224 */ /* 0x000fe400078e0093 */
[----:B------:R1:W-:Y:S01]  /*178b0*/  STL [R1+0x80], R56 ;  /* 0x0000803801007387 */ /* 0x0003e20000100800 */
[----:B------:R-:W-:Y:S01]  /*178c0*/  MOV R6, R146 ;  /* 0x0000009200067202 */ /* 0x000fe20000000f00 */
[----:B------:R-:W-:Y:S02]  /*178d0*/  IMAD.MOV.U32 R8, RZ, RZ, R144 ;  /* 0x000000ffff087224 */ /* 0x000fe400078e0090 */
[----:B------:R-:W2:Y:S01]  /*178e0*/  LDL.LU.64 R150, [R1+0xed0] ;  /* 0x000ed00001967983 */ /* 0x000ea20000300a00 */
[----:B------:R-:W-:-:S03]  /*178f0*/  MOV R7, R145 ;  /* 0x0000009100077202 */ /* 0x000fc60000000f00 */
[----:B------:R-:W2:Y:S01]  /*17900*/  LDL.LU.64 R148, [R1+0xec8] ;  /* 0x000ec80001947983 */ /* 0x000ea20000300a00 */
[----:B------:R-:W-:Y:S01]  /*17910*/  MOV R10, R142 ;  /* 0x0000008e000a7202 */ /* 0x000fe20000000f00 */
[----:B------:R-:W-:Y:S01]  /*17920*/  IMAD.MOV.U32 R11, RZ, RZ, R141 ;  /* 0x000000ffff0b7224 */ /* 0x000fe200078e008d */
[----:B------:R-:W-:Y:S01]  /*17930*/  MOV R9, R143 ;  /* 0x0000008f00097202 */ /* 0x000fe20000000f00 */
[----:B------:R-:W2:Y:S01]  /*17940*/  LDL.LU.64 R146, [R1+0xec0] ;  /* 0x000ec00001927983 */ /* 0x000ea20000300a00 */
        /* <DEDUP_REMOVED lines=239> */
[----:B------:R-:W-:-:S03]  /*18840*/  MOV R73, R168 ;  /* 0x000000a800497202 */ /* 0x000fc60000000f00 */
[----:B------:R-:W2:Y:S01]  /*18850*/  LDL.LU R69, [R1+0x74] ;  /* 0x0000740001457983 */ /* 0x000ea20000300800 */
[----:B------:R-:W-:-:S03]  /*18860*/  IMAD.MOV.U32 R74, RZ, RZ, R169 ;  /* 0x000000ffff4a7224 */ /* 0x000fc600078e00a9 */
[----:B------:R-:W2:Y:S01]  /*18870*/  LDL.LU R70, [R1+0x78] ;  /* 0x0000780001467983 */ /* 0x000ea20000300800 */
[----:B------:R-:W-:-:S03]  /*18880*/  MOV R75, R170 ;  /* 0x000000aa004b7202 */ /* 0x000fc60000000f00 */
        /* <DEDUP_REMOVED lines=376> */
[----:B------:R-:W-:-:S03]  /*1a010*/  MOV R2, R150 ;  /* 0x0000009600027202 */ /* 0x000fc60000000f00 */
[----:B------:R-:W-:Y:S01]  /*1a020*/  STL.64 [R1+0x58], R46 ;  /* 0x0000582e01007387 */ /* 0x000fe20000100a00 */
[----:B------:R-:W-:-:S03]  /*1a030*/  IMAD.MOV.U32 R0, RZ, RZ, R151 ;  /* 0x000000ffff007224 */ /* 0x000fc600078e0097 */
[----:B------:R-:W-:Y:S01]  /*1a040*/  STL.64 [R1+0x60], R48 ;  /* 0x0000603001007387 */ /* 0x000fe20000100a00 */
[----:B------:R-:W-:Y:S01]  /*1a050*/  IMAD.MOV.U32 R4, RZ, RZ, R148 ;  /* 0x000000ffff047224 */ /* 0x000fe200078e0094 */
[----:B------:R-:W-:Y:S02]  /*1a060*/  MOV R3, R149 ;  /* 0x0000009500037202 */ /* 0x000fe40000000f00 */
[----:B------:R-:W-:Y:S01]  /*1a070*/  STL.64 [R1+0x68], R50 ;  /* 0x0000683201007387 */ /* 0x000fe20000100a00 */
[----:B------:R-:W-:-:S03]  /*1a080*/  MOV R6, R146 ;  /* 0x0000009200067202 */ /* 0x000fc60000000f00 */
[----:B------:R1:W-:Y:S01]  /*1a090*/  STL [R1+0x70], R52 ;  /* 0x0000703401007387 */ /* 0x0003e20000100800 */
[----:B------:R-:W-:Y:S01]  /*1a0a0*/  MOV R5, R147 ;  /* 0x0000009300057202 */ /* 0x000fe20000000f00 */
[----:B------:R-:W-:Y:S02]  /*1a0b0*/  IMAD.MOV.U32 R7, RZ, RZ, R145 ;  /* 0x000000ffff077224 */ /* 0x000fe400078e0091 */
        /* <DEDUP_REMOVED lines=136> */
[----:B------:R-:W-:-:S03]  /*1a940*/  MOV R161, R54 ;  /* 0x0000003600a17202 */ /* 0x000fc60000000f00 */
[----:B------:R-:W2:Y:S01]  /*1a950*/  LDL.LU.64 R58, [R1+0x970] ;  /* 0x00097000013a7983 */ /* 0x000ea20000300a00 */
[----:B------:R-:W-:-:S03]  /*1a960*/  MOV R160, R53 ;  /* 0x0000003500a07202 */ /* 0x000fc60000000f00 */
        /* <DEDUP_REMOVED lines=348> */
[----:B------:R-:W-:Y:S01]  /*1bf30*/  UMOV UR11, 0x40000040 ;  /* 0x40000040000b7882 */ /* 0x000fe20000000000 */
[----:B---3--:R-:W-:-:S07]  /*1bf40*/  WARPGROUP.ARRIVE ;  /* 0x00000000000079c5 */ /* 0x008fce0000000000 */
        /* <DEDUP_REMOVED lines=408> */
[----:B------:R-:W2:Y:S04]  /*1d8d0*/  LDL.LU R46, [R1+0x58] ;  /* 0x00005800012e7983 */ /* 0x000ea80000300800 */
[----:B------:R-:W2:Y:S01]  /*1d8e0*/  LDL.LU R47, [R1+0x5c] ;  /* 0x00005c00012f7983 */ /* 0x000ea20000300800 */
[----:B------:R-:W-:-:S03]  /*1d8f0*/  MOV R51, R152 ;  /* 0x0000009800337202 */ /* 0x000fc60000000f00 */
        /* <DEDUP_REMOVED lines=73> */
[----:B------:R-:W-:Y:S01]  /*1dd90*/  UIADD3 UR10, UR6, 0x380, URZ ;  /* 0x00000380060a7890 */ /* 0x000fe2000fffe03f */
[----:B------:R-:W-:Y:S01]  /*1dda0*/  MOV R103, R189 ;  /* 0x000000bd00677202 */ /* 0x000fe20000000f00 */
[----:B------:R-:W-:Y:S01]  /*1ddb0*/  UMOV UR11, 0x40000040 ;  /* 0x40000040000b7882 */ /* 0x000fe20000000000 */
[----:B------:R-:W-:Y:S01]  /*1ddc0*/  MOV R105, R187 ;  /* 0x000000bb00697202 */ /* 0x000fe20000000f00 */
[----:B------:R1:W5:Y:S01]  /*1ddd0*/  LDL.LU R235, [R1+0x4cc] ;  /* 0x0004cc0001eb7983 */ /* 0x0003620000300800 */
[----:B------:R-:W-:-:S02]  /*1dde0*/  MOV R106, R186 ;  /* 0x000000ba006a7202 */ /* 0x000fc40000000f00 */
[----:B------:R-:W-:Y:S01]  /*1ddf0*/  MOV R108, R184 ;  /* 0x000000b8006c7202 */ /* 0x000fe20000000f00 */
[----:B------:R1:W5:Y:S01]  /*1de00*/  LDL.LU R220, [R1+0x4c8] ;  /* 0x0004c80001dc7983 */ /* 0x0003620000300800 */
[----:B------:R-:W-:Y:S02]  /*1de10*/  MOV R109, R183 ;  /* 0x000000b7006d7202 */ /* 0x000fe40000000f00 */
[----:B------:R-:W-:Y:S01]  /*1de20*/  MOV R111, R181 ;  /* 0x000000b5006f7202 */ /* 0x000fe20000000f00 */
[----:B------:R1:W5:Y:S01]  /*1de30*/  LDL.LU R219, [R1+0x4c4] ;  /* 0x0004c40001db7983 */ /* 0x0003620000300800 */
[----:B------:R-:W-:Y:S02]  /*1de40*/  MOV R112, R180 ;  /* 0x000000b400707202 */ /* 0x000fe40000000f00 */
        /* <DEDUP_REMOVED lines=171> */
.L_x_30:
[----:B------:R-:W-:-:S04]  /*1e900*/  ULEA UR6, UR7, UR60, 0x3 ;  /* 0x0000003c07067291 */ /* 0x000fc8000f8e183f */
[----:B------:R-:W-:-:S04]  /*1e910*/  UIADD3 UR6, UR6, 0xc0028, URZ ;  /* 0x000c002806067890 */ /* 0x000fc8000fffe03f */
[----:B------:R-:W-:-:S09]  /*1e920*/  UPRMT UR6, URZ, 0x654, UR6 ;  /* 0x000006543f067896 */ /* 0x000fd20008000006 */
[----:B------:R-:W-:Y:S01]  /*1e930*/  SYNCS.ARRIVE.TRANS64.RED.A1T0 RZ, [UR6], RZ ;  /* 0x000000ffffff79a7 */ /* 0x000fe20008100406 */
[----:B------:R-:W-:Y:S05]  /*1e940*/  @P1 BRA `(.L_x_31) ;  /* 0x0000000000041947 */ /* 0x000fea0003800000 */
[----:B------:R-:W-:Y:S01]  /*1e950*/  BPT.TRAP 0x1 ;  /* 0x000000040000795c */ /* 0x000fe20000300000 */
.L_x_31:
[----:B------:R-:W-:-:S04]  /*1e960*/  UIADD3 UR6, UR7, 0x1, URZ ;  /* 0x0000000107067890 */ /* 0x000fc8000fffe03f */
[----:B------:R-:W-:-:S04]  /*1e970*/  UISETP.NE.AND UP0, UPT, UR6, 0x5, UPT ;  /* 0x000000050600788c */ /* 0x000fc8000bf05270 */
[----:B------:R-:W-:Y:S01]  /*1e980*/  USEL UR6, UR6, URZ, UP0 ;  /* 0x0000003f06067287 */ /* 0x000fe20008000000 */
[----:B------:R-:W-:Y:S11]  /*1e990*/  @!P0 BRA `(.L_x_32) ;  /* 0x0000000000048947 */ /* 0x000ff60003800000 */
[----:B------:R-:W-:Y:S01]  /*1e9a0*/  BPT.TRAP 0x1 ;  /* 0x000000040000795c */ /* 0x000fe20000300000 */
.L_x_32:
[----:B------:R-:W-:-:S04]  /*1e9b0*/  ULEA UR7, UR6, UR60, 0x3 ;  /* 0x0000003c06077291 */ /* 0x000fc8000f8e183f */
[----:B------:R-:W-:-:S04]  /*1e9c0*/  UIADD3 UR7, UR7, 0xc0028, URZ ;  /* 0x000c002807077890 */ /* 0x000fc8000fffe03f */
[----:B------:R-:W-:-:S09]  /*1e9d0*/  UPRMT UR7, URZ, 0x654, UR7 ;  /* 0x000006543f077896 */ /* 0x000fd20008000007 */
[----:B------:R-:W-:Y:S01]  /*1e9e0*/  SYNCS.ARRIVE.TRANS64.RED.A1T0 RZ, [UR7], RZ ;  /* 0x000000ffffff79a7 */ /* 0x000fe20008100407 */
[----:B------:R-:W-:Y:S05]  /*1e9f0*/  @P1 BRA `(.L_x_33) ;  /* 0x0000000000041947 */ /* 0x000fea0003800000 */
[----:B------:R-:W-:Y:S01]  /*1ea00*/  BPT.TRAP 0x1 ;  /* 0x000000040000795c */ /* 0x000fe20000300000 */
.L_x_33:
[----:B------:R-:W-:Y:S01]  /*1ea10*/  UIADD3 UR4, UR4, 0x1, URZ ;  /* 0x0000000104047890 */ /* 0x000fe2000fffe03f */
[C---:B-----5:R-:W-:Y:S01]  /*1ea20*/  ISETP.GT.AND P2, PT, R219.reuse, 0x2, PT ;  /* 0x00000002db00780c */ /* 0x060fe20003f44270 */
[----:B------:R-:W-:Y:S01]  /*1ea30*/  UIADD3 UR6, UR6, 0x1, URZ ;  /* 0x0000000106067890 */ /* 0x000fe2000fffe03f */
[----:B------:R-:W-:Y:S01]  /*1ea40*/  VIADD R3, R219, 0xffffffff ;  /* 0xffffffffdb037836 */ /* 0x000fe20000000000 */
[----:B------:R-:W-:Y:S01]  /*1ea50*/  UISETP.NE.AND UP2, UPT, UR4, 0x5, UPT ;  /* 0x000000050400788c */ /* 0x000fe2000bf45270 */
[----:B------:R-:W-:Y:S01]  /*1ea60*/  IADD3 R4, R4, 0x80, RZ ;  /* 0x0000008004047810 */ /* 0x000fe20007ffe0ff */
[----:B------:R-:W-:Y:S01]  /*1ea70*/  UISETP.NE.AND UP0, UPT, UR6, 0x5, UPT ;  /* 0x000000050600788c */ /* 0x000fe2000bf05270 */
[----:B------:R-:W-:Y:S01]  /*1ea80*/  MOV R2, R216 ;  /* 0x000000d800027202 */ /* 0x000fe20000000f00 */
[----:B------:R-:W-:Y:S01]  /*1ea90*/  USEL UR7, URZ, 0x1, UP2 ;  /* 0x000000013f077887 */ /* 0x000fe20009000000 */
[----:B------:R-:W-:Y:S01]  /*1eaa0*/  IMAD.MOV.U32 R8, RZ, RZ, R7 ;  /* 0x000000ffff087224 */ /* 0x000fe200078e0007 */
[----:B------:R-:W-:Y:S01]  /*1eab0*/  USEL UR4, UR4, URZ, UP2 ;  /* 0x0000003f04047287 */ /* 0x000fe20009000000 */
[----:B------:R-:W-:-:S03]  /*1eac0*/  MOV R219, R3 ;  /* 0x0000000300db7202 */ /* 0x000fc60000000f00 */
[----:B------:R-:W-:Y:S01]  /*1ead0*/  LOP3.LUT R0, R220, UR7, RZ, 0x3c, !PT ;  /* 0x00000007dc007c12 */ /* 0x000fe2000f8e3cff */
[----:B------:R-:W-:Y:S01]  /*1eae0*/  USEL UR7, UR6, URZ, UP0 ;  /* 0x0000003f06077287 */ /* 0x000fe20008000000 */
[----:B------:R-:W-:Y:S11]  /*1eaf0*/  @P2 BRA `(.L_x_34) ;  /* 0xfffffefc00e42947 */ /* 0x000ff6000383ffff */
[----:B------:R-:W-:-:S07]  /*1eb00*/  MOV R233, R3 ;  /* 0x0000000300e97202 */ /* 0x000fce0000000f00 */
.L_x_23:
[----:B------:R-:W-:-:S13]  /*1eb10*/  ISETP.GE.AND P2, PT, R233, 0x1, PT ;  /* 0x00000001e900780c */ /* 0x000fda0003f46270 */
[----:B------:R-:W-:Y:S05]  /*1eb20*/  @!P2 BRA `(.L_x_35) ;  /* 0x00000114000ca947 */ /* 0x000fea0003800000 */
[----:B------:R-:W-:Y:S01]  /*1eb30*/  IMAD.MOV.U32 R224, RZ, RZ, R216 ;  /* 0x000000ffffe07224 */ /* 0x000fe200078e00d8 */
[----:B------:R-:W-:Y:S01]  /*1eb40*/  MOV R232, R7 ;  /* 0x0000000700e87202 */ /* 0x000fe20000000f00 */
[----:B------:R-:W-:-:S06]  /*1eb50*/  ULDC UR5, c[0x0][0x604] ;  /* 0x0001810000057ab9 */ /* 0x000fcc0000000800 */
.L_x_46:
[----:B------:R-:W-:Y:S05]  /*1eb60*/  @!P0 BRA `(.L_x_36) ;  /* 0x0000000000048947 */ /* 0x000fea0003800000 */
[----:B------:R-:W-:Y:S01]  /*1eb70*/  BPT.TRAP 0x1 ;  /* 0x000000040000795c */ /* 0x000fe20000300000 */
.L_x_36:
[----:B------:R-:W-:Y:S01]  /*1eb80*/  ULEA UR6, UR4, UR60, 0x3 ;  /* 0x0000003c04067291 */ /* 0x000fe2000f8e183f */
[----:B------:R-:W-:-:S08]  /*1eb90*/  SHF.L.U32 R2, R0, 0x1f, RZ ;  /* 0x0000001f00027819 */ /* 0x000fd000000006ff */
[----:B------:R-:W1:Y:S02]  /*1eba0*/  SYNCS.PHASECHK.TRANS64.TRYWAIT P2, [UR6+0xc0000], R2 ;  /* 0x0c000002ff0075a7 */ /* 0x000e640008040146 */
[----:B-1----:R-:W-:Y:S05]  /*1ebb0*/  @!P2 BRA `(.L_x_37) ;  /* 0x000001980028a947 */ /* 0x002fea0003800000 */
.L_x_134:
[----:B------:R-:W2:Y:S04]  /*1ebc0*/  LDL.64 R8, [R1+0x2a0] ;  /* 0x0002a00001087983 */ /* 0x000ea80000100a00 */
[----:B------:R-:W3:Y:S04]  /*1ebd0*/  LDL.64 R18, [R1+0x298] ;  /* 0x0002980001127983 */ /* 0x000ee80000100a00 */
[----:B------:R-:W4:Y:S01]  /*1ebe0*/  LDL.64 R16, [R1+0x290] ;  /* 0x0002900001107983 */ /* 0x000f220000100a00 */
[----:B------:R-:W-:Y:S01]  /*1ebf0*/  ULEA UR6, UR4, UR40, 0xd ;  /* 0x0000002804067291 */ /* 0x000fe2000f8e683f */
[----:B------:R-:W-:Y:S01]  /*1ec00*/  WARPGROUP.ARRIVE ;  /* 0x00000000000079c5 */ /* 0x000fe20000000000 */
[----:B------:R-:W-:Y:S01]  /*1ec10*/  UMOV UR51, 0x40000040 ;  /* 0x4000004000337882 */ /* 0x000fe20000000000 */
[----:B------:R-:W5:Y:S04]  /*1ec20*/  LDL.64 R14, [R1+0x288] ;  /* 0x00028800010e7983 */ /* 0x000f680000100a00 */
[----:B------:R-:W-:Y:S01]  /*1ec30*/  UMOV UR50, UR6 ;  /* 0x0000000600327c82 */ /* 0x000fe20008000000 */
[----:B------:R-:W-:Y:S01]  /*1ec40*/  UIADD3 UR10, UR6, 0x2, URZ ;  /* 0x00000002060a7890 */ /* 0x000fe2000fffe03f */
[----:B------:R-:W5:Y:S04]  /*1ec50*/  LDL.64 R12, [R1+0x280] ;  /* 0x00028000010c7983 */ /* 0x000f680000100a00 */
[----:B------:R-:W5:Y:S04]  /*1ec60*/  LDL.64 R10, [R1+0x278] ;  /* 0x00027800010a7983 */ /* 0x000f680000100a00 */
[----:B-1----:R-:W5:Y:S01]  /*1ec70*/  LDL.64 R2, [R1+0x268] ;  /* 0x0002680001027983 */ /* 0x002f620000100a00 */
[----:B--2---:R-:W-:-:S02]  /*1ec80*/  R2UR UR48, R8 ;  /* 0x00000000083072ca */ /* 0x004fc400000e0000 */
[----:B------:R-:W-:Y:S02]  /*1ec90*/  R2UR UR49, R9 ;  /* 0x00000000093172ca */ /* 0x000fe400000e0000 */
[----:B------:R-:W2:Y:S11]  /*1eca0*/  LDL.64 R8, [R1+0x270] ;  /* 0x0002700001087983 */ /* 0x000eb60000100a00 */
[----:B------:R-:W-:Y:S01]  /*1ecb0*/  HGMMA.64x128x16.F32.BF16 R152, gdesc[UR48], RZ, !UPT, gsb0 ;  /* 0x01e00000309879f0 */ /* 0x000fe2000c0018ff */
[----:B---3--:R-:W-:-:S02]  /*1ecc0*/  R2UR UR48, R18 ;  /* 0x00000000123072ca */ /* 0x008fc400000e0000 */
[----:B------:R-:W-:Y:S01]  /*1ecd0*/  R2UR UR49, R19 ;  /* 0x00000000133172ca */ /* 0x000fe200000e0000 */
[----:B------:R-:W-:Y:S01]  /*1ece0*/  UMOV UR50, UR10 ;  /* 0x0000000a00327c82 */ /* 0x000fe20008000000 */
[----:B------:R-:W-:Y:S01]  /*1ecf0*/  UMOV UR51, 0x40000040 ;  /* 0x4000004000337882 */ /* 0x000fe20000000000 */
[----:B------:R-:W-:Y:S01]  /*1ed00*/  UIADD3 UR10, UR6, 0x4, URZ ;  /* 0x00000004060a7890 */ /* 0x000fe2000fffe03f */
[----:B------:R-:W3:Y:S01]  /*1ed10*/  LDL.64 R18, [R1+0x230] ;  /* 0x0002300001127983 */ /* 0x000ee20000100a00 */
[----:B------:R-:W-:Y:S02]  /*1ed20*/  WARPGROUP.DEPBAR.LE gsb0, 0x0 ;  /* 0x00008000000079c5 */ /* 0x000fe40000010000 */
[----:B------:R-:W-:-:S06]  /*1ed30*/  WARPGROUP.ARRIVE ;  /* 0x00000000000079c5 */ /* 0x000fcc0000000000 */
[----:B------:R-:W-:Y:S01]  /*1ed40*/  HGMMA.64x128x16.F32.BF16 R152, gdesc[UR48], R152, gsb0 ;  /* 0x01e00000309879f0 */ /* 0x000fe20008001898 */
[----:B----4-:R-:W-:Y:S02]  /*1ed50*/  R2UR UR48, R16 ;  /* 0x00000000103072ca */ /* 0x010fe400000e0000 */
[----:B------:R-:W-:Y:S01]  /*1ed60*/  R2UR UR49, R17 ;  /* 0x00000000113172ca */ /* 0x000fe200000e0000 */
[----:B------:R-:W-:Y:S01]  /*1ed70*/  UMOV UR50, UR10 ;  /* 0x0000000a00327c82 */ /* 0x000fe20008000000 */
[----:B------:R-:W-:Y:S01]  /*1ed80*/  UMOV UR51, 0x40000040 ;  /* 0x4000004000337882 */ /* 0x000fe20000000000 */
[----:B------:R-:W-:Y:S01]  /*1ed90*/  UIADD3 UR10, UR6, 0x6, URZ ;  /* 0x00000006060a7890 */ /* 0x000fe2000fffe03f */
[----:B------:R-:W4:Y:S01]  /*1eda0*/  LDL.64 R16, [R1+0x260] ;  /* 0x0002600001107983 */ /* 0x000f220000100a00 */
[----:B------:R-:W-:Y:S02]  /*1edb0*/  WARPGROUP.DEPBAR.LE gsb0, 0x0 ;  /* 0x00008000000079c5 */ /* 0x000fe40000010000 */
[----:B------:R-:W-:-:S06]  /*1edc0*/  WARPGROUP.ARRIVE ;  /* 0x00000000000079c5 */ /* 0x000fcc0000000000 */
[----:B------:R-:W-:Y:S01]  /*1edd0*/  HGMMA.64x128x16.F32.BF16 R152, gdesc[UR48], R152, gsb0 ;  /* 0x01e00000309879f0 */ /* 0x000fe20008001898 */
[----:B-----5:R-:W-:Y:S02]  /*1ede0*/  R2UR UR48, R14 ;  /* 0x000000000e3072ca */ /* 0x020fe400000e0000 */
[----:B------:R-:W-:Y:S01]  /*1edf0*/  R2UR UR49, R15 ;  /* 0x000000000f3172ca */ /* 0x000fe200000e0000 */
[----:B------:R-:W-:Y:S01]  /*1ee00*/  UMOV UR50, UR10 ;  /* 0x0000000a00327c82 */ /* 0x000fe20008000000 */
[----:B------:R-:W-:Y:S01]  /*1ee10*/  UMOV UR51, 0x40000040 ;  /* 0x4000004000337882 */ /* 0x000fe20000000000 */
[----:B------:R-:W-:Y:S01]  /*1ee20*/  UIADD3 UR10, UR6, 0x400, URZ ;  /* 0x00000400060a7890 */ /* 0x000fe2000fffe03f */
[----:B------:R-:W5:Y:S01]  /*1ee30*/  LDL.64 R14, [R1+0x258] ;  /* 0x00025800010e7983 */ /* 0x000f620000100a00 */
[----:B------:R-:W-:Y:S02]  /*1ee40*/  WARPGROUP.DEPBAR.LE gsb0, 0x0 ;  /* 0x00008000000079c5 */ /* 0x000fe40000010000 */
[----:B------:R-:W-:-:S06]  /*1ee50*/  WARPGROUP.ARRIVE ;  /* 0x00000000000079c5 */ /* 0x000fcc0000000000 */
[----:B------:R-:W-:Y:S01]  /*1ee60*/  HGMMA.64x128x16.F32.BF16 R152, gdesc[UR48], R152, gsb0 ;  /* 0x01e00000309879f0 */ /* 0x000fe20008001898 */
[----:B------:R-:W-:Y:S02]  /*1ee70*/  R2UR UR48, R12 ;  /* 0x000000000c3072ca */ /* 0x000fe400000e0000 */
        /* <DEDUP_REMOVED lines=17> */
[----:B--2---:R-:W-:Y:S02]  /*1ef90*/  R2UR UR48, R8 ;  /* 0x00000000083072ca */ /* 0x004fe400000e0000 */
[----:B------:R-:W-:Y:S01]  /*1efa0*/  R2UR UR49, R9 ;  /* 0x00000000093172ca */ /* 0x000fe200000e0000 */
[----:B------:R-:W-:Y:S01]  /*1efb0*/  UMOV UR50, UR10 ;  /* 0x0000000a00327c82 */ /* 0x000fe20008000000 */
[----:B------:R-:W-:Y:S01]  /*1efc0*/  UMOV UR51, 0x40000040 ;  /* 0x4000004000337882 */ /* 0x000fe20000000000 */
[----:B------:R-:W-:Y:S01]  /*1efd0*/  UIADD3 UR10, UR6, 0x406, URZ ;  /* 0x00000406060a7890 */ /* 0x000fe2000fffe03f */
[----:B------:R-:W2:Y:S01]  /*1efe0*/  LDL.64 R8, [R1+0x240] ;  /* 0x0002400001087983 */ /* 0x000ea20000100a00 */
        /* <DEDUP_REMOVED lines=30> */
[----:B---3--:R-:W-:Y:S02]  /*1f1d0*/  R2UR UR48, R12 ;  /* 0x000000000c3072ca */ /* 0x008fe400000e0000 */
        /* <DEDUP_REMOVED lines=40> */
[----:B------:R-:W-:Y:S02]  /*1f460*/  WARPGROUP.DEPBAR.LE gsb0, 0x0 ;  /* 0x00008000000079c5 */ /* 0x000fe40000010000 */
[----:B------:R-:W-:-:S07]  /*1f470*/  WARPGROUP.ARRIVE ;  /* 0x00000000000079c5 */ /* 0x000fce0000000000 */
[----:B------:R-:W-:Y:S01]  /*1f480*/  HGMMA.64x128x16.F32.BF16 R152, gdesc[UR48], R152, gsb0 ;  /* 0x01e00000309879f0 */ /* 0x000fe20008001898 */
[----:B----4-:R-:W-:Y:S02]  /*1f490*/  R2UR UR48, R16 ;  /* 0x00000000103072ca */ /* 0x010fe400000e0000 */
[----:B------:R-:W-:Y:S01]  /*1f4a0*/  R2UR UR49, R17 ;  /* 0x00000000113172ca */ /* 0x000fe200000e0000 */
[----:B------:R-:W-:Y:S01]  /*1f4b0*/  UMOV UR50, UR10 ;  /* 0x0000000a00327c82 */ /* 0x000fe20008000000 */
[----:B------:R-:W-:Y:S01]  /*1f4c0*/  UMOV UR51, 0x40000040 ;  /* 0x4000004000337882 */ /* 0x000fe20000000000 */
[----:B------:R-:W-:Y:S01]  /*1f4d0*/  UIADD3 UR10, UR6, 0x1000, URZ ;  /* 0x00001000060a7890 */ /* 0x000fe2000fffe03f */
[----:B------:R-:W-:Y:S02]  /*1f4e0*/  WARPGROUP.DEPBAR.LE gsb0, 0x0 ;  /* 0x00008000000079c5 */ /* 0x000fe40000010000 */
[----:B------:R-:W-:-:S07]  /*1f4f0*/  WARPGROUP.ARRIVE ;  /* 0x00000000000079c5 */ /* 0x000fce0000000000 */
[----:B------:R-:W-:Y:S01]  /*1f500*/  HGMMA.64x128x16.F32.BF16 R152, gdesc[UR48], R152, gsb0 ;  /* 0x01e00000309879f0 */ /* 0x000fe20008001898 */
[----:B-----5:R-:W-:Y:S02]  /*1f510*/  R2UR UR48, R14 ;  /* 0x000000000e3072ca */ /* 0x020fe400000e0000 */
[----:B------:R-:W-:Y:S01]  /*1f520*/  R2UR UR49, R15 ;  /* 0x000000000f3172ca */ /* 0x000fe200000e0000 */
[----:B------:R-:W-:Y:S01]  /*1f530*/  UMOV UR50, UR10 ;  /* 0x0000000a00327c82 */ /* 0x000fe20008000000 */
[----:B------:R-:W-:Y:S01]  /*1f540*/  UMOV UR51, 0x40000040 ;  /* 0x4000004000337882 */ /* 0x000fe20000000000 */
[----:B------:R-:W-:Y:S01]  /*1f550*/  UIADD3 UR10, UR6, 0x1002, URZ ;  /* 0x00001002060a7890 */ /* 0x000fe2000fffe03f */
[----:B------:R-:W-:Y:S02]  /*1f560*/  WARPGROUP.DEPBAR.LE gsb0, 0x0 ;  /* 0x00008000000079c5 */ /* 0x000fe40000010000 */
[----:B------:R-:W-:-:S07]  /*1f570*/  WARPGROUP.ARRIVE ;  /* 0x00000000000079c5 */ /* 0x000fce0000000000 */
[----:B------:R-:W-:Y:S01]  /*1f580*/  HGMMA.64x128x16.F32.BF16 R152, gdesc[UR48], R152, gsb0 ;  /* 0x01e00000309879f0 */ /* 0x000fe20008001898 */
[----:B---3--:R-:W-:Y:S02]  /*1f590*/  R2UR UR48, R12 ;  /* 0x000000000c3072ca */ /* 0x008fe400000e0000 */
[----:B------:R-:W-:Y:S01]  /*1f5a0*/  R2UR UR49, R13 ;  /* 0x000000000d3172ca */ /* 0x000fe200000e0000 */
[----:B------:R-:W-:Y:S01]  /*1f5b0*/  UMOV UR50, UR10 ;  /* 0x0000000a00327c82 */ /* 0x000fe20008000000 */
[----:B------:R-:W-:Y:S01]  /*1f5c0*/  UMOV UR51, 0x40000040 ;  /* 0x4000004000337882 */ /* 0x000fe20000000000 */
[----:B------:R-:W-:Y:S01]  /*1f5d0*/  UIADD3 UR10, UR6, 0x1004, URZ ;  /* 0x00001004060a7890 */ /* 0x000fe2000fffe03f */
[----:B------:R-:W-:Y:S02]  /*1f5e0*/  WARPGROUP.DEPBAR.LE gsb0, 0x0 ;  /* 0x00008000000079c5 */ /* 0x000fe40000010000 */
[----:B------:R-:W-:-:S07]  /*1f5f0*/  WARPGROUP.ARRIVE ;  /* 0x00000000000079c5 */ /* 0x000fce0000000000 */
        /* <DEDUP_REMOVED lines=9> */
[----:B--2---:R-:W-:Y:S02]  /*1f690*/  R2UR UR48, R8 ;  /* 0x00000000083072ca */ /* 0x004fe400000e0000 */
        /* <DEDUP_REMOVED lines=15> */
[----:B------:R-:W-:Y:S01]  /*1f790*/  UMOV UR50, UR10 ;  /* 0x0000000a00327c82 */ /* 0x000fe20008000000 */
[----:B------:R-:W-:Y:S01]  /*1f7a0*/  UMOV UR51, 0x40000040 ;  /* 0x4000004000337882 */ /* 0x000fe20000000000 */
[----:B------:R-:W-:Y:S01]  /*1f7b0*/  UMOV UR48, UR52 ;  /* 0x0000003400307c82 */ /* 0x000fe20008000000 */
[----:B------:R-:W-:Y:S01]  /*1f7c0*/  UMOV UR49, UR53 ;  /* 0x0000003500317c82 */ /* 0x000fe20008000000 */
[----:B------:R-:W-:Y:S01]  /*1f7d0*/  UIADD3 UR10, UR6, 0x1404, URZ ;  /* 0x00001404060a7890 */ /* 0x000fe2000fffe03f */
[----:B------:R-:W-:Y:S01]  /*1f7e0*/  UMOV UR11, 0x40000040 ;  /* 0x40000040000b7882 */ /* 0x000fe20000000000 */
[----:B------:R-:W-:Y:S02]  /*1f7f0*/  WARPGROUP.DEPBAR.LE gsb0, 0x0 ;  /* 0x00008000000079c5 */ /* 0x000fe40000010000 */
[----:B------:R-:W-:-:S06]  /*1f800*/  WARPGROUP.ARRIVE ;  /* 0x00000000000079c5 */ /* 0x000fcc0000000000 */
        /* <DEDUP_REMOVED lines=51> */
[----:B------:R-:W-:Y:S01]  /*1fb40*/  UMOV UR48, UR56 ;  /* 0x0000003800307c82 */ /* 0x000fe20008000000 */
[----:B------:R-:W-:-:S04]  /*1fb50*/  UMOV UR49, UR57 ;  /* 0x0000003900317c82 */ /* 0x000fc80008000000 */
        /* <DEDUP_REMOVED lines=15> */
.L_x_38:
[----:B------:R-:W-:Y:S01]  /*1fc50*/  LOP3.LUT R0, R0, 0xefffffff, RZ, 0xc0, !PT ;  /* 0xefffffff00007812 */ /* 0x000fe200078ec0ff */
[----:B------:R1:W-:Y:S01]  /*1fc60*/  STL [R1+0x408], R109 ;  /* 0x0004086d01007387 */ /* 0x0003e20000100800 */
[----:B------:R-:W-:Y:S02]  /*1fc70*/  IADD3 R3, R4, 0x1, RZ ;  /* 0x0000000104037810 */ /* 0x000fe40007ffe0ff */
[----:B------:R-:W-:Y:S02]  /*1fc80*/  @P0 LOP3.LUT R0, R0, 0x10000000, RZ, 0xfc, !PT ;  /* 0x1000000000000812 */ /* 0x000fe400078efcff */
[----:B------:R-:W-:Y:S02]  /*1fc90*/  ISETP.GE.AND P0, PT, R6, R3, PT ;  /* 0x000000030600720c */ /* 0x000fe40003f06270 */
[----:B------:R-:W-:Y:S01]  /*1fca0*/  LOP3.LUT R0, R0, 0xf7ffffff, RZ, 0xc0, !PT ;  /* 0xf7ffffff00007812 */ /* 0x000fe200078ec0ff */
[C---:B------:R-:W-:Y:S01]  /*1fcb0*/  VIADD R8, R4.reuse, 0x11 ;  /* 0x0000001104087836 */ /* 0x040fe20000000000 */
[C---:B------:R-:W-:Y:S01]  /*1fcc0*/  IADD3 R7, R4.reuse, 0x18, RZ ;  /* 0x0000001804077810 */ /* 0x040fe20007ffe0ff */
[----:B------:R-:W-:Y:S01]  /*1fcd0*/  VIADD R10, R4, 0x20 ;  /* 0x00000020040a7836 */ /* 0x000fe20000000000 */
[----:B------:R-:W-:-:S02]  /*1fce0*/  @P1 LOP3.LUT R0, R0, 0x8000000, RZ, 0xfc, !PT ;  /* 0x0800000000001812 */ /* 0x000fc400078efcff */
[C---:B------:R-:W-:Y:S02]  /*1fcf0*/  IADD3 R9, R4.reuse, 0x21, RZ ;  /* 0x0000002104097810 */ /* 0x040fe40007ffe0ff */
[C---:B------:R-:W-:Y:S01]  /*1fd00*/  IADD3 R231, R4.reuse, 0x70, RZ ;  /* 0x0000007004e77810 */ /* 0x040fe20007ffe0ff */
[C---:B------:R-:W-:Y:S01]  /*1fd10*/  VIADD R230, R4.reuse, 0x71 ;  /* 0x0000007104e67836 */ /* 0x040fe20000000000 */
[----:B------:R-:W-:Y:S01]  /*1fd20*/  ISETP.GE.AND P4, PT, R5, R3, PT ;  /* 0x000000030500720c */ /* 0x000fe20003f86270 */
[----:B------:R-:W-:Y:S01]  /*1fd30*/  VIADD R3, R4, 0x8 ;  /* 0x0000000804037836 */ /* 0x000fe20000000000 */
[----:B------:R-:W-:Y:S01]  /*1fd40*/  LOP3.LUT R0, R0, 0xfbffffff, RZ, 0xc0, !PT ;  /* 0xfbffffff00007812 */ /* 0x000fe200078ec0ff */
[----:B-1----:R-:W2:Y:S03]  /*1fd50*/  LDL.LU R109, [R1] ;  /* 0x00000000016d7983 */ /* 0x002ea60000300800 */
[----:B------:R-:W-:Y:S01]  /*1fd60*/  @P0 LOP3.LUT R0, R0, 0x4000000, RZ, 0xfc, !PT ;  /* 0x0400000000000812 */ /* 0x000fe200078efcff */
[----:B------:R1:W-:Y:S01]  /*1fd70*/  STL [R1+0x404], R112 ;  /* 0x0004047001007387 */ /* 0x0003e20000100800 */
[----:B------:R-:W-:-:S02]  /*1fd80*/  ISETP.GE.AND P0, PT, R6, R3, PT ;  /* 0x000000030600720c */ /* 0x000fc40003f06270 */
[----:B------:R-:W-:Y:S02]  /*1fd90*/  ISETP.GE.AND P2, PT, R5, R3, PT ;  /* 0x000000030500720c */ /* 0x000fe40003f46270 */
[----:B------:R-:W-:Y:S02]  /*1fda0*/  LOP3.LUT R0, R0, 0xfdffffff, RZ, 0xc0, !PT ;  /* 0xfdffffff00007812 */ /* 0x000fe400078ec0ff */
[----:B------:R-:W-:Y:S02]  /*1fdb0*/  IADD3 R3, R4, 0x9, RZ ;  /* 0x0000000904037810 */ /* 0x000fe40007ffe0ff */
[----:B------:R-:W-:Y:S01]  /*1fdc0*/  FSEL R223, R153, -INF , P4 ;  /* 0xff80000099df7808 */ /* 0x000fe20002000000 */
[----:B-1----:R-:W3:Y:S04]  /*1fdd0*/  LDL.LU R112, [R1+0x4] ;  /* 0x0000040001707983 */ /* 0x002ee80000300800 */
[----:B------:R-:W-:Y:S01]  /*1fde0*/  @P0 LOP3.LUT R0, R0, 0x2000000, RZ, 0xfc, !PT ;  /* 0x0200000000000812 */ /* 0x000fe200078efcff */
[----:B------:R1:W-:Y:S01]  /*1fdf0*/  STL [R1+0x400], R113 ;  /* 0x0004007101007387 */ /* 0x0003e20000100800 */
[----:B------:R-:W-:-:S02]  /*1fe00*/  ISETP.GE.AND P0, PT, R6, R3, PT ;  /* 0x000000030600720c */ /* 0x000fc40003f06270 */
[----:B------:R-:W-:Y:S02]  /*1fe10*/  ISETP.GE.AND P3, PT, R5, R3, PT ;  /* 0x000000030500720c */ /* 0x000fe40003f66270 */
[----:B------:R-:W-:Y:S02]  /*1fe20*/  LOP3.LUT R0, R0, 0xfeffffff, RZ, 0xc0, !PT ;  /* 0xfeffffff00007812 */ /* 0x000fe400078ec0ff */
[----:B------:R-:W-:Y:S02]  /*1fe30*/  IADD3 R3, R4, 0x10, RZ ;  /* 0x0000001004037810 */ /* 0x000fe40007ffe0ff */
[----:B------:R-:W-:Y:S01]  /*1fe40*/  FSEL R222, R156, -INF , P2 ;  /* 0xff8000009cde7808 */ /* 0x000fe20001000000 */
[----:B-1----:R-:W4:Y:S04]  /*1fe50*/  LDL.LU R113, [R1+0x10] ;  /* 0x0000100001717983 */ /* 0x002f280000300800 */
[----:B------:R-:W-:Y:S01]  /*1fe60*/  @P0 LOP3.LUT R0, R0, 0x1000000, RZ, 0xfc, !PT ;  /* 0x0100000000000812 */ /* 0x000fe200078efcff */
[----:B------:R1:W-:Y:S01]  /*1fe70*/  STL [R1+0x3fc], R116 ;  /* 0x0003fc7401007387 */ /* 0x0003e20000100800 */
[----:B------:R-:W-:-:S02]  /*1fe80*/  ISETP.GE.AND P0, PT, R6, R3, PT ;  /* 0x000000030600720c */ /* 0x000fc40003f06270 */
[----:B------:R-:W-:Y:S02]  /*1fe90*/  LOP3.LUT R0, R0, 0xff7fffff, RZ, 0xc0, !PT ;  /* 0xff7fffff00007812 */ /* 0x000fe400078ec0ff */
[----:B------:R-:W-:Y:S02]  /*1fea0*/  ISETP.GE.AND P2, PT, R5, R3, PT ;  /* 0x000000030500720c */ /* 0x000fe40003f46270 */
[----:B------:R-:W-:Y:S02]  /*1feb0*/  FSEL R221, R157, -INF , P3 ;  /* 0xff8000009ddd7808 */ /* 0x000fe40001800000 */
[----:B------:R-:W-:Y:S01]  /*1fec0*/  IADD3 R229, R4, 0x78, RZ ;  /* 0x0000007804e57810 */ /* 0x000fe20007ffe0ff */
[----:B-1----:R-:W4:Y:S04]  /*1fed0*/  LDL.LU R116, [R1+0x14] ;  /* 0x0000140001747983 */ /* 0x002f280000300800 */
[----:B------:R-:W-:Y:S01]  /*1fee0*/  @P0 LOP3.LUT R0, R0, 0x800000, RZ, 0xfc, !PT ;  /* 0x0080000000000812 */ /* 0x000fe200078efcff */
[----:B------:R1:W-:Y:S01]  /*1fef0*/  STL [R1+0x3f8], R117 ;  /* 0x0003f87501007387 */ /* 0x0003e20000100800 */
[----:B------:R-:W-:-:S02]  /*1ff00*/  ISETP.GE.AND P0, PT, R6, R8, PT ;  /* 0x000000080600720c */ /* 0x000fc40003f06270 */
[----:B------:R-:W-:Y:S02]  /*1ff10*/  LOP3.LUT R0, R0, 0xffbfffff, RZ, 0xc0, !PT ;  /* 0xffbfffff00007812 */ /* 0x000fe400078ec0ff */
[----:B------:R-:W-:Y:S02]  /*1ff20*/  IADD3 R3, R4, 0x19, RZ ;  /* 0x0000001904037810 */ /* 0x000fe40007ffe0ff */
[----:B------:R-:W-:Y:S02]  /*1ff30*/  FSEL R220, R160, -INF , P2 ;  /* 0xff800000a0dc7808 */ /* 0x000fe40001000000 */
[----:B------:R-:W-:Y:S01]  /*1ff40*/  LOP3.LUT R2, R2, 0xfffffffe, RZ, 0xc0, !PT ;  /* 0xfffffffe02027812 */ /* 0x000fe200078ec0ff */
[----:B-1----:R-:W4:Y:S04]  /*1ff50*/  LDL.LU R117, [R1+0x20] ;  /* 0x0000200001757983 */ /* 0x002f280000300800 */
[----:B------:R-:W-:Y:S01]  /*1ff60*/  @P0 LOP3.LUT R0, R0, 0x400000, RZ, 0xfc, !PT ;  /* 0x0040000000000812 */ /* 0x000fe200078efcff */
[----:B------:R1:W-:Y:S01]  /*1ff70*/  STL [R1+0x3f4], R120 ;  /* 0x0003f47801007387 */ /* 0x0003e20000100800 */
[----:B------:R-:W-:-:S02]  /*1ff80*/  ISETP.GE.AND P0, PT, R6, R7, PT ;  /* 0x000000070600720c */ /* 0x000fc40003f06270 */
[----:B------:R-:W-:Y:S02]  /*1ff90*/  LOP3.LUT R0, R0, 0xffdfffff, RZ, 0xc0, !PT ;  /* 0xffdfffff00007812 */ /* 0x000fe400078ec0ff */
[----:B------:R-:W-:Y:S02]  /*1ffa0*/  ISETP.GE.AND P2, PT, R5, R8, PT ;  /* 0x000000080500720c */ /* 0x000fe40003f46270 */
[C---:B------:R-:W-:Y:S02]  /*1ffb0*/  ISETP.GE.AND P5, PT, R6.reuse, R229, PT ;  /* 0x000000e50600720c */ /* 0x040fe40003fa6270 */
[----:B------:R-:W-:Y:S01]  /*1ffc0*/  ISETP.GE.AND P4, PT, R6, R230, PT ;  /* 0x000000e60600720c */ /* 0x000fe20003f86270 */
[----:B-1----:R-:W4:Y:S04]  /*1ffd0*/  LDL.LU R120, [R1+0x24] ;  /* 0x0000240001787983 */ /* 0x002f280000300800 */
[----:B------:R-:W-:Y:S01]  /*1ffe0*/  @P0 LOP3.LUT R0, R0, 0x200000, RZ, 0xfc, !PT ;  /* 0x0020000000000812 */ /* 0x000fe200078efcff */
[----:B------:R1:W-:Y:S01]  /*1fff0*/  STL [R1+0x3f0], R121 ;  /* 0x0003f07901007387 */ /* 0x0003e20000100800 */
[----:B------:R-:W-:-:S02]  /*20000*/  ISETP.GE.AND P0, PT, R6, R3, PT ;  /* 0x000000030600720c */ /* 0x000fc40003f06270 */
[----:B------:R-:W-:Y:S02]  /*20010*/  LOP3.LUT R0, R0, 0xffefffff, RZ, 0xc0, !PT ;  /* 0xffefffff00007812 */ /* 0x000fe400078ec0ff */
[----:B------:R-:W-:Y:S02]  /*20020*/  IADD3 R8, R4, 0x28, RZ ;  /* 0x0000002804087810 */ /* 0x000fe40007ffe0ff */
[----:B------:R-:W-:Y:S01]  /*20030*/  FSEL R219, R161, -INF , P2 ;  /* 0xff800000a1db7808 */ /* 0x000fe20001000000 */
[----:B-1----:R-:W4:Y:S06]  /*20040*/  LDL.LU R121, [R1+0x30] ;  /* 0x0000300001797983 */ /* 0x002f2c0000300800 */
[----:B------:R-:W-:Y:S01]  /*20050*/  @P0 LOP3.LUT R0, R0, 0x100000, RZ, 0xfc, !PT ;  /* 0x0010000000000812 */ /* 0x000fe200078efcff */
[----:B------:R1:W-:Y:S01]  /*20060*/  STL [R1+0x3ec], R124 ;  /* 0x0003ec7c01007387 */ /* 0x0003e20000100800 */
[----:B------:R-:W-:-:S02]  /*20070*/  ISETP.GE.AND P0, PT, R6, R10, PT ;  /* 0x0000000a0600720c */ /* 0x000fc40003f06270 */
[----:B------:R-:W-:Y:S02]  /*20080*/  LOP3.LUT R0, R0, 0xfff7ffff, RZ, 0xc0, !PT ;  /* 0xfff7ffff00007812 */ /* 0x000fe400078ec0ff */
[----:B------:R-:W-:Y:S01]  /*20090*/  ISETP.GE.AND P2, PT, R5, R7, PT ;  /* 0x000000070500720c */ /* 0x000fe20003f46270 */
[----:B-1----:R-:W4:Y:S08]  /*200a0*/  LDL.LU R124, [R1+0x34] ;  /* 0x00003400017c7983 */ /* 0x002f300000300800 */
[----:B------:R-:W-:Y:S01]  /*200b0*/  @P0 LOP3.LUT R0, R0, 0x80000, RZ, 0xfc, !PT ;  /* 0x0008000000000812 */ /* 0x000fe200078efcff */
[----:B------:R-:W-:Y:S01]  /*200c0*/  VIADD R7, R4, 0x29 ;  /* 0x0000002904077836 */ /* 0x000fe20000000000 */
[----:B------:R-:W-:Y:S01]  /*200d0*/  ISETP.GE.AND P0, PT, R6, R9, PT ;  /* 0x000000090600720c */ /* 0x000fe20003f06270 */
[----:B------:R1:W-:Y:S01]  /*200e0*/  STL [R1+0x3e8], R125 ;  /* 0x0003e87d01007387 */ /* 0x0003e20000100800 */
[----:B------:R-:W-:-:S02]  /*200f0*/  LOP3.LUT R0, R0, 0xfffbffff, RZ, 0xc0, !PT ;  /* 0xfffbffff00007812 */ /* 0x000fc400078ec0ff */
[----:B------:R-:W-:Y:S01]  /*20100*/  FSEL R218, R164, -INF , P2 ;  /* 0xff800000a4da7808 */ /* 0x000fe20001000000 */
[----:B-1----:R-:W4:Y:S08]  /*20110*/  LDL.LU R125, [R1+0x40] ;  /* 0x00004000017d7983 */ /* 0x002f300000300800 */
[----:B------:R-:W-:Y:S02]  /*20120*/  @P0 LOP3.LUT R0, R0, 0x40000, RZ, 0xfc, !PT ;  /* 0x0004000000000812 */ /* 0x000fe400078efcff */
[----:B------:R-:W-:Y:S01]  /*20130*/  ISETP.GE.AND P0, PT, R6, R8, PT ;  /* 0x000000080600720c */ /* 0x000fe20003f06270 */
[----:B------:R1:W-:Y:S01]  /*20140*/  STL [R1+0x3e4], R128 ;  /* 0x0003e48001007387 */ /* 0x0003e20000100800 */
[----:B------:R-:W-:-:S02]  /*20150*/  LOP3.LUT R0, R0, 0xfffdffff, RZ, 0xc0, !PT ;  /* 0xfffdffff00007812 */ /* 0x000fc400078ec0ff */
[----:B------:R-:W-:Y:S01]  /*20160*/  ISETP.GE.AND P2, PT, R5, R3, PT ;  /* 0x000000030500720c */ /* 0x000fe20003f46270 */
[----:B-1----:R-:W4:Y:S08]  /*20170*/  LDL.LU R128, [R1+0x44] ;  /* 0x0000440001807983 */ /* 0x002f300000300800 */
[----:B------:R-:W-:Y:S02]  /*20180*/  @P0 LOP3.LUT R0, R0, 0x20000, RZ, 0xfc, !PT ;  /* 0x0002000000000812 */ /* 0x000fe400078efcff */
[----:B------:R-:W-:Y:S01]  /*20190*/  ISETP.GE.AND P0, PT, R6, R7, PT ;  /* 0x000000070600720c */ /* 0x000fe20003f06270 */
[----:B------:R1:W-:Y:S01]  /*201a0*/  STL [R1+0x3e0], R129 ;  /* 0x0003e08101007387 */ /* 0x0003e20000100800 */
[----:B------:R-:W-:-:S02]  /*201b0*/  LOP3.LUT R0, R0, 0xfffeffff, RZ, 0xc0, !PT ;  /* 0xfffeffff00007812 */ /* 0x000fc400078ec0ff */
[----:B------:R-:W-:Y:S02]  /*201c0*/  IADD3 R3, R4, 0x30, RZ ;  /* 0x0000003004037810 */ /* 0x000fe40007ffe0ff */
[----:B------:R-:W-:Y:S01]  /*201d0*/  FSEL R164, R165, -INF , P2 ;  /* 0xff800000a5a47808 */ /* 0x000fe20001000000 */
[----:B-1----:R-:W4:Y:S06]  /*201e0*/  LDL.LU R129, [R1+0x50] ;  /* 0x0000500001817983 */ /* 0x002f2c0000300800 */
[----:B------:R-:W-:Y:S02]  /*201f0*/  @P0 LOP3.LUT R0, R0, 0x10000, RZ, 0xfc, !PT ;  /* 0x0001000000000812 */ /* 0x000fe400078efcff */
[----:B------:R-:W-:Y:S01]  /*20200*/  ISETP.GE.AND P0, PT, R6, R3, PT ;  /* 0x000000030600720c */ /* 0x000fe20003f06270 */
[----:B------:R1:W-:Y:S01]  /*20210*/  STL [R1+0x3dc], R132 ;  /* 0x0003dc8401007387 */ /* 0x0003e20000100800 */
[----:B------:R-:W-:-:S02]  /*20220*/  ISETP.GE.AND P2, PT, R5, R10, PT ;  /* 0x0000000a0500720c */ /* 0x000fc40003f46270 */
[----:B------:R-:W-:Y:S02]  /*20230*/  LOP3.LUT R0, R0, 0xffff7fff, RZ, 0xc0, !PT ;  /* 0xffff7fff00007812 */ /* 0x000fe400078ec0ff */
[----:B------:R-:W-:Y:S01]  /*20240*/  IADD3 R10, R4, 0x31, RZ ;  /* 0x00000031040a7810 */ /* 0x000fe20007ffe0ff */
[----:B-1----:R-:W4:Y:S06]  /*20250*/  LDL.LU R132, [R1+0x54] ;  /* 0x0000540001847983 */ /* 0x002f2c0000300800 */
[----:B------:R-:W-:Y:S02]  /*20260*/  @P0 LOP3.LUT R0, R0, 0x8000, RZ, 0xfc, !PT ;  /* 0x0000800000000812 */ /* 0x000fe400078efcff */
[----:B------:R-:W-:Y:S01]  /*20270*/  ISETP.GE.AND P0, PT, R6, R10, PT ;  /* 0x0000000a0600720c */ /* 0x000fe20003f06270 */
[----:B------:R1:W-:Y:S01]  /*20280*/  STL [R1+0x3d8], R133 ;  /* 0x0003d88501007387 */ /* 0x0003e20000100800 */
[----:B------:R-:W-:-:S02]  /*20290*/  FSEL R161, R168, -INF , P2 ;  /* 0xff800000a8a17808 */ /* 0x000fc40001000000 */
[----:B------:R-:W-:Y:S01]  /*202a0*/  ISETP.GE.AND P2, PT, R5, R9, PT ;  /* 0x000000090500720c */ /* 0x000fe20003f46270 */
[----:B------:R-:W-:Y:S01]  /*202b0*/  VIADD R9, R4, 0x38 ;  /* 0x0000003804097836 */ /* 0x000fe20000000000 */
[----:B------:R-:W-:Y:S02]  /*202c0*/  LOP3.LUT R0, R0, 0xffffbfff, RZ, 0xc0, !PT ;  /* 0xffffbfff00007812 */ /* 0x000fe400078ec0ff */
[----:B------:R-:W-:Y:S01]  /*202d0*/  FSEL R160, R169, -INF , P2 ;  /* 0xff800000a9a07808 */ /* 0x000fe20001000000 */
[----:B-1----:R-:W4:Y:S04]  /*202e0*/  LDL.LU R133, [R1+0x60] ;  /* 0x0000600001857983 */ /* 0x002f280000300800 */
[----:B------:R-:W-:Y:S02]  /*202f0*/  @P0 LOP3.LUT R0, R0, 0x4000, RZ, 0xfc, !PT ;  /* 0x0000400000000812 */ /* 0x000fe400078efcff */
[----:B------:R-:W-:Y:S01]  /*20300*/  ISETP.GE.AND P0, PT, R6, R9, PT ;  /* 0x000000090600720c */ /* 0x000fe20003f06270 */
[----:B------:R1:W-:Y:S01]  /*20310*/  STL [R1+0x3d4], R136 ;  /* 0x0003d48801007387 */ /* 0x0003e20000100800 */
[----:B------:R-:W-:-:S02]  /*20320*/  ISETP.GE.AND P2, PT, R5, R4, PT ;  /* 0x000000040500720c */ /* 0x000fc40003f46270 */
[----:B------:R-:W-:Y:S02]  /*20330*/  LOP3.LUT R0, R0, 0xffffdfff, RZ, 0xc0, !PT ;  /* 0xffffdfff00007812 */ /* 0x000fe400078ec0ff */
[----:B------:R-:W-:Y:S02]  /*20340*/  FSEL R152, R152, -INF , P2 ;  /* 0xff80000098987808 */ /* 0x000fe40001000000 */
[----:B------:R-:W-:Y:S02]  /*20350*/  ISETP.GE.AND P2, PT, R5, R8, PT ;  /* 0x000000080500720c */ /* 0x000fe40003f46270 */
[----:B------:R-:W-:Y:S01]  /*20360*/  IADD3 R8, R4, 0x39, RZ ;  /* 0x0000003904087810 */ /* 0x000fe20007ffe0ff */
[----:B-1----:R-:W4:Y:S02]  /*20370*/  LDL.LU R136, [R1+0x64] ;  /* 0x0000640001887983 */ /* 0x002f240000300800 */
[----:B------:R-:W-:Y:S02]  /*20380*/  @P0 LOP3.LUT R0, R0, 0x2000, RZ, 0xfc, !PT ;  /* 0x0000200000000812 */ /* 0x000fe400078efcff */
[----:B------:R-:W-:Y:S01]  /*20390*/  ISETP.GE.AND P0, PT, R6, R8, PT ;  /* 0x000000080600720c */ /* 0x000fe20003f06270 */
[----:B------:R1:W-:Y:S01]  /*203a0*/  STL [R1+0x3d0], R137 ;  /* 0x0003d08901007387 */ /* 0x0003e20000100800 */
[----:B------:R-:W-:-:S02]  /*203b0*/  FMNMX R216, R152, R224, !PT ;  /* 0x000000e098d87209 */ /* 0x000fc40007800000 */
[----:B------:R-:W-:Y:S02]  /*203c0*/  FSEL R157, R172, -INF , P2 ;  /* 0xff800000ac9d7808 */ /* 0x000fe40001000000 */
[----:B------:R-:W-:Y:S02]  /*203d0*/  ISETP.GE.AND P2, PT, R5, R7, PT ;  /* 0x000000070500720c */ /* 0x000fe40003f46270 */
[----:B------:R-:W-:Y:S02]  /*203e0*/  LOP3.LUT R0, R0, 0xffffefff, RZ, 0xc0, !PT ;  /* 0xffffefff00007812 */ /* 0x000fe400078ec0ff */
[----:B------:R-:W-:Y:S01]  /*203f0*/  IADD3 R7, R4, 0x40, RZ ;  /* 0x0000004004077810 */ /* 0x000fe20007ffe0ff */
[----:B-1----:R-:W4:Y:S01]  /*20400*/  LDL.LU R137, [R1+0x70] ;  /* 0x0000700001897983 */ /* 0x002f220000300800 */
[----:B------:R-:W-:Y:S02]  /*20410*/  FMNMX R216, R223, R216, !PT ;  /* 0x000000d8dfd87209 */ /* 0x000fe40007800000 */
[----:B------:R-:W-:Y:S01]  /*20420*/  @P0 LOP3.LUT R0, R0, 0x1000, RZ, 0xfc, !PT ;  /* 0x0000100000000812 */ /* 0x000fe200078efcff */
[----:B------:R1:W-:Y:S01]  /*20430*/  STL [R1+0x3cc], R140 ;  /* 0x0003cc8c01007387 */ /* 0x0003e20000100800 */
[----:B------:R-:W-:-:S02]  /*20440*/  ISETP.GE.AND P0, PT, R6, R7, PT ;  /* 0x000000070600720c */ /* 0x000fc40003f06270 */
[----:B------:R-:W-:Y:S02]  /*20450*/  FMNMX R216, R222, R216, !PT ;  /* 0x000000d8ded87209 */ /* 0x000fe40007800000 */
[----:B------:R-:W-:Y:S02]  /*20460*/  FSEL R156, R173, -INF , P2 ;  /* 0xff800000ad9c7808 */ /* 0x000fe40001000000 */
[----:B------:R-:W-:Y:S02]  /*20470*/  FMNMX R216, R221, R216, !PT ;  /* 0x000000d8ddd87209 */ /* 0x000fe40007800000 */
[----:B------:R-:W-:Y:S01]  /*20480*/  ISETP.GE.AND P2, PT, R5, R3, PT ;  /* 0x000000030500720c */ /* 0x000fe20003f46270 */
[----:B------:R-:W-:Y:S01]  /*20490*/  VIADD R3, R4, 0x41 ;  /* 0x0000004104037836 */ /* 0x000fe20000000000 */
[----:B------:R-:W-:Y:S01]  /*204a0*/  LOP3.LUT R0, R0, 0xfffff7ff, RZ, 0xc0, !PT ;  /* 0xfffff7ff00007812 */ /* 0x000fe200078ec0ff */
[----:B-1----:R-:W4:Y:S01]  /*204b0*/  LDL.LU R140, [R1+0x74] ;  /* 0x00007400018c7983 */ /* 0x002f220000300800 */
[----:B------:R-:W-:-:S02]  /*204c0*/  FMNMX R216, R220, R216, !PT ;  /* 0x000000d8dcd87209 */ /* 0x000fc40007800000 */
[----:B------:R-:W-:Y:S01]  /*204d0*/  @P0 LOP3.LUT R0, R0, 0x800, RZ, 0xfc, !PT ;  /* 0x0000080000000812 */ /* 0x000fe200078efcff */
[----:B------:R1:W-:Y:S01]  /*204e0*/  STL [R1+0x3c8], R141 ;  /* 0x0003c88d01007387 */ /* 0x0003e20000100800 */
[----:B------:R-:W-:Y:S02]  /*204f0*/  FMNMX R216, R219, R216, !PT ;  /* 0x000000d8dbd87209 */ /* 0x000fe40007800000 */
[----:B------:R-:W-:Y:S02]  /*20500*/  ISETP.GE.AND P0, PT, R6, R3, PT ;  /* 0x000000030600720c */ /* 0x000fe40003f06270 */
[----:B------:R-:W-:Y:S02]  /*20510*/  FMNMX R216, R218, R216, !PT ;  /* 0x000000d8dad87209 */ /* 0x000fe40007800000 */
[----:B------:R-:W-:Y:S02]  /*20520*/  FSEL R153, R176, -INF , P2 ;  /* 0xff800000b0997808 */ /* 0x000fe40001000000 */
[----:B------:R-:W-:Y:S01]  /*20530*/  ISETP.GE.AND P2, PT, R5, R10, PT ;  /* 0x0000000a0500720c */ /* 0x000fe20003f46270 */
[----:B-1----:R-:W4:Y:S01]  /*20540*/  LDL.LU R141, [R1+0x80] ;  /* 0x00008000018d7983 */ /* 0x002f220000300800 */
[----:B------:R-:W-:-:S02]  /*20550*/  FMNMX R216, R164, R216, !PT ;  /* 0x000000d8a4d87209 */ /* 0x000fc40007800000 */
[----:B------:R-:W-:Y:S01]  /*20560*/  FSEL R217, R177, -INF , P2 ;  /* 0xff800000b1d97808 */ /* 0x000fe20001000000 */
[----:B------:R1:W-:Y:S01]  /*20570*/  STL [R1+0x3c4], R144 ;  /* 0x0003c49001007387 */ /* 0x0003e20000100800 */
[----:B------:R-:W-:Y:S02]  /*20580*/  LOP3.LUT R0, R0, 0xfffffbff, RZ, 0xc0, !PT ;  /* 0xfffffbff00007812 */ /* 0x000fe400078ec0ff */
[----:B------:R-:W-:Y:S02]  /*20590*/  ISETP.GE.AND P2, PT, R5, R9, PT ;  /* 0x000000090500720c */ /* 0x000fe40003f46270 */
[----:B------:R-:W-:Y:S02]  /*205a0*/  IADD3 R10, R4, 0x48, RZ ;  /* 0x00000048040a7810 */ /* 0x000fe40007ffe0ff */
[----:B------:R-:W-:Y:S02]  /*205b0*/  FMNMX R216, R161, R216, !PT ;  /* 0x000000d8a1d87209 */ /* 0x000fe40007800000 */
[----:B------:R-:W-:Y:S01]  /*205c0*/  @P0 LOP3.LUT R0, R0, 0x400, RZ, 0xfc, !PT ;  /* 0x0000040000000812 */ /* 0x000fe200078efcff */
[----:B-1----:R-:W4:Y:S01]  /*205d0*/  LDL.LU R144, [R1+0x84] ;  /* 0x0000840001907983 */ /* 0x002f220000300800 */
[----:B------:R-:W-:-:S02]  /*205e0*/  FSEL R23, R180, -INF , P2 ;  /* 0xff800000b4177808 */ /* 0x000fc40001000000 */
[----:B------:R-:W-:Y:S01]  /*205f0*/  ISETP.GE.AND P0, PT, R6, R10, PT ;  /* 0x0000000a0600720c */ /* 0x000fe20003f06270 */
[----:B------:R1:W-:Y:S01]  /*20600*/  STL [R1+0x3c0], R145 ;  /* 0x0003c09101007387 */ /* 0x0003e20000100800 */
[----:B------:R-:W-:Y:S02]  /*20610*/  ISETP.GE.AND P2, PT, R5, R8, PT ;  /* 0x000000080500720c */ /* 0x000fe40003f46270 */
[----:B------:R-:W-:Y:S02]  /*20620*/  FMNMX R216, R160, R216, !PT ;  /* 0x000000d8a0d87209 */ /* 0x000fe40007800000 */
[----:B------:R-:W-:Y:S02]  /*20630*/  FSEL R22, R181, -INF , P2 ;  /* 0xff800000b5167808 */ /* 0x000fe40001000000 */
[----:B------:R-:W-:Y:S02]  /*20640*/  FMNMX R216, R157, R216, !PT ;  /* 0x000000d89dd87209 */ /* 0x000fe40007800000 */
[----:B------:R-:W-:Y:S01]  /*20650*/  ISETP.GE.AND P2, PT, R5, R7, PT ;  /* 0x000000070500720c */ /* 0x000fe20003f46270 */
[----:B-1----:R-:W4:Y:S01]  /*20660*/  LDL.LU R145, [R1+0x90] ;  /* 0x0000900001917983 */ /* 0x002f220000300800 */
[----:B------:R-:W-:-:S02]  /*20670*/  LOP3.LUT R0, R0, 0xfffffdff, RZ, 0xc0, !PT ;  /* 0xfffffdff00007812 */ /* 0x000fc400078ec0ff */
[----:B------:R-:W-:Y:S02]  /*20680*/  FMNMX R216, R156, R216, !PT ;  /* 0x000000d89cd87209 */ /* 0x000fe40007800000 */
[C---:B------:R-:W-:Y:S01]  /*20690*/  IADD3 R9, R4.reuse, 0x49, RZ ;  /* 0x0000004904097810 */ /* 0x040fe20007ffe0ff */
[----:B------:R-:W-:Y:S01]  /*206a0*/  VIADD R8, R4, 0x50 ;  /* 0x0000005004087836 */ /* 0x000fe20000000000 */
[----:B------:R-:W-:Y:S01]  /*206b0*/  FSEL R21, R184, -INF , P2 ;  /* 0xff800000b8157808 */ /* 0x000fe20001000000 */
[----:B------:R1:W-:Y:S01]  /*206c0*/  STL [R1+0x3bc], R148 ;  /* 0x0003bc9401007387 */ /* 0x0003e20000100800 */
[----:B------:R-:W-:Y:S02]  /*206d0*/  ISETP.GE.AND P2, PT, R5, R3, PT ;  /* 0x000000030500720c */ /* 0x000fe40003f46270 */
[----:B------:R-:W-:Y:S02]  /*206e0*/  @P0 LOP3.LUT R0, R0, 0x200, RZ, 0xfc, !PT ;  /* 0x0000020000000812 */ /* 0x000fe400078efcff */
[----:B------:R-:W-:-:S02]  /*206f0*/  FMNMX R216, R153, R216, !PT ;  /* 0x000000d899d87209 */ /* 0x000fc40007800000 */
[-C--:B------:R-:W-:Y:S02]  /*20700*/  ISETP.GE.AND P0, PT, R6, R9.reuse, PT ;  /* 0x000000090600720c */ /* 0x080fe40003f06270 */
[----:B------:R-:W-:Y:S01]  /*20710*/  FSEL R20, R185, -INF , P2 ;  /* 0xff800000b9147808 */ /* 0x000fe20001000000 */
[----:B-1----:R-:W4:Y:S01]  /*20720*/  LDL.LU R148, [R1+0x94] ;  /* 0x0000940001947983 */ /* 0x002f220000300800 */
[----:B------:R-:W-:Y:S02]  /*20730*/  ISETP.GE.AND P2, PT, R5, R10, PT ;  /* 0x0000000a0500720c */ /* 0x000fe40003f46270 */
[----:B------:R-:W-:Y:S01]  /*20740*/  FMNMX R216, R217, R216, !PT ;  /* 0x000000d8d9d87209 */ /* 0x000fe20007800000 */
[----:B------:R1:W-:Y:S01]  /*20750*/  STL [R1+0x3b8], R149 ;  /* 0x0003b89501007387 */ /* 0x0003e20000100800 */
[----:B------:R-:W-:Y:S02]  /*20760*/  FSEL R19, R188, -INF , P2 ;  /* 0xff800000bc137808 */ /* 0x000fe40001000000 */
[----:B------:R-:W-:-:S02]  /*20770*/  ISETP.GE.AND P2, PT, R5, R9, PT ;  /* 0x000000090500720c */ /* 0x000fc40003f46270 */
[----:B------:R-:W-:Y:S02]  /*20780*/  FMNMX R216, R23, R216, !PT ;  /* 0x000000d817d87209 */ /* 0x000fe40007800000 */
[----:B------:R-:W-:Y:S02]  /*20790*/  LOP3.LUT R0, R0, 0xfffffeff, RZ, 0xc0, !PT ;  /* 0xfffffeff00007812 */ /* 0x000fe400078ec0ff */
[----:B------:R-:W-:Y:S02]  /*207a0*/  FSEL R18, R189, -INF , P2 ;  /* 0xff800000bd127808 */ /* 0x000fe40001000000 */
[C---:B------:R-:W-:Y:S02]  /*207b0*/  IADD3 R7, R4.reuse, 0x51, RZ ;  /* 0x0000005104077810 */ /* 0x040fe40007ffe0ff */
[C---:B------:R-:W-:Y:S01]  /*207c0*/  IADD3 R3, R4.reuse, 0x58, RZ ;  /* 0x0000005804037810 */ /* 0x040fe20007ffe0ff */
[----:B------:R-:W-:Y:S01]  /*207d0*/  VIADD R10, R4, 0x59 ;  /* 0x00000059040a7836 */ /* 0x000fe20000000000 */
[----:B------:R-:W-:Y:S01]  /*207e0*/  FMNMX R216, R22, R216, !PT ;  /* 0x000000d816d87209 */ /* 0x000fe20007800000 */
[----:B-1----:R-:W4:Y:S01]  /*207f0*/  LDL.LU R149, [R1+0xa0] ;  /* 0x0000a00001957983 */ /* 0x002f220000300800 */
[----:B------:R-:W-:-:S02]  /*20800*/  ISETP.GE.AND P2, PT, R5, R8, PT ;  /* 0x000000080500720c */ /* 0x000fc40003f46270 */
[----:B------:R-:W-:Y:S01]  /*20810*/  @P0 LOP3.LUT R0, R0, 0x100, RZ, 0xfc, !PT ;  /* 0x0000010000000812 */ /* 0x000fe200078efcff */
[----:B------:R1:W-:Y:S01]  /*20820*/  STL [R1+0x3b4], R235 ;  /* 0x0003b4eb01007387 */ /* 0x0003e20000100800 */
[----:B------:R-:W-:Y:S02]  /*20830*/  ISETP.GE.AND P0, PT, R6, R8, PT ;  /* 0x000000080600720c */ /* 0x000fe40003f06270 */
[----:B------:R-:W-:Y:S02]  /*20840*/  FMNMX R216, R21, R216, !PT ;  /* 0x000000d815d87209 */ /* 0x000fe40007800000 */
[----:B------:R-:W-:Y:S02]  /*20850*/  FSEL R17, R192, -INF , P2 ;  /* 0xff800000c0117808 */ /* 0x000fe40001000000 */
[----:B------:R-:W-:Y:S02]  /*20860*/  ISETP.GE.AND P2, PT, R5, R7, PT ;  /* 0x000000070500720c */ /* 0x000fe40003f46270 */
[----:B------:R-:W-:Y:S01]  /*20870*/  FMNMX R216, R20, R216, !PT ;  /* 0x000000d814d87209 */ /* 0x000fe20007800000 */
[----:B-1----:R-:W4:Y:S01]  /*20880*/  LDL.LU R235, [R1+0xa4] ;  /* 0x0000a40001eb7983 */ /* 0x002f220000300800 */
[----:B------:R-:W-:-:S02]  /*20890*/  FSEL R16, R193, -INF , P2 ;  /* 0xff800000c1107808 */ /* 0x000fc40001000000 */
[----:B------:R-:W-:Y:S01]  /*208a0*/  ISETP.GE.AND P2, PT, R5, R3, PT ;  /* 0x000000030500720c */ /* 0x000fe20003f46270 */
[----:B------:R1:W-:Y:S01]  /*208b0*/  STL [R1+0x3b0], R234 ;  /* 0x0003b0ea01007387 */ /* 0x0003e20000100800 */
[----:B------:R-:W-:Y:S02]  /*208c0*/  LOP3.LUT R0, R0, 0xffffff7f, RZ, 0xc0, !PT ;  /* 0xffffff7f00007812 */ /* 0x000fe400078ec0ff */
[----:B------:R-:W-:Y:S02]  /*208d0*/  FMNMX R216, R19, R216, !PT ;  /* 0x000000d813d87209 */ /* 0x000fe40007800000 */
[----:B------:R-:W-:Y:S02]  /*208e0*/  FSEL R15, R196, -INF , P2 ;  /* 0xff800000c40f7808 */ /* 0x000fe40001000000 */
[----:B------:R-:W-:Y:S02]  /*208f0*/  ISETP.GE.AND P2, PT, R5, R10, PT ;  /* 0x0000000a0500720c */ /* 0x000fe40003f46270 */
[----:B------:R-:W-:Y:S01]  /*20900*/  @P0 LOP3.LUT R0, R0, 0x80, RZ, 0xfc, !PT ;  /* 0x0000008000000812 */ /* 0x000fe200078efcff */
[----:B-1----:R-:W4:Y:S01]  /*20910*/  LDL.LU R234, [R1+0xb0] ;  /* 0x0000b00001ea7983 */ /* 0x002f220000300800 */
[----:B------:R-:W-:-:S02]  /*20920*/  FMNMX R216, R18, R216, !PT ;  /* 0x000000d812d87209 */ /* 0x000fc40007800000 */
[----:B------:R-:W-:Y:S01]  /*20930*/  IADD3 R9, R4, 0x60, RZ ;  /* 0x0000006004097810 */ /* 0x000fe20007ffe0ff */
[----:B------:R1:W-:Y:S01]  /*20940*/  STL [R1+0x3ac], R26 ;  /* 0x0003ac1a01007387 */ /* 0x0003e20000100800 */
[----:B------:R-:W-:Y:S02]  /*20950*/  ISETP.GE.AND P0, PT, R6, R7, PT ;  /* 0x000000070600720c */ /* 0x000fe40003f06270 */
[----:B------:R-:W-:Y:S02]  /*20960*/  FSEL R14, R197, -INF , P2 ;  /* 0xff800000c50e7808 */ /* 0x000fe40001000000 */
[----:B------:R-:W-:Y:S02]  /*20970*/  FMNMX R216, R17, R216, !PT ;  /* 0x000000d811d87209 */ /* 0x000fe40007800000 */
[C---:B------:R-:W-:Y:S02]  /*20980*/  ISETP.GE.AND P2, PT, R5.reuse, R9, PT ;  /* 0x000000090500720c */ /* 0x040fe40003f46270 */
[----:B------:R-:W-:Y:S01]  /*20990*/  IADD3 R8, R4, 0x61, RZ ;  /* 0x0000006104087810 */ /* 0x000fe20007ffe0ff */
[----:B-1----:R-:W4:Y:S01]  /*209a0*/  LDL.LU R26, [R1+0xb4] ;  /* 0x0000b400011a7983 */ /* 0x002f220000300800 */
[----:B------:R-:W-:Y:S01]  /*209b0*/  FMNMX R216, R16, R216, !PT ;  /* 0x000000d810d87209 */ /* 0x000fe20007800000 */
[----:B------:R-:W-:Y:S01]  /*209c0*/  VIADD R7, R4, 0x68 ;  /* 0x0000006804077836 */ /* 0x000fe20000000000 */
[----:B------:R-:W-:Y:S01]  /*209d0*/  FSEL R13, R200, -INF , P2 ;  /* 0xff800000c80d7808 */ /* 0x000fe20001000000 */
[----:B------:R1:W-:Y:S01]  /*209e0*/  STL [R1+0x3a8], R27 ;  /* 0x0003a81b01007387 */ /* 0x0003e20000100800 */
[----:B------:R-:W-:-:S02]  /*209f0*/  ISETP.GE.AND P2, PT, R5, R8, PT ;  /* 0x000000080500720c */ /* 0x000fc40003f46270 */
[----:B------:R-:W-:Y:S02]  /*20a00*/  LOP3.LUT R0, R0, 0xffffffbf, RZ, 0xc0, !PT ;  /* 0xffffffbf00007812 */ /* 0x000fe400078ec0ff */
[----:B------:R-:W-:Y:S02]  /*20a10*/  FMNMX R216, R15, R216, !PT ;  /* 0x000000d80fd87209 */ /* 0x000fe40007800000 */
[----:B------:R-:W-:Y:S02]  /*20a20*/  FSEL R12, R201, -INF , P2 ;  /* 0xff800000c90c7808 */ /* 0x000fe40001000000 */
[----:B------:R-:W-:Y:S01]  /*20a30*/  @P0 LOP3.LUT R0, R0, 0x40, RZ, 0xfc, !PT ;  /* 0x0000004000000812 */ /* 0x000fe200078efcff */
[----:B-1----:R-:W4:Y:S01]  /*20a40*/  LDL.LU R27, [R1+0xc0] ;  /* 0x0000c000011b7983 */ /* 0x002f220000300800 */
[----:B------:R-:W-:Y:S02]  /*20a50*/  ISETP.GE.AND P2, PT, R5, R7, PT ;  /* 0x000000070500720c */ /* 0x000fe40003f46270 */
[----:B------:R-:W-:Y:S01]  /*20a60*/  ISETP.GE.AND P0, PT, R6, R3, PT ;  /* 0x000000030600720c */ /* 0x000fe20003f06270 */
[----:B------:R1:W-:Y:S01]  /*20a70*/  STL [R1+0x3a4], R30 ;  /* 0x0003a41e01007387 */ /* 0x0003e20000100800 */
[----:B------:R-:W-:-:S02]  /*20a80*/  IADD3 R3, R4, 0x69, RZ ;  /* 0x0000006904037810 */ /* 0x000fc40007ffe0ff */
[----:B------:R-:W-:Y:S02]  /*20a90*/  FMNMX R216, R14, R216, !PT ;  /* 0x000000d80ed87209 */ /* 0x000fe40007800000 */
[----:B------:R-:W-:Y:S02]  /*20aa0*/  FSEL R11, R204, -INF , P2 ;  /* 0xff800000cc0b7808 */ /* 0x000fe40001000000 */
[----:B------:R-:W-:Y:S02]  /*20ab0*/  ISETP.GE.AND P2, PT, R5, R3, PT ;  /* 0x000000030500720c */ /* 0x000fe40003f46270 */
[----:B------:R-:W-:Y:S01]  /*20ac0*/  FMNMX R216, R13, R216, !PT ;  /* 0x000000d80dd87209 */ /* 0x000fe20007800000 */
[----:B-1----:R-:W4:Y:S01]  /*20ad0*/  LDL.LU R30, [R1+0xc4] ;  /* 0x0000c400011e7983 */ /* 0x002f220000300800 */
[----:B------:R-:W-:Y:S02]  /*20ae0*/  FSEL R205, R205, -INF , P2 ;  /* 0xff800000cdcd7808 */ /* 0x000fe40001000000 */
[----:B------:R-:W-:Y:S01]  /*20af0*/  FMNMX R216, R12, R216, !PT ;  /* 0x000000d80cd87209 */ /* 0x000fe20007800000 */
[----:B------:R1:W-:Y:S01]  /*20b00*/  STL [R1+0x3a0], R31 ;  /* 0x0003a01f01007387 */ /* 0x0003e20000100800 */
[----:B------:R-:W-:-:S02]  /*20b10*/  ISETP.GE.AND P2, PT, R5, R231, PT ;  /* 0x000000e70500720c */ /* 0x000fc40003f46270 */
[----:B------:R-:W-:Y:S02]  /*20b20*/  FMNMX R216, R11, R216, !PT ;  /* 0x000000d80bd87209 */ /* 0x000fe40007800000 */
[----:B------:R-:W-:Y:S02]  /*20b30*/  FSEL R208, R208, -INF , P2 ;  /* 0xff800000d0d07808 */ /* 0x000fe40001000000 */
[----:B------:R-:W-:Y:S02]  /*20b40*/  ISETP.GE.AND P2, PT, R5, R230, PT ;  /* 0x000000e60500720c */ /* 0x000fe40003f46270 */
[----:B------:R-:W-:Y:S01]  /*20b50*/  FMNMX R216, R205, R216, !PT ;  /* 0x000000d8cdd87209 */ /* 0x000fe20007800000 */
[----:B-1----:R-:W4:Y:S01]  /*20b60*/  LDL.LU R31, [R1+0xd0] ;  /* 0x0000d000011f7983 */ /* 0x002f220000300800 */
[----:B------:R-:W-:Y:S02]  /*20b70*/  FSEL R209, R209, -INF , P2 ;  /* 0xff800000d1d17808 */ /* 0x000fe40001000000 */
        /* <DEDUP_REMOVED lines=10> */
[----:B------:R1:W-:Y:S03]  /*20c20*/  STL [R1+0x398], R35 ;  /* 0x0003982301007387 */ /* 0x0003e60000100800 */
[----:B------:R-:W-:-:S02]  /*20c30*/  FMNMX R216, R213, R216, !PT ;  /* 0x000000d8d5d87209 */ /* 0x000fc40007800000 */
[----:B------:R-:W-:-:S03]  /*20c40*/  ISETP.GE.AND P2, PT, R6, R3, PT ;  /* 0x000000030600720c */ /* 0x000fc60003f46270 */
[----:B------:R-:W2:Y:S01]  /*20c50*/  SHFL.BFLY PT, R3, R216, 0x1, 0x1f ;  /* 0x0c201f00d8037f89 */ /* 0x000ea200000e0000 */
[----:B------:R-:W-:Y:S02]  /*20c60*/  ISETP.GE.AND P1, PT, R6, R7, PT ;  /* 0x000000070600720c */ /* 0x000fe40003f26270 */
[----:B------:R-:W-:Y:S01]  /*20c70*/  LOP3.LUT R0, R0, 0xffffffdf, RZ, 0xc0, !PT ;  /* 0xffffffdf00007812 */ /* 0x000fe200078ec0ff */
[----:B-1----:R-:W4:Y:S01]  /*20c80*/  LDL.LU R35, [R1+0xe0] ;  /* 0x0000e00001237983 */ /* 0x002f220000300800 */
[----:B--2---:R-:W-:-:S03]  /*20c90*/  FMNMX R216, R216, R3, !PT ;  /* 0x00000003d8d87209 */ /* 0x004fc60007800000 */
[----:B------:R1:W-:Y:S04]  /*20ca0*/  STL [R1+0x394], R38 ;  /* 0x0003942601007387 */ /* 0x0003e80000100800 */
[----:B------:R-:W2:Y:S01]  /*20cb0*/  SHFL.BFLY PT, R3, R216, 0x2, 0x1f ;  /* 0x0c401f00d8037f89 */ /* 0x000ea200000e0000 */
[----:B------:R-:W-:Y:S02]  /*20cc0*/  @P0 LOP3.LUT R0, R0, 0x20, RZ, 0xfc, !PT ;  /* 0x0000002000000812 */ /* 0x000fe400078efcff */
[----:B------:R-:W-:Y:S01]  /*20cd0*/  ISETP.GE.AND P6, PT, R6, R181, PT ;  /* 0x000000b50600720c */ /* 0x000fe20003fc6270 */
[----:B-1----:R-:W4:Y:S01]  /*20ce0*/  LDL.LU R38, [R1+0xe4] ;  /* 0x0000e40001267983 */ /* 0x002f220000300800 */
[----:B--2---:R-:W-:-:S03]  /*20cf0*/  FMNMX R216, R216, R3, !PT ;  /* 0x00000003d8d87209 */ /* 0x004fc60007800000 */
[----:B------:R1:W-:Y:S01]  /*20d00*/  STL [R1+0x390], R39 ;  /* 0x0003902701007387 */ /* 0x0003e20000100800 */
[----:B------:R-:W-:-:S04]  /*20d10*/  FSETP.NEU.AND P3, PT, R216, -INF , PT ;  /* 0xff800000d800780b */ /* 0x000fc80003f6d000 */
[----:B------:R-:W-:Y:S02]  /*20d20*/  FSEL R180, R216, RZ, P3 ;  /* 0x000000ffd8b47208 */ /* 0x000fe40001800000 */
[----:B------:R-:W-:Y:S01]  /*20d30*/  ISETP.GE.AND P0, PT, R6, R10, PT ;  /* 0x0000000a0600720c */ /* 0x000fe20003f06270 */
[----:B-1----:R-:W2:Y:S02]  /*20d40*/  LDL.LU R39, [R1+0xf0] ;  /* 0x0000f00001277983 */ /* 0x002ea40000300800 */
[C---:B------:R-:W-:Y:S01]  /*20d50*/  FMUL R3, R180.reuse, UR5 ;  /* 0x00000005b4037c20 */ /* 0x040fe20008400000 */
[----:B------:R-:W-:Y:S01]  /*20d60*/  FADD R237, -R180, R224 ;  /* 0x000000e0b4ed7221 */ /* 0x000fe20000000100 */
[----:B------:R-:W-:Y:S01]  /*20d70*/  LOP3.LUT R0, R0, 0xffffffef, RZ, 0xc0, !PT ;  /* 0xffffffef00007812 */ /* 0x000fe200078ec0ff */
[----:B------:R1:W-:Y:S01]  /*20d80*/  STL [R1+0x38c], R42 ;  /* 0x00038c2a01007387 */ /* 0x0003e20000100800 */
[----:B------:R-:W-:-:S05]  /*20d90*/  FFMA R177, R152, UR5, -R3 ;  /* 0x0000000598b17c23 */ /* 0x000fca0008000803 */
        /* <DEDUP_REMOVED lines=11> */
[----:B------:R-:W-:Y:S01]  /*20e50*/  @P0 LOP3.LUT R0, R0, 0x10, RZ, 0xfc, !PT ;  /* 0x0000001000000812 */ /* 0x000fe200078efcff */
[--C-:B------:R-:W-:Y:S01]  /*20e60*/  FFMA R157, R157, UR5, -R3.reuse ;  /* 0x000000059d9d7c23 */ /* 0x100fe20008000803 */
[----:B------:R-:W-:Y:S01]  /*20e70*/  @!P3 FMUL R177, R177, 0.5 ;  /* 0x3f000000b1b1b820 */ /* 0x000fe20000400000 */
[--C-:B------:R-:W-:Y:S01]  /*20e80*/  FFMA R156, R156, UR5, -R3.reuse ;  /* 0x000000059c9c7c23 */ /* 0x100fe20008000803 */
[--C-:B------:R-:W-:Y:S01]  /*20e90*/  FFMA R153, R153, UR5, -R3.reuse ;  /* 0x0000000599997c23 */ /* 0x100fe20008000803 */
[--C-:B------:R-:W-:Y:S01]  /*20ea0*/  FFMA R10, R205, UR5, -R3.reuse ;  /* 0x00000005cd0a7c23 */ /* 0x100fe20008000803 */
[----:B------:R-:W3:Y:S01]  /*20eb0*/  MUFU.EX2 R228, R177 ;  /* 0x000000b100e47308 */ /* 0x000ee20000000800 */
        /* <DEDUP_REMOVED lines=13> */
[----:B------:R-:W-:Y:S01]  /*20f90*/  FSEL R215, R215, -INF , P6 ;  /* 0xff800000d7d77808 */ /* 0x000fe20003000000 */
[----:B-1----:R-:W2:Y:S01]  /*20fa0*/  LDL.LU R42, [R1+0xf4] ;  /* 0x0000f400012a7983 */ /* 0x002ea20000300800 */
[----:B---3--:R-:W-:Y:S01]  /*20fb0*/  @!P3 FMUL R228, R228, R228 ;  /* 0x000000e4e4e4b220 */ /* 0x008fe20000400000 */
[----:B------:R-:W-:Y:S01]  /*20fc0*/  FSETP.GEU.AND P3, PT, R176, -126, PT ;  /* 0xc2fc0000b000780b */ /* 0x000fe20003f6e000 */
[--C-:B------:R-:W-:Y:S01]  /*20fd0*/  FFMA R152, R217, UR5, -R3.reuse ;  /* 0x00000005d9987c23 */ /* 0x100fe20008000803 */
[----:B------:R-:W-:Y:S01]  /*20fe0*/  ISETP.GE.AND P0, PT, R6, R9, PT ;  /* 0x000000090600720c */ /* 0x000fe20003f06270 */
[----:B------:R1:W-:Y:S10]  /*20ff0*/  STL [R1+0x388], R43 ;  /* 0x0003882b01007387 */ /* 0x0003f40000100800 */
[----:B------:R-:W-:Y:S01]  /*21000*/  @!P3 FMUL R176, R176, 0.5 ;  /* 0x3f000000b0b0b820 */ /* 0x000fe20000400000 */
[----:B------:R-:W-:Y:S01]  /*21010*/  LOP3.LUT R0, R0, 0xfffffffb, RZ, 0xc0, !PT ;  /* 0xfffffffb00007812 */ /* 0x000fe200078ec0ff */
[----:B------:R-:W-:Y:S01]  /*21020*/  FFMA R9, R208, UR5, -R3 ;  /* 0x00000005d0097c23 */ /* 0x000fe20008000803 */
[----:B-1----:R-:W3:Y:S01]  /*21030*/  LDL.LU R43, [R1+0x100] ;  /* 0x00010000012b7983 */ /* 0x002ee20000300800 */
[----:B------:R-:W1:Y:S01]  /*21040*/  MUFU.EX2 R180, R176 ;  /* 0x000000b000b47308 */ /* 0x000e620000000800 */
[----:B------:R-:W-:-:S02]  /*21050*/  @P0 LOP3.LUT R0, R0, 0x4, RZ, 0xfc, !PT ;  /* 0x0000000400000812 */ /* 0x000fc400078efcff */
[----:B------:R1:W-:Y:S02]  /*21060*/  STL [R1+0x384], R46 ;  /* 0x0003842e01007387 */ /* 0x0003e40000100800 */
[----:B-1----:R-:W-:Y:S01]  /*21070*/  @!P3 FMUL R180, R180, R180 ;  /* 0x000000b4b4b4b220 */ /* 0x002fe20000400000 */
[----:B------:R-:W-:Y:S01]  /*21080*/  FSETP.GEU.AND P3, PT, R173, -126, PT ;  /* 0xc2fc0000ad00780b */ /* 0x000fe20003f6e000 */
[----:B------:R-:W3:Y:S01]  /*21090*/  LDL.LU R46, [R1+0x104] ;  /* 0x00010400012e7983 */ /* 0x000ee20000300800 */
[----:B------:R-:W-:-:S11]  /*210a0*/  ISETP.GE.AND P0, PT, R6, R8, PT ;  /* 0x000000080600720c */ /* 0x000fd60003f06270 */
[----:B------:R-:W-:Y:S01]  /*210b0*/  @!P3 FMUL R173, R173, 0.5 ;  /* 0x3f000000adadb820 */ /* 0x000fe20000400000 */
[----:B------:R-:W-:Y:S01]  /*210c0*/  LOP3.LUT R0, R0, 0xdfffffff, RZ, 0xc0, !PT ;  /* 0xdfffffff00007812 */ /* 0x000fe200078ec0ff */
[----:B------:R1:W-:Y:S02]  /*210d0*/  STL [R1+0x380], R47 ;  /* 0x0003802f01007387 */ /* 0x0003e40000100800 */
[----:B------:R-:W1:Y:S01]  /*210e0*/  MUFU.EX2 R212, R173 ;  /* 0x000000ad00d47308 */ /* 0x000e620000000800 */
[--C-:B------:R-:W-:Y:S01]  /*210f0*/  FFMA R8, R209, UR5, -R3.reuse ;  /* 0x00000005d1087c23 */ /* 0x100fe20008000803 */
[----:B------:R-:W-:Y:S01]  /*21100*/  @P0 LOP3.LUT R0, R0, 0x20000000, RZ, 0xfc, !PT ;  /* 0x2000000000000812 */ /* 0x000fe200078efcff */
[----:B-1----:R-:W3:Y:S01]  /*21110*/  LDL.LU R47, [R1+0x110] ;  /* 0x00011000012f7983 */ /* 0x002ee20000300800 */
[----:B------:R-:W-:Y:S01]  /*21120*/  @!P3 FMUL R212, R212, R212 ;  /* 0x000000d4d4d4b220 */ /* 0x000fe20000400000 */
[----:B------:R-:W-:Y:S01]  /*21130*/  FSETP.GEU.AND P3, PT, R172, -126, PT ;  /* 0xc2fc0000ac00780b */ /* 0x000fe20003f6e000 */
[----:B------:R-:W-:Y:S01]  /*21140*/  FFMA R3, R213, UR5, -R3 ;  /* 0x00000005d5037c23 */ /* 0x000fe20008000803 */
[----:B------:R-:W-:Y:S01]  /*21150*/  LOP3.LUT P0, RZ, R0, 0x4, RZ, 0xc0, !PT ;  /* 0x0000000400ff7812 */ /* 0x000fe2000780c0ff */
[----:B------:R1:W-:Y:S10]  /*21160*/  STL [R1+0x37c], R50 ;  /* 0x00037c3201007387 */ /* 0x0003f40000100800 */
[----:B------:R-:W-:Y:S01]  /*21170*/  @!P3 FMUL R172, R172, 0.5 ;  /* 0x3f000000acacb820 */ /* 0x000fe20000400000 */
[----:B------:R-:W-:Y:S01]  /*21180*/  LOP3.LUT R0, R0, 0xbfffffff, RZ, 0xc0, !PT ;  /* 0xbfffffff00007812 */ /* 0x000fe200078ec0ff */
[----:B-1----:R-:W3:Y:S02]  /*21190*/  LDL.LU R50, [R1+0x114] ;  /* 0x0001140001327983 */ /* 0x002ee40000300800 */
[----:B------:R-:W1:Y:S01]  /*211a0*/  MUFU.EX2 R185, R172 ;  /* 0x000000ac00b97308 */ /* 0x000e620000000800 */
[----:B------:R-:W-:Y:S01]  /*211b0*/  @P0 LOP3.LUT R0, R0, 0x40000000, RZ, 0xfc, !PT ;  /* 0x4000000000000812 */ /* 0x000fe200078efcff */
[----:B------:R1:W-:Y:S02]  /*211c0*/  STL [R1+0x378], R51 ;  /* 0x0003783301007387 */ /* 0x0003e40000100800 */
[----:B-1----:R-:W-:Y:S01]  /*211d0*/  @!P3 FMUL R185, R185, R185 ;  /* 0x000000b9b9b9b220 */ /* 0x002fe20000400000 */
[----:B------:R-:W-:Y:S01]  /*211e0*/  FSETP.GEU.AND P3, PT, R169, -126, PT ;  /* 0xc2fc0000a900780b */ /* 0x000fe20003f6e000 */
[----:B------:R-:W3:Y:S01]  /*211f0*/  LDL.LU R51, [R1+0x120] ;  /* 0x0001200001337983 */ /* 0x000ee20000300800 */
[----:B------:R-:W-:-:S11]  /*21200*/  LOP3.LUT P0, RZ, R0, 0x10, RZ, 0xc0, !PT ;  /* 0x0000001000ff7812 */ /* 0x000fd6000780c0ff */
[----:B------:R-:W-:Y:S01]  /*21210*/  @!P3 FMUL R169, R169, 0.5 ;  /* 0x3f000000a9a9b820 */ /* 0x000fe20000400000 */
[----:B------:R1:W-:Y:S03]  /*21220*/  STL [R1+0x374], R54 ;  /* 0x0003743601007387 */ /* 0x0003e60000100800 */
[----:B------:R-:W1:Y:S01]  /*21230*/  MUFU.EX2 R184, R169 ;  /* 0x000000a900b87308 */ /* 0x000e620000000800 */
[----:B------:R-:W-:Y:S01]  /*21240*/  LOP3.LUT R0, R0, 0x7fffffff, RZ, 0xc0, !PT ;  /* 0x7fffffff00007812 */ /* 0x000fe200078ec0ff */
[----:B-1----:R-:W3:Y:S01]  /*21250*/  LDL.LU R54, [R1+0x124] ;  /* 0x0001240001367983 */ /* 0x002ee20000300800 */
[----:B------:R-:W-:Y:S01]  /*21260*/  @!P3 FMUL R184, R184, R184 ;  /* 0x000000b8b8b8b220 */ /* 0x000fe20000400000 */
[----:B------:R-:W-:Y:S02]  /*21270*/  FSETP.GEU.AND P3, PT, R168, -126, PT ;  /* 0xc2fc0000a800780b */ /* 0x000fe40003f6e000 */
[----:B------:R1:W-:Y:S01]  /*21280*/  STL [R1+0x370], R55 ;  /* 0x0003703701007387 */ /* 0x0003e20000100800 */
[----:B------:R-:W-:-:S10]  /*21290*/  @P0 LOP3.LUT R0, R0, 0x80000000, RZ, 0xfc, !PT ;  /* 0x8000000000000812 */ /* 0x000fd400078efcff */
[----:B------:R-:W-:Y:S01]  /*212a0*/  @!P3 FMUL R168, R168, 0.5 ;  /* 0x3f000000a8a8b820 */ /* 0x000fe20000400000 */
[----:B-1----:R-:W3:Y:S03]  /*212b0*/  LDL.LU R55, [R1+0x130] ;  /* 0x0001300001377983 */ /* 0x002ee60000300800 */
[----:B------:R-:W1:Y:S01]  /*212c0*/  MUFU.EX2 R176, R168 ;  /* 0x000000a800b07308 */ /* 0x000e620000000800 */
[----:B------:R-:W-:Y:S01]  /*212d0*/  LOP3.LUT P0, RZ, R0, 0x20, RZ, 0xc0, !PT ;  /* 0x0000002000ff7812 */ /* 0x000fe2000780c0ff */
[----:B------:R1:W-:Y:S04]  /*212e0*/  STL [R1+0x36c], R58 ;  /* 0x00036c3a01007387 */ /* 0x0003e80000100800 */
[----:B-1----:R-:W3:Y:S01]  /*212f0*/  LDL.LU R58, [R1+0x134] ;  /* 0x00013400013a7983 */ /* 0x002ee20000300800 */
[----:B------:R-:W-:Y:S01]  /*21300*/  @!P3 FMUL R176, R176, R176 ;  /* 0x000000b0b0b0b220 */ /* 0x000fe20000400000 */
[----:B------:R-:W-:-:S02]  /*21310*/  FSETP.GEU.AND P3, PT, R165, -126, PT ;  /* 0xc2fc0000a500780b */ /* 0x000fc40003f6e000 */
[----:B------:R1:W-:Y:S04]  /*21320*/  STL [R1+0x368], R59 ;  /* 0x0003683b01007387 */ /* 0x0003e80000100800 */
[----:B------:R-:W-:-:S07]  /*21330*/  @P0 LOP3.LUT R2, R2, 0x1, RZ, 0xfc, !PT ;  /* 0x0000000102020812 */ /* 0x000fce00078efcff */
[----:B------:R-:W-:Y:S01]  /*21340*/  @!P3 FMUL R165, R165, 0.5 ;  /* 0x3f000000a5a5b820 */ /* 0x000fe20000400000 */
[----:B-1----:R-:W3:Y:S03]  /*21350*/  LDL.LU R59, [R1+0x140] ;  /* 0x00014000013b7983 */ /* 0x002ee60000300800 */
[----:B------:R-:W1:Y:S01]  /*21360*/  MUFU.EX2 R172, R165 ;  /* 0x000000a500ac7308 */ /* 0x000e620000000800 */
[----:B------:R-:W-:Y:S01]  /*21370*/  LOP3.LUT P0, RZ, R0, 0x40, RZ, 0xc0, !PT ;  /* 0x0000004000ff7812 */ /* 0x000fe2000780c0ff */
[----:B------:R1:W-:Y:S01]  /*21380*/  STL [R1+0x364], R62 ;  /* 0x0003643e01007387 */ /* 0x0003e20000100800 */
[----:B------:R-:W-:-:S03]  /*21390*/  LOP3.LUT R2, R2, 0xfffffffd, RZ, 0xc0, !PT ;  /* 0xfffffffd02027812 */ /* 0x000fc600078ec0ff */
[----:B-1----:R-:W3:Y:S01]  /*213a0*/  LDL.LU R62, [R1+0x144] ;  /* 0x00014400013e7983 */ /* 0x002ee20000300800 */
[----:B------:R-:W-:Y:S01]  /*213b0*/  @!P3 FMUL R172, R172, R172 ;  /* 0x000000acacacb220 */ /* 0x000fe20000400000 */
[----:B------:R-:W-:Y:S02]  /*213c0*/  FSETP.GEU.AND P3, PT, R164, -126, PT ;  /* 0xc2fc0000a400780b */ /* 0x000fe40003f6e000 */
        /* <DEDUP_REMOVED lines=8> */
[----:B----4-:R-:W4:Y:S01]  /*21450*/  LDL.LU R66, [R1+0x154] ;  /* 0x0001540001427983 */ /* 0x010f220000300800 */
[----:B-1----:R-:W-:Y:S01]  /*21460*/  @!P3 FMUL R168, R168, R168 ;  /* 0x000000a8a8a8b220 */ /* 0x002fe20000400000 */
[----:B------:R-:W-:Y:S02]  /*21470*/  FSETP.GEU.AND P3, PT, R161, -126, PT ;  /* 0xc2fc0000a100780b */ /* 0x000fe40003f6e000 */
[----:B------:R1:W-:Y:S04]  /*21480*/  STL [R1+0x358], R67 ;  /* 0x0003584301007387 */ /* 0x0003e80000100800 */
[----:B------:R-:W-:-:S07]  /*21490*/  @P0 LOP3.LUT R2, R2, 0x4, RZ, 0xfc, !PT ;  /* 0x0000000402020812 */ /* 0x000fce00078efcff */
[----:B------:R-:W-:Y:S01]  /*214a0*/  @!P3 FMUL R161, R161, 0.5 ;  /* 0x3f000000a1a1b820 */ /* 0x000fe20000400000 */
[----:B-1----:R-:W4:Y:S03]  /*214b0*/  LDL.LU R67, [R1+0x160] ;  /* 0x0001600001437983 */ /* 0x002f260000300800 */
[----:B------:R-:W1:Y:S01]  /*214c0*/  MUFU.EX2 R227, R161 ;  /* 0x000000a100e37308 */ /* 0x000e620000000800 */
[----:B------:R-:W-:Y:S01]  /*214d0*/  LOP3.LUT P0, RZ, R0, 0x100, RZ, 0xc0, !PT ;  /* 0x0000010000ff7812 */ /* 0x000fe2000780c0ff */
[----:B------:R1:W-:Y:S01]  /*214e0*/  STL [R1+0x354], R70 ;  /* 0x0003544601007387 */ /* 0x0003e20000100800 */
[----:B------:R-:W-:-:S03]  /*214f0*/  LOP3.LUT R2, R2, 0xfffffff7, RZ, 0xc0, !PT ;  /* 0xfffffff702027812 */ /* 0x000fc600078ec0ff */
[----:B-1----:R-:W4:Y:S01]  /*21500*/  LDL.LU R70, [R1+0x164] ;  /* 0x0001640001467983 */ /* 0x002f220000300800 */
[----:B------:R-:W-:Y:S01]  /*21510*/  @!P3 FMUL R227, R227, R227 ;  /* 0x000000e3e3e3b220 */ /* 0x000fe20000400000 */
        /* <DEDUP_REMOVED lines=9> */
[----:B--2---:R-:W2:Y:S01]  /*215b0*/  LDL.LU R74, [R1+0x174] ;  /* 0x00017400014a7983 */ /* 0x004ea20000300800 */
[----:B-1----:R-:W-:Y:S01]  /*215c0*/  @!P3 FMUL R209, R209, R209 ;  /* 0x000000d1d1d1b220 */ /* 0x002fe20000400000 */
[----:B------:R-:W-:Y:S02]  /*215d0*/  FSETP.GEU.AND P3, PT, R157, -126, PT ;  /* 0xc2fc00009d00780b */ /* 0x000fe40003f6e000 */
[----:B------:R1:W-:Y:S04]  /*215e0*/  STL [R1+0x348], R75 ;  /* 0x0003484b01007387 */ /* 0x0003e80000100800 */
[----:B------:R-:W-:-:S07]  /*215f0*/  @P0 LOP3.LUT R2, R2, 0x10, RZ, 0xfc, !PT ;  /* 0x0000001002020812 */ /* 0x000fce00078efcff */
[----:B------:R-:W-:Y:S01]  /*21600*/  @!P3 FMUL R157, R157, 0.5 ;  /* 0x3f0000009d9db820 */ /* 0x000fe20000400000 */
[----:B-1----:R-:W2:Y:S03]  /*21610*/  LDL.LU R75, [R1+0x180] ;  /* 0x00018000014b7983 */ /* 0x002ea60000300800 */
[----:B------:R-:W1:Y:S01]  /*21620*/  MUFU.EX2 R226, R157 ;  /* 0x0000009d00e27308 */ /* 0x000e620000000800 */
[----:B------:R-:W-:Y:S01]  /*21630*/  LOP3.LUT P0, RZ, R0, 0x400, RZ, 0xc0, !PT ;  /* 0x0000040000ff7812 */ /* 0x000fe2000780c0ff */
[----:B------:R1:W-:Y:S01]  /*21640*/  STL [R1+0x344], R78 ;  /* 0x0003444e01007387 */ /* 0x0003e20000100800 */
[----:B------:R-:W-:-:S03]  /*21650*/  LOP3.LUT R2, R2, 0xffffffdf, RZ, 0xc0, !PT ;  /* 0xffffffdf02027812 */ /* 0x000fc600078ec0ff */
[----:B-1----:R-:W2:Y:S01]  /*21660*/  LDL.LU R78, [R1+0x184] ;  /* 0x00018400014e7983 */ /* 0x002ea20000300800 */
[----:B------:R-:W-:Y:S01]  /*21670*/  @!P3 FMUL R226, R226, R226 ;  /* 0x000000e2e2e2b220 */ /* 0x000fe20000400000 */
        /* <DEDUP_REMOVED lines=64> */
[----:B---3--:R-:W3:Y:S01]  /*21a80*/  LDL.LU R102, [R1+0x1f4] ;  /* 0x0001f40001667983 */ /* 0x008ee20000300800 */
[----:B-1----:R-:W-:Y:S01]  /*21a90*/  @!P3 FMUL R223, R223, R223 ;  /* 0x000000dfdfdfb220 */ /* 0x002fe20000400000 */
        /* <DEDUP_REMOVED lines=90> */
[----:B------:R-:W-:Y:S02]  /*22040*/  @P0 LOP3.LUT R2, R2, 0x80000, RZ, 0xfc, !PT ;  /* 0x0008000002020812 */ /* 0x000fe400078efcff */
[----:B------:R-:W-:-:S05]  /*22050*/  LOP3.LUT P0, RZ, R0, 0x2000000, RZ, 0xc0, !PT ;  /* 0x0200000000ff7812 */ /* 0x000fca000780c0ff */
[----:B------:R-:W-:Y:S01]  /*22060*/  @!P3 FMUL R12, R12, 0.5 ;  /* 0x3f0000000c0cb820 */ /* 0x000fe20000400000 */
[----:B-1----:R-:W4:Y:S03]  /*22070*/  LDL.LU R135, [R1+0x8c] ;  /* 0x00008c0001877983 */ /* 0x002f260000300800 */
[----:B------:R-:W1:Y:S01]  /*22080*/  MUFU.EX2 R193, R12 ;  /* 0x0000000c00c17308 */ /* 0x000e620000000800 */
[----:B------:R-:W-:Y:S01]  /*22090*/  LOP3.LUT R2, R2, 0xffefffff, RZ, 0xc0, !PT ;  /* 0xffefffff02027812 */ /* 0x000fe200078ec0ff */
[----:B------:R2:W-:Y:S03]  /*220a0*/  STL [R1+0x2cc], R138 ;  /* 0x0002cc8a01007387 */ /* 0x0005e60000100800 */
[----:B------:R-:W-:Y:S02]  /*220b0*/  @P0 LOP3.LUT R2, R2, 0x100000, RZ, 0xfc, !PT ;  /* 0x0010000002020812 */ /* 0x000fe400078efcff */
[----:B------:R-:W-:Y:S01]  /*220c0*/  LOP3.LUT P0, RZ, R0, 0x4000000, RZ, 0xc0, !PT ;  /* 0x0400000000ff7812 */ /* 0x000fe2000780c0ff */
[----:B-1----:R-:W-:Y:S01]  /*220d0*/  @!P3 FMUL R193, R193, R193 ;  /* 0x000000c1c1c1b220 */ /* 0x002fe20000400000 */
[----:B------:R-:W-:Y:S01]  /*220e0*/  FSETP.GEU.AND P3, PT, R11, -126, PT ;  /* 0xc2fc00000b00780b */ /* 0x000fe20003f6e000 */
[----:B--2---:R-:W2:Y:S01]  /*220f0*/  LDL.LU R138, [R1+0x98] ;  /* 0x00009800018a7983 */ /* 0x004ea20000300800 */
[----:B------:R-:W-:-:S03]  /*22100*/  LOP3.LUT R2, R2, 0xffdfffff, RZ, 0xc0, !PT ;  /* 0xffdfffff02027812 */ /* 0x000fc600078ec0ff */
[----:B------:R1:W-:Y:S06]  /*22110*/  STL [R1+0x2c8], R139 ;  /* 0x0002c88b01007387 */ /* 0x0003ec0000100800 */
[----:B------:R-:W-:Y:S02]  /*22120*/  @P0 LOP3.LUT R2, R2, 0x200000, RZ, 0xfc, !PT ;  /* 0x0020000002020812 */ /* 0x000fe400078efcff */
[----:B------:R-:W-:Y:S01]  /*22130*/  ISETP.GE.AND P0, PT, R6, R4, PT ;  /* 0x000000040600720c */ /* 0x000fe20003f06270 */
[----:B------:R-:W-:-:S03]  /*22140*/  @!P3 FMUL R11, R11, 0.5 ;  /* 0x3f0000000b0bb820 */ /* 0x000fc60000400000 */
[----:B------:R-:W-:Y:S01]  /*22150*/  FSEL R154, R154, -INF , P0 ;  /* 0xff8000009a9a7808 */ /* 0x000fe20000000000 */
[----:B-1----:R-:W2:Y:S01]  /*22160*/  LDL.LU R139, [R1+0x9c] ;  /* 0x00009c00018b7983 */ /* 0x002ea20000300800 */
[----:B------:R-:W1:Y:S01]  /*22170*/  MUFU.EX2 R218, R11 ;  /* 0x0000000b00da7308 */ /* 0x000e620000000800 */
[C---:B------:R-:W-:Y:S02]  /*22180*/  LOP3.LUT P0, RZ, R2.reuse, 0x200000, RZ, 0xc0, !PT ;  /* 0x0020000002ff7812 */ /* 0x040fe4000780c0ff */
[----:B------:R1:W-:Y:S02]  /*22190*/  STL [R1+0x2c4], R142 ;  /* 0x0002c48e01007387 */ /* 0x0003e40000100800 */
[----:B------:R-:W-:Y:S02]  /*221a0*/  FSEL R160, R155, -INF , P0 ;  /* 0xff8000009ba07808 */ /* 0x000fe40000000000 */
[----:B------:R-:W-:-:S04]  /*221b0*/  LOP3.LUT P0, RZ, R2, 0x100000, RZ, 0xc0, !PT ;  /* 0x0010000002ff7812 */ /* 0x000fc8000780c0ff */
[----:B------:R-:W-:Y:S01]  /*221c0*/  FSEL R169, R158, -INF , P0 ;  /* 0xff8000009ea97808 */ /* 0x000fe20000000000 */
[----:B-1----:R-:W2:Y:S01]  /*221d0*/  LDL.LU R142, [R1+0xa8] ;  /* 0x0000a800018e7983 */ /* 0x002ea20000300800 */
[----:B------:R-:W-:-:S03]  /*221e0*/  LOP3.LUT P0, RZ, R2, 0x80000, RZ, 0xc0, !PT ;  /* 0x0008000002ff7812 */ /* 0x000fc6000780c0ff */
[----:B------:R1:W-:Y:S01]  /*221f0*/  STL [R1+0x2c0], R143 ;  /* 0x0002c08f01007387 */ /* 0x0003e20000100800 */
[----:B------:R-:W-:Y:S01]  /*22200*/  @!P3 FMUL R218, R218, R218 ;  /* 0x000000dadadab220 */ /* 0x000fe20000400000 */
[----:B------:R-:W-:Y:S02]  /*22210*/  FSEL R158, R159, -INF , P0 ;  /* 0xff8000009f9e7808 */ /* 0x000fe40000000000 */
[----:B------:R-:W-:Y:S02]  /*22220*/  FSETP.GEU.AND P3, PT, R10, -126, PT ;  /* 0xc2fc00000a00780b */ /* 0x000fe40003f6e000 */
[----:B------:R-:W-:-:S04]  /*22230*/  LOP3.LUT P0, RZ, R2, 0x40000, RZ, 0xc0, !PT ;  /* 0x0004000002ff7812 */ /* 0x000fc8000780c0ff */
[----:B------:R-:W-:Y:S01]  /*22240*/  FSEL R157, R162, -INF , P0 ;  /* 0xff800000a29d7808 */ /* 0x000fe20000000000 */
[----:B-1----:R-:W2:Y:S01]  /*22250*/  LDL.LU R143, [R1+0xac] ;  /* 0x0000ac00018f7983 */ /* 0x002ea20000300800 */
[----:B------:R-:W-:-:S05]  /*22260*/  LOP3.LUT P0, RZ, R2, 0x20000, RZ, 0xc0, !PT ;  /* 0x0002000002ff7812 */ /* 0x000fca000780c0ff */
[----:B------:R-:W-:Y:S01]  /*22270*/  @!P3 FMUL R10, R10, 0.5 ;  /* 0x3f0000000a0ab820 */ /* 0x000fe20000400000 */
[----:B------:R-:W-:Y:S01]  /*22280*/  FSEL R156, R163, -INF , P0 ;  /* 0xff800000a39c7808 */ /* 0x000fe20000000000 */
[----:B------:R1:W-:Y:S01]  /*22290*/  STL [R1+0x2bc], R146 ;  /* 0x0002bc9201007387 */ /* 0x0003e20000100800 */
[----:B------:R-:W-:Y:S01]  /*222a0*/  LOP3.LUT P0, RZ, R2, 0x10000, RZ, 0xc0, !PT ;  /* 0x0001000002ff7812 */ /* 0x000fe2000780c0ff */
[----:B------:R-:W3:Y:S03]  /*222b0*/  MUFU.EX2 R192, R10 ;  /* 0x0000000a00c07308 */ /* 0x000ee60000000800 */
[----:B------:R-:W-:Y:S02]  /*222c0*/  FSEL R155, R166, -INF , P0 ;  /* 0xff800000a69b7808 */ /* 0x000fe40000000000 */
[----:B------:R-:W-:Y:S02]  /*222d0*/  LOP3.LUT P0, RZ, R2, 0x8000, RZ, 0xc0, !PT ;  /* 0x0000800002ff7812 */ /* 0x000fe4000780c0ff */
[----:B------:R-:W-:Y:S01]  /*222e0*/  FSEL R162, R207, -INF , P2 ;  /* 0xff800000cfa27808 */ /* 0x000fe20001000000 */
[----:B-1----:R-:W2:Y:S01]  /*222f0*/  LDL.LU R146, [R1+0xb8] ;  /* 0x0000b80001927983 */ /* 0x002ea20000300800 */
[----:B------:R-:W-:-:S02]  /*22300*/  FSEL R165, R167, -INF , P0 ;  /* 0xff800000a7a57808 */ /* 0x000fc40000000000 */
[----:B------:R-:W-:Y:S01]  /*22310*/  LOP3.LUT P0, RZ, R2, 0x4000, RZ, 0xc0, !PT ;  /* 0x0000400002ff7812 */ /* 0x000fe2000780c0ff */
[----:B------:R1:W-:Y:S03]  /*22320*/  STL [R1+0x2b8], R147 ;  /* 0x0002b89301007387 */ /* 0x0003e60000100800 */
[----:B------:R-:W-:Y:S02]  /*22330*/  FSEL R153, R170, -INF , P0 ;  /* 0xff800000aa997808 */ /* 0x000fe40000000000 */
[----:B------:R-:W-:-:S04]  /*22340*/  LOP3.LUT P0, RZ, R2, 0x2000, RZ, 0xc0, !PT ;  /* 0x0000200002ff7812 */ /* 0x000fc8000780c0ff */
[----:B------:R-:W-:Y:S01]  /*22350*/  FSEL R152, R171, -INF , P0 ;  /* 0xff800000ab987808 */ /* 0x000fe20000000000 */
[----:B---3--:R-:W-:Y:S01]  /*22360*/  @!P3 FMUL R192, R192, R192 ;  /* 0x000000c0c0c0b220 */ /* 0x008fe20000400000 */
[----:B------:R-:W-:Y:S01]  /*22370*/  LOP3.LUT P0, RZ, R2, 0x1000, RZ, 0xc0, !PT ;  /* 0x0000100002ff7812 */ /* 0x000fe2000780c0ff */
[----:B-1----:R-:W3:Y:S01]  /*22380*/  LDL.LU R147, [R1+0xbc] ;  /* 0x0000bc0001937983 */ /* 0x002ee20000300800 */
[----:B------:R-:W-:Y:S02]  /*22390*/  FSETP.GEU.AND P3, PT, R9, -126, PT ;  /* 0xc2fc00000900780b */ /* 0x000fe40003f6e000 */
[----:B------:R-:W-:Y:S01]  /*223a0*/  FSEL R23, R174, -INF , P0 ;  /* 0xff800000ae177808 */ /* 0x000fe20000000000 */
[----:B------:R1:W-:Y:S01]  /*223b0*/  STL [R1+0x2b4], R150 ;  /* 0x0002b49601007387 */ /* 0x0003e20000100800 */
[----:B------:R-:W-:-:S04]  /*223c0*/  LOP3.LUT P0, RZ, R2, 0x800, RZ, 0xc0, !PT ;  /* 0x0000080002ff7812 */ /* 0x000fc8000780c0ff */
[----:B------:R-:W-:Y:S02]  /*223d0*/  FSEL R22, R175, -INF , P0 ;  /* 0xff800000af167808 */ /* 0x000fe40000000000 */
[----:B------:R-:W-:-:S03]  /*223e0*/  LOP3.LUT P0, RZ, R2, 0x400, RZ, 0xc0, !PT ;  /* 0x0000040002ff7812 */ /* 0x000fc6000780c0ff */
[----:B------:R-:W-:Y:S01]  /*223f0*/  @!P3 FMUL R9, R9, 0.5 ;  /* 0x3f0000000909b820 */ /* 0x000fe20000400000 */
[----:B------:R-:W-:Y:S01]  /*22400*/  FSEL R21, R178, -INF , P0 ;  /* 0xff800000b2157808 */ /* 0x000fe20000000000 */
[----:B-1----:R-:W3:Y:S01]  /*22410*/  LDL.LU R150, [R1+0xc8] ;  /* 0x0000c80001967983 */ /* 0x002ee20000300800 */
[C---:B------:R-:W-:Y:S01]  /*22420*/  LOP3.LUT P0, RZ, R2.reuse, 0x200, RZ, 0xc0, !PT ;  /* 0x0000020002ff7812 */ /* 0x040fe2000780c0ff */
[----:B------:R-:W1:Y:S02]  /*22430*/  MUFU.EX2 R217, R9 ;  /* 0x0000000900d97308 */ /* 0x000e640000000800 */
[----:B------:R1:W-:Y:S01]  /*22440*/  STL [R1+0x2b0], R151 ;  /* 0x0002b09701007387 */ /* 0x0003e20000100800 */
[----:B------:R-:W-:Y:S02]  /*22450*/  FSEL R20, R179, -INF , P0 ;  /* 0xff800000b3147808 */ /* 0x000fe40000000000 */
[----:B------:R-:W-:-:S04]  /*22460*/  LOP3.LUT P0, RZ, R2, 0x100, RZ, 0xc0, !PT ;  /* 0x0000010002ff7812 */ /* 0x000fc8000780c0ff */
[----:B------:R-:W-:Y:S02]  /*22470*/  FSEL R19, R182, -INF , P0 ;  /* 0xff800000b6137808 */ /* 0x000fe40000000000 */
[C---:B------:R-:W-:Y:S01]  /*22480*/  LOP3.LUT P0, RZ, R2.reuse, 0x80, RZ, 0xc0, !PT ;  /* 0x0000008002ff7812 */ /* 0x040fe2000780c0ff */
[----:B-1----:R-:W3:Y:S03]  /*22490*/  LDL.LU R151, [R1+0xcc] ;  /* 0x0000cc0001977983 */ /* 0x002ee60000300800 */
[----:B------:R-:W-:Y:S01]  /*224a0*/  FSEL R18, R183, -INF , P0 ;  /* 0xff800000b7127808 */ /* 0x000fe20000000000 */
[----:B------:R1:W-:Y:S01]  /*224b0*/  STL [R1+0x2ac], R233 ;  /* 0x0002ace901007387 */ /* 0x0003e20000100800 */
[----:B------:R-:W-:-:S04]  /*224c0*/  LOP3.LUT P0, RZ, R2, 0x40, RZ, 0xc0, !PT ;  /* 0x0000004002ff7812 */ /* 0x000fc8000780c0ff */
[----:B------:R-:W-:Y:S02]  /*224d0*/  FSEL R17, R186, -INF , P0 ;  /* 0xff800000ba117808 */ /* 0x000fe40000000000 */
[----:B------:R-:W-:Y:S01]  /*224e0*/  LOP3.LUT P0, RZ, R2, 0x20, RZ, 0xc0, !PT ;  /* 0x0000002002ff7812 */ /* 0x000fe2000780c0ff */
[----:B------:R-:W-:Y:S01]  /*224f0*/  @!P3 FMUL R217, R217, R217 ;  /* 0x000000d9d9d9b220 */ /* 0x000fe20000400000 */
[----:B------:R-:W-:Y:S01]  /*22500*/  FSETP.GEU.AND P3, PT, R8, -126, PT ;  /* 0xc2fc00000800780b */ /* 0x000fe20003f6e000 */
[----:B-1----:R-:W3:Y:S01]  /*22510*/  LDL.LU R233, [R1+0xd8] ;  /* 0x0000d80001e97983 */ /* 0x002ee20000300800 */
[----:B------:R-:W-:Y:S02]  /*22520*/  FSEL R16, R187, -INF , P0 ;  /* 0xff800000bb107808 */ /* 0x000fe40000000000 */
[----:B------:R-:W-:Y:S01]  /*22530*/  LOP3.LUT P0, RZ, R2, 0x10, RZ, 0xc0, !PT ;  /* 0x0000001002ff7812 */ /* 0x000fe2000780c0ff */
[----:B------:R-:W3:Y:S03]  /*22540*/  LDL.LU R230, [R1+0x1fc] ;  /* 0x0001fc0001e67983 */ /* 0x000ee60000300800 */
[----:B------:R-:W-:Y:S01]  /*22550*/  FSEL R15, R190, -INF , P0 ;  /* 0xff800000be0f7808 */ /* 0x000fe20000000000 */
[----:B------:R-:W3:Y:S01]  /*22560*/  LDL.LU R174, [R1+0x1f8] ;  /* 0x0001f80001ae7983 */ /* 0x000ee20000300800 */
[----:B------:R-:W-:-:S03]  /*22570*/  LOP3.LUT P0, RZ, R2, 0x8, RZ, 0xc0, !PT ;  /* 0x0000000802ff7812 */ /* 0x000fc6000780c0ff */
[----:B------:R-:W-:Y:S01]  /*22580*/  @!P3 FMUL R8, R8, 0.5 ;  /* 0x3f0000000808b820 */ /* 0x000fe20000400000 */
[----:B------:R-:W-:Y:S01]  /*22590*/  FSEL R167, R191, -INF , P0 ;  /* 0xff800000bfa77808 */ /* 0x000fe20000000000 */
[----:B------:R-:W4:Y:S01]  /*225a0*/  LDL.LU R178, [R1+0x1f0] ;  /* 0x0001f00001b27983 */ /* 0x000f220000300800 */
[----:B------:R-:W-:Y:S01]  /*225b0*/  LOP3.LUT P0, RZ, R2, 0x4, RZ, 0xc0, !PT ;  /* 0x0000000402ff7812 */ /* 0x000fe2000780c0ff */
[----:B------:R-:W1:Y:S01]  /*225c0*/  MUFU.EX2 R189, R8 ;  /* 0x0000000800bd7308 */ /* 0x000e620000000800 */
[----:B------:R-:W-:Y:S01]  /*225d0*/  FSEL R9, R206, -INF , P1 ;  /* 0xff800000ce097808 */ /* 0x000fe20000800000 */
[----:B------:R-:W2:Y:S01]  /*225e0*/  LDL.LU R182, [R1+0x1e4] ;  /* 0x0001e40001b67983 */ /* 0x000ea20000300800 */
[----:B------:R-:W-:Y:S02]  /*225f0*/  FSEL R14, R194, -INF , P0 ;  /* 0xff800000c20e7808 */ /* 0x000fe40000000000 */
[C---:B------:R-:W-:Y:S01]  /*22600*/  LOP3.LUT P0, RZ, R2.reuse, 0x2, RZ, 0xc0, !PT ;  /* 0x0000000202ff7812 */ /* 0x040fe2000780c0ff */
[----:B------:R-:W3:Y:S03]  /*22610*/  LDL.LU R186, [R1+0x1ec] ;  /* 0x0001ec0001ba7983 */ /* 0x000ee60000300800 */
[----:B------:R-:W-:Y:S01]  /*22620*/  FSEL R13, R195, -INF , P0 ;  /* 0xff800000c30d7808 */ /* 0x000fe20000000000 */
[----:B------:R-:W3:Y:S01]  /*22630*/  LDL.LU R187, [R1+0x1e8] ;  /* 0x0001e80001bb7983 */ /* 0x000ee20000300800 */
[----:B------:R-:W-:Y:S01]  /*22640*/  LOP3.LUT P0, RZ, R2, 0x1, RZ, 0xc0, !PT ;  /* 0x0000000102ff7812 */ /* 0x000fe2000780c0ff */
[----:B-1----:R-:W-:-:S03]  /*22650*/  @!P3 FMUL R189, R189, R189 ;  /* 0x000000bdbdbdb220 */ /* 0x002fc60000400000 */
[----:B------:R-:W-:Y:S01]  /*22660*/  FSEL R12, R198, -INF , P0 ;  /* 0xff800000c60c7808 */ /* 0x000fe20000000000 */
[----:B------:R-:W3:Y:S01]  /*22670*/  LDL.LU R190, [R1+0x1dc] ;  /* 0x0001dc0001be7983 */ /* 0x000ee20000300800 */
[C---:B------:R-:W-:Y:S02]  /*22680*/  LOP3.LUT P0, RZ, R0.reuse, 0x80000000, RZ, 0xc0, !PT ;  /* 0x8000000000ff7812 */ /* 0x040fe4000780c0ff */
[----:B------:R-:W-:Y:S01]  /*22690*/  FSETP.GEU.AND P3, PT, R7, -126, PT ;  /* 0xc2fc00000700780b */ /* 0x000fe20003f6e000 */
[----:B------:R-:W3:Y:S01]  /*226a0*/  LDL.LU R191, [R1+0x1d8] ;  /* 0x0001d80001bf7983 */ /* 0x000ee20000300800 */
[----:B------:R-:W-:Y:S02]  /*226b0*/  FSEL R163, R199, -INF , P0 ;  /* 0xff800000c7a37808 */ /* 0x000fe40000000000 */
[----:B------:R-:W-:Y:S01]  /*226c0*/  LOP3.LUT P0, RZ, R0, 0x40000000, RZ, 0xc0, !PT ;  /* 0x4000000000ff7812 */ /* 0x000fe2000780c0ff */
[----:B------:R-:W3:Y:S03]  /*226d0*/  LDL.LU R194, [R1+0x1cc] ;  /* 0x0001cc0001c27983 */ /* 0x000ee60000300800 */
[----:B------:R-:W-:Y:S01]  /*226e0*/  FSEL R11, R202, -INF , P0 ;  /* 0xff800000ca0b7808 */ /* 0x000fe20000000000 */
[----:B------:R-:W3:Y:S01]  /*226f0*/  LDL.LU R195, [R1+0x1c8] ;  /* 0x0001c80001c37983 */ /* 0x000ee20000300800 */
[----:B------:R-:W-:-:S02]  /*22700*/  LOP3.LUT P0, RZ, R0, 0x20000000, RZ, 0xc0, !PT ;  /* 0x2000000000ff7812 */ /* 0x000fc4000780c0ff */
[C---:B------:R-:W-:Y:S01]  /*22710*/  LOP3.LUT P1, RZ, R0.reuse, 0x8000000, RZ, 0xc0, !PT ;  /* 0x0800000000ff7812 */ /* 0x040fe2000782c0ff */
[----:B------:R-:W-:Y:S01]  /*22720*/  @!P3 FMUL R7, R7, 0.5 ;  /* 0x3f0000000707b820 */ /* 0x000fe20000400000 */
[----:B------:R-:W-:Y:S01]  /*22730*/  FSEL R10, R203, -INF , P0 ;  /* 0xff800000cb0a7808 */ /* 0x000fe20000000000 */
[----:B------:R-:W3:Y:S01]  /*22740*/  LDL.LU R198, [R1+0x1bc] ;  /* 0x0001bc0001c67983 */ /* 0x000ee20000300800 */
[----:B------:R-:W-:Y:S01]  /*22750*/  LOP3.LUT P0, RZ, R0, 0x10000000, RZ, 0xc0, !PT ;  /* 0x1000000000ff7812 */ /* 0x000fe2000780c0ff */
[----:B------:R1:W1:Y:S01]  /*22760*/  MUFU.EX2 R213, R7 ;  /* 0x0000000700d57308 */ /* 0x0002620000000800 */
[----:B------:R-:W-:Y:S01]  /*22770*/  FMNMX R0, R154, R232, !PT ;  /* 0x000000e89a007209 */ /* 0x000fe20007800000 */
[----:B------:R-:W3:Y:S03]  /*22780*/  LDL.LU R199, [R1+0x1b8] ;  /* 0x0001b80001c77983 */ /* 0x000ee60000300800 */
[----:B------:R-:W-:Y:S01]  /*22790*/  FMNMX R0, R160, R0, !PT ;  /* 0x00000000a0007209 */ /* 0x000fe20007800000 */
[----:B------:R-:W3:Y:S03]  /*227a0*/  LDL.LU R202, [R1+0x1ac] ;  /* 0x0001ac0001ca7983 */ /* 0x000ee60000300800 */
[----:B------:R-:W-:Y:S01]  /*227b0*/  FMNMX R0, R169, R0, !PT ;  /* 0x00000000a9007209 */ /* 0x000fe20007800000 */
[----:B-1----:R-:W-:Y:S01]  /*227c0*/  FADD R7, R228, R223 ;  /* 0x000000dfe4077221 */ /* 0x002fe20000000000 */
[----:B------:R-:W-:Y:S01]  /*227d0*/  FSEL R2, R214, -INF , P5 ;  /* 0xff800000d6027808 */ /* 0x000fe20002800000 */
[----:B------:R-:W3:Y:S01]  /*227e0*/  LDL.LU R203, [R1+0x1a8] ;  /* 0x0001a80001cb7983 */ /* 0x000ee20000300800 */
[----:B------:R-:W-:-:S03]  /*227f0*/  FMNMX R0, R158, R0, !PT ;  /* 0x000000009e007209 */ /* 0x000fc60007800000 */
[----:B------:R-:W3:Y:S01]  /*22800*/  LDL.LU R206, [R1+0x19c] ;  /* 0x00019c0001ce7983 */ /* 0x000ee20000300800 */
[----:B------:R-:W-:Y:S01]  /*22810*/  FMNMX R0, R157, R0, !PT ;  /* 0x000000009d007209 */ /* 0x000fe20007800000 */
[----:B------:R-:W-:Y:S01]  /*22820*/  @!P3 FMUL R213, R213, R213 ;  /* 0x000000d5d5d5b220 */ /* 0x000fe20000400000 */
[----:B------:R-:W-:Y:S01]  /*22830*/  FSETP.GEU.AND P3, PT, R3, -126, PT ;  /* 0xc2fc00000300780b */ /* 0x000fe20003f6e000 */
[----:B------:R-:W3:Y:S01]  /*22840*/  LDL.LU R207, [R1+0x198] ;  /* 0x0001980001cf7983 */ /* 0x000ee20000300800 */
[----:B------:R-:W-:-:S04]  /*22850*/  FMNMX R0, R156, R0, !PT ;  /* 0x000000009c007209 */ /* 0x000fc80007800000 */
[----:B------:R-:W-:-:S04]  /*22860*/  FMNMX R0, R155, R0, !PT ;  /* 0x000000009b007209 */ /* 0x000fc80007800000 */
[----:B------:R-:W-:-:S03]  /*22870*/  FMNMX R0, R165, R0, !PT ;  /* 0x00000000a5007209 */ /* 0x000fc60007800000 */
[----:B------:R-:W-:Y:S01]  /*22880*/  @!P3 FMUL R3, R3, 0.5 ;  /* 0x3f0000000303b820 */ /* 0x000fe20000400000 */
[----:B------:R-:W-:-:S03]  /*22890*/  FMNMX R0, R153, R0, !PT ;  /* 0x0000000099007209 */ /* 0x000fc60007800000 */
[----:B------:R1:W1:Y:S01]  /*228a0*/  MUFU.EX2 R188, R3 ;  /* 0x0000000300bc7308 */ /* 0x0002620000000800 */
[----:B------:R-:W-:-:S04]  /*228b0*/  FMNMX R0, R152, R0, !PT ;  /* 0x0000000098007209 */ /* 0x000fc80007800000 */
[----:B------:R-:W-:-:S04]  /*228c0*/  FMNMX R0, R23, R0, !PT ;  /* 0x0000000017007209 */ /* 0x000fc80007800000 */
[----:B------:R-:W-:Y:S01]  /*228d0*/  FMNMX R0, R22, R0, !PT ;  /* 0x0000000016007209 */ /* 0x000fe20007800000 */
[----:B-1----:R-:W-:-:S03]  /*228e0*/  FADD R3, R227, R219 ;  /* 0x000000dbe3037221 */ /* 0x002fc60000000000 */
[----:B------:R-:W-:Y:S01]  /*228f0*/  FMNMX R0, R21, R0, !PT ;  /* 0x0000000015007209 */ /* 0x000fe20007800000 */
[----:B------:R-:W-:Y:S01]  /*22900*/  FADD R8, R7, R3 ;  /* 0x0000000307087221 */ /* 0x000fe20000000000 */
[----:B------:R-:W-:Y:S01]  /*22910*/  FADD R7, R184, R221 ;  /* 0x000000ddb8077221 */ /* 0x000fe20000000000 */
[----:B------:R-:W-:Y:S01]  /*22920*/  FADD R3, R225, R217 ;  /* 0x000000d9e1037221 */ /* 0x000fe20000000000 */
[----:B------:R-:W-:Y:S01]  /*22930*/  FMNMX R0, R20, R0, !PT ;  /* 0x0000000014007209 */ /* 0x000fe20007800000 */
[----:B------:R-:W-:Y:S01]  /*22940*/  @!P3 FMUL R188, R188, R188 ;  /* 0x000000bcbcbcb220 */ /* 0x000fe20000400000 */
[----:B------:R-:W-:Y:S01]  /*22950*/  ISETP.GE.AND P3, PT, R6, R231, PT ;  /* 0x000000e70600720c */ /* 0x000fe20003f66270 */
[----:B------:R-:W-:Y:S01]  /*22960*/  FADD R3, R7, R3 ;  /* 0x0000000307037221 */ /* 0x000fe20000000000 */
[----:B------:R-:W-:Y:S01]  /*22970*/  FMNMX R0, R19, R0, !PT ;  /* 0x0000000013007209 */ /* 0x000fe20007800000 */
[----:B------:R-:W-:Y:S02]  /*22980*/  FADD R7, R180, R201 ;  /* 0x000000c9b4077221 */ /* 0x000fe40000000000 */
[----:B------:R-:W-:Y:S01]  /*22990*/  FADD R231, R8, R3 ;  /* 0x0000000308e77221 */ /* 0x000fe20000000000 */
[----:B------:R-:W-:Y:S01]  /*229a0*/  FMNMX R0, R18, R0, !PT ;  /* 0x0000000012007209 */ /* 0x000fe20007800000 */
[----:B------:R-:W-:-:S03]  /*229b0*/  FADD R3, R209, R193 ;  /* 0x000000c1d1037221 */ /* 0x000fc60000000000 */
[----:B------:R-:W-:Y:S01]  /*229c0*/  FMNMX R0, R17, R0, !PT ;  /* 0x0000000011007209 */ /* 0x000fe20007800000 */
[----:B------:R-:W-:-:S03]  /*229d0*/  FADD R8, R7, R3 ;  /* 0x0000000307087221 */ /* 0x000fc60000000000 */
[----:B------:R-:W-:Y:S01]  /*229e0*/  FMNMX R0, R16, R0, !PT ;  /* 0x0000000010007209 */ /* 0x000fe20007800000 */
[----:B------:R-:W-:Y:S01]  /*229f0*/  FADD R7, R176, R197 ;  /* 0x000000c5b0077221 */ /* 0x000fe20000000000 */
[----:B------:R-:W-:Y:S02]  /*22a00*/  FADD R3, R205, R189 ;  /* 0x000000bdcd037221 */ /* 0x000fe40000000000 */
[----:B------:R-:W-:Y:S02]  /*22a10*/  FMNMX R0, R15, R0, !PT ;  /* 0x000000000f007209 */ /* 0x000fe40007800000 */
[----:B------:R-:W-:Y:S02]  /*22a20*/  FADD R3, R7, R3 ;  /* 0x0000000307037221 */ /* 0x000fe40000000000 */
[----:B------:R-:W-:Y:S01]  /*22a30*/  FMNMX R0, R167, R0, !PT ;  /* 0x00000000a7007209 */ /* 0x000fe20007800000 */
[----:B------:R-:W-:Y:S01]  /*22a40*/  FADD R7, R212, R222 ;  /* 0x000000ded4077221 */ /* 0x000fe20000000000 */
[----:B------:R-:W-:Y:S01]  /*22a50*/  FADD R161, R8, R3 ;  /* 0x0000000308a17221 */ /* 0x000fe20000000000 */
[----:B------:R-:W-:Y:S01]  /*22a60*/  FADD R3, R226, R218 ;  /* 0x000000dae2037221 */ /* 0x000fe20000000000 */
[----:B------:R-:W-:-:S03]  /*22a70*/  FMNMX R0, R14, R0, !PT ;  /* 0x000000000e007209 */ /* 0x000fc60007800000 */
[----:B------:R-:W-:Y:S01]  /*22a80*/  FADD R8, R7, R3 ;  /* 0x0000000307087221 */ /* 0x000fe20000000000 */
        /* <DEDUP_REMOVED lines=11> */
[----:B------:R-:W-:Y:S01]  /*22b40*/  FADD R7, R168, R196 ;  /* 0x000000c4a8077221 */ /* 0x000fe20000000000 */
[----:B------:R-:W-:Y:S01]  /*22b50*/  FADD R3, R204, R188 ;  /* 0x000000bccc037221 */ /* 0x000fe20000000000 */
[----:B------:R-:W-:-:S03]  /*22b60*/  FMNMX R0, R10, R0, !PT ;  /* 0x000000000a007209 */ /* 0x000fc60007800000 */
[----:B------:R-:W-:Y:S01]  /*22b70*/  FADD R3, R7, R3 ;  /* 0x0000000307037221 */ /* 0x000fe20000000000 */
[----:B------:R-:W-:-:S03]  /*22b80*/  FMNMX R7, R9, R0, !PT ;  /* 0x0000000009077209 */ /* 0x000fc60007800000 */
[----:B------:R-:W-:Y:S01]  /*22b90*/  FADD R3, R8, R3 ;  /* 0x0000000308037221 */ /* 0x000fe20000000000 */
[----:B------:R-:W-:Y:S02]  /*22ba0*/  FSEL R8, R210, -INF , P3 ;  /* 0xff800000d2087808 */ /* 0x000fe40001800000 */
[----:B------:R-:W-:Y:S01]  /*22bb0*/  FMNMX R7, R162, R7, !PT ;  /* 0x00000007a2077209 */ /* 0x000fe20007800000 */
[----:B------:R-:W-:Y:S01]  /*22bc0*/  FADD R170, R161, R3 ;  /* 0x00000003a1aa7221 */ /* 0x000fe20000000000 */
[----:B------:R-:W-:Y:S01]  /*22bd0*/  FSEL R3, R211, -INF , P4 ;  /* 0xff800000d3037808 */ /* 0x000fe20002000000 */
[----:B------:R-:W3:Y:S01]  /*22be0*/  LDL.LU R210, [R1+0x18c] ;  /* 0x00018c0001d27983 */ /* 0x000ee20000300800 */
[----:B------:R-:W-:-:S03]  /*22bf0*/  FMNMX R7, R8, R7, !PT ;  /* 0x0000000708077209 */ /* 0x000fc60007800000 */
[----:B------:R-:W3:Y:S01]  /*22c00*/  LDL.LU R211, [R1+0x188] ;  /* 0x0001880001d37983 */ /* 0x000ee20000300800 */
[----:B------:R-:W-:-:S03]  /*22c10*/  FMNMX R7, R3, R7, !PT ;  /* 0x0000000703077209 */ /* 0x000fc60007800000 */
[----:B------:R-:W3:Y:S01]  /*22c20*/  LDL.LU R214, [R1+0x17c] ;  /* 0x00017c0001d67983 */ /* 0x000ee20000300800 */
        /* <DEDUP_REMOVED lines=8> */
[----:B------:R-:W-:-:S04]  /*22cb0*/  FMUL R0, R164, UR5 ;  /* 0x00000005a4007c20 */ /* 0x000fc80008400000 */
[----:B------:R-:W-:-:S05]  /*22cc0*/  FFMA R161, R154, UR5, -R0 ;  /* 0x000000059aa17c23 */ /* 0x000fca0008000800 */
[----:B------:R-:W-:Y:S01]  /*22cd0*/  FSETP.GEU.AND P4, PT, R161, -126, PT ;  /* 0xc2fc0000a100780b */ /* 0x000fe20003f8e000 */
[--C-:B------:R-:W-:Y:S01]  /*22ce0*/  FFMA R160, R160, UR5, -R0.reuse ;  /* 0x00000005a0a07c23 */ /* 0x100fe20008000800 */
[----:B------:R-:W-:-:S04]  /*22cf0*/  FFMA R159, R169, UR5, -R0 ;  /* 0x00000005a99f7c23 */ /* 0x000fc80008000800 */
[----:B------:R-:W-:Y:S02]  /*22d00*/  FSETP.GEU.AND P2, PT, R160, -126, PT ;  /* 0xc2fc0000a000780b */ /* 0x000fe40003f4e000 */
[----:B------:R-:W-:Y:S01]  /*22d10*/  FSETP.GEU.AND P3, PT, R159, -126, PT ;  /* 0xc2fc00009f00780b */ /* 0x000fe20003f6e000 */
[----:B------:R-:W-:-:S04]  /*22d20*/  FADD R166, -R164, R232 ;  /* 0x000000e8a4a67221 */ /* 0x000fc80000000100 */
[----:B------:R-:W-:-:S04]  /*22d30*/  @!P4 FMUL R161, R161, 0.5 ;  /* 0x3f000000a1a1c820 */ /* 0x000fc80000400000 */
[----:B------:R-:W1:Y:S01]  /*22d40*/  MUFU.EX2 R164, R161 ;  /* 0x000000a100a47308 */ /* 0x000e620000000800 */
[--C-:B------:R-:W-:Y:S01]  /*22d50*/  FFMA R158, R158, UR5, -R0.reuse ;  /* 0x000000059e9e7c23 */ /* 0x100fe20008000800 */
[----:B------:R-:W-:Y:S02]  /*22d60*/  @!P2 FMUL R160, R160, 0.5 ;  /* 0x3f000000a0a0a820 */ /* 0x000fe40000400000 */
[----:B------:R-:W-:Y:S02]  /*22d70*/  @!P3 FMUL R159, R159, 0.5 ;  /* 0x3f0000009f9fb820 */ /* 0x000fe40000400000 */
[----:B------:R-:W-:Y:S02]  /*22d80*/  FSETP.GEU.AND P6, PT, R158, -126, PT ;  /* 0xc2fc00009e00780b */ /* 0x000fe40003fce000 */
[----:B------:R-:W4:Y:S01]  /*22d90*/  MUFU.EX2 R181, R160 ;  /* 0x000000a000b57308 */ /* 0x000f220000000800 */
[----:B------:R-:W-:-:S07]  /*22da0*/  FFMA R156, R156, UR5, -R0 ;  /* 0x000000059c9c7c23 */ /* 0x000fce0008000800 */
[----:B------:R-:W2:Y:S01]  /*22db0*/  MUFU.EX2 R160, R159 ;  /* 0x0000009f00a07308 */ /* 0x000ea20000000800 */
[----:B-1----:R-:W-:Y:S01]  /*22dc0*/  @!P4 FMUL R164, R164, R164 ;  /* 0x000000a4a4a4c220 */ /* 0x002fe20000400000 */
[----:B------:R-:W-:Y:S01]  /*22dd0*/  FSETP.GEU.AND P4, PT, R156, -126, PT ;  /* 0xc2fc00009c00780b */ /* 0x000fe20003f8e000 */
[--C-:B------:R-:W-:Y:S01]  /*22de0*/  FFMA R157, R157, UR5, -R0.reuse ;  /* 0x000000059d9d7c23 */ /* 0x100fe20008000800 */
[--C-:B------:R-:W-:Y:S01]  /*22df0*/  FFMA R155, R155, UR5, -R0.reuse ;  /* 0x000000059b9b7c23 */ /* 0x100fe20008000800 */
[----:B------:R-:W-:Y:S01]  /*22e00*/  @!P6 FMUL R158, R158, 0.5 ;  /* 0x3f0000009e9ee820 */ /* 0x000fe20000400000 */
[----:B------:R-:W-:Y:S02]  /*22e10*/  FFMA R154, R165, UR5, -R0 ;  /* 0x00000005a59a7c23 */ /* 0x000fe40008000800 */
[----:B------:R-:W-:Y:S01]  /*22e20*/  FSETP.GEU.AND P5, PT, R157, -126, PT ;  /* 0xc2fc00009d00780b */ /* 0x000fe20003fae000 */
[----:B------:R-:W1:Y:S01]  /*22e30*/  MUFU.EX2 R183, R158 ;  /* 0x0000009e00b77308 */ /* 0x000e620000000800 */
[----:B----4-:R-:W-:Y:S01]  /*22e40*/  @!P2 FMUL R181, R181, R181 ;  /* 0x000000b5b5b5a220 */ /* 0x010fe20000400000 */
[----:B------:R-:W-:-:S04]  /*22e50*/  FSETP.GEU.AND P2, PT, R155, -126, PT ;  /* 0xc2fc00009b00780b */ /* 0x000fc80003f4e000 */
[----:B------:R-:W-:Y:S01]  /*22e60*/  @!P4 FMUL R156, R156, 0.5 ;  /* 0x3f0000009c9cc820 */ /* 0x000fe20000400000 */
[----:B--2---:R-:W-:Y:S01]  /*22e70*/  @!P3 FMUL R160, R160, R160 ;  /* 0x000000a0a0a0b220 */ /* 0x004fe20000400000 */
[----:B------:R-:W-:Y:S02]  /*22e80*/  FSETP.GEU.AND P3, PT, R154, -126, PT ;  /* 0xc2fc00009a00780b */ /* 0x000fe40003f6e000 */
[----:B------:R-:W2:Y:S02]  /*22e90*/  MUFU.EX2 R177, R156 ;  /* 0x0000009c00b17308 */ /* 0x000ea40000000800 */
[----:B------:R-:W-:Y:S01]  /*22ea0*/  @!P5 FMUL R157, R157, 0.5 ;  /* 0x3f0000009d9dd820 */ /* 0x000fe20000400000 */
[----:B------:R-:W-:Y:S02]  /*22eb0*/  FFMA R153, R153, UR5, -R0 ;  /* 0x0000000599997c23 */ /* 0x000fe40008000800 */
[----:B------:R-:W-:-:S03]  /*22ec0*/  @!P2 FMUL R155, R155, 0.5 ;  /* 0x3f0000009b9ba820 */ /* 0x000fc60000400000 */
[----:B------:R-:W4:Y:S01]  /*22ed0*/  MUFU.EX2 R158, R157 ;  /* 0x0000009d009e7308 */ /* 0x000f220000000800 */
[----:B-1----:R-:W-:Y:S01]  /*22ee0*/  @!P6 FMUL R183, R183, R183 ;  /* 0x000000b7b7b7e220 */ /* 0x002fe20000400000 */
[----:B------:R-:W-:Y:S01]  /*22ef0*/  FSETP.GEU.AND P6, PT, R153, -126, PT ;  /* 0xc2fc00009900780b */ /* 0x000fe20003fce000 */
[----:B------:R-:W-:Y:S01]  /*22f00*/  @!P3 FMUL R154, R154, 0.5 ;  /* 0x3f0000009a9ab820 */ /* 0x000fe20000400000 */
[----:B------:R-:W-:-:S04]  /*22f10*/  FFMA R23, R23, UR5, -R0 ;  /* 0x0000000517177c23 */ /* 0x000fc80008000800 */
[----:B------:R-:W1:Y:S01]  /*22f20*/  MUFU.EX2 R156, R155 ;  /* 0x0000009b009c7308 */ /* 0x000e620000000800 */
[----:B--2---:R-:W-:Y:S01]  /*22f30*/  @!P4 FMUL R177, R177, R177 ;  /* 0x000000b1b1b1c220 */ /* 0x004fe20000400000 */
[----:B------:R-:W-:-:S06]  /*22f40*/  FSETP.GEU.AND P4, PT, R23, -126, PT ;  /* 0xc2fc00001700780b */ /* 0x000fcc0003f8e000 */
[----:B------:R-:W2:Y:S01]  /*22f50*/  MUFU.EX2 R179, R154 ;  /* 0x0000009a00b37308 */ /* 0x000ea20000000800 */
[--C-:B------:R-:W-:Y:S01]  /*22f60*/  FFMA R152, R152, UR5, -R0.reuse ;  /* 0x0000000598987c23 */ /* 0x100fe20008000800 */
[--C-:B------:R-:W-:Y:S01]  /*22f70*/  FFMA R22, R22, UR5, -R0.reuse ;  /* 0x0000000516167c23 */ /* 0x100fe20008000800 */
[----:B----4-:R-:W-:Y:S01]  /*22f80*/  @!P5 FMUL R158, R158, R158 ;  /* 0x0000009e9e9ed220 */ /* 0x010fe20000400000 */
[----:B------:R-:W-:Y:S01]  /*22f90*/  @!P6 FMUL R153, R153, 0.5 ;  /* 0x3f0000009999e820 */ /* 0x000fe20000400000 */
[----:B------:R-:W-:Y:S01]  /*22fa0*/  FFMA R21, R21, UR5, -R0 ;  /* 0x0000000515157c23 */ /* 0x000fe20008000800 */
[----:B------:R-:W-:Y:S01]  /*22fb0*/  FSETP.GEU.AND P5, PT, R152, -126, PT ;  /* 0xc2fc00009800780b */ /* 0x000fe20003fae000 */
[----:B-1----:R-:W-:Y:S01]  /*22fc0*/  @!P2 FMUL R156, R156, R156 ;  /* 0x0000009c9c9ca220 */ /* 0x002fe20000400000 */
[----:B------:R-:W-:Y:S02]  /*22fd0*/  FSETP.GEU.AND P2, PT, R22, -126, PT ;  /* 0xc2fc00001600780b */ /* 0x000fe40003f4e000 */
[----:B------:R-:W1:Y:S01]  /*22fe0*/  MUFU.EX2 R153, R153 ;  /* 0x0000009900997308 */ /* 0x000e620000000800 */
[----:B------:R-:W-:Y:S01]  /*22ff0*/  @!P4 FMUL R23, R23, 0.5 ;  /* 0x3f0000001717c820 */ /* 0x000fe20000400000 */
[----:B--2---:R-:W-:Y:S01]  /*23000*/  @!P3 FMUL R179, R179, R179 ;  /* 0x000000b3b3b3b220 */ /* 0x004fe20000400000 */
[----:B------:R-:W-:-:S05]  /*23010*/  FSETP.GEU.AND P3, PT, R21, -126, PT ;  /* 0xc2fc00001500780b */ /* 0x000fca0003f6e000 */
[----:B------:R-:W2:Y:S01]  /*23020*/  MUFU.EX2 R23, R23 ;  /* 0x0000001700177308 */ /* 0x000ea20000000800 */
[----:B------:R-:W-:Y:S01]  /*23030*/  @!P5 FMUL R152, R152, 0.5 ;  /* 0x3f0000009898d820 */ /* 0x000fe20000400000 */
[----:B------:R-:W-:Y:S01]  /*23040*/  FFMA R20, R20, UR5, -R0 ;  /* 0x0000000514147c23 */ /* 0x000fe20008000800 */
[----:B------:R-:W-:-:S05]  /*23050*/  @!P2 FMUL R22, R22, 0.5 ;  /* 0x3f0000001616a820 */ /* 0x000fca0000400000 */
[----:B------:R-:W4:Y:S01]  /*23060*/  MUFU.EX2 R173, R152 ;  /* 0x0000009800ad7308 */ /* 0x000f220000000800 */
[----:B-1----:R-:W-:Y:S01]  /*23070*/  @!P6 FMUL R153, R153, R153 ;  /* 0x000000999999e220 */ /* 0x002fe20000400000 */
[----:B------:R-:W-:Y:S01]  /*23080*/  @!P3 FMUL R21, R21, 0.5 ;  /* 0x3f0000001515b820 */ /* 0x000fe20000400000 */
[----:B------:R-:W-:-:S05]  /*23090*/  FSETP.GEU.AND P6, PT, R20, -126, PT ;  /* 0xc2fc00001400780b */ /* 0x000fca0003fce000 */
[----:B------:R-:W1:Y:S01]  /*230a0*/  MUFU.EX2 R175, R22 ;  /* 0x0000001600af7308 */ /* 0x000e620000000800 */
[--C-:B------:R-:W-:Y:S01]  /*230b0*/  FFMA R17, R17, UR5, -R0.reuse ;  /* 0x0000000511117c23 */ /* 0x100fe20008000800 */
[----:B--2---:R-:W-:Y:S01]  /*230c0*/  @!P4 FMUL R23, R23, R23 ;  /* 0x000000171717c220 */ /* 0x004fe20000400000 */
[----:B------:R-:W-:-:S05]  /*230d0*/  FFMA R19, R19, UR5, -R0 ;  /* 0x0000000513137c23 */ /* 0x000fca0008000800 */
[----:B------:R-:W2:Y:S01]  /*230e0*/  MUFU.EX2 R21, R21 ;  /* 0x0000001500157308 */ /* 0x000ea20000000800 */
[----:B------:R-:W-:Y:S01]  /*230f0*/  FSETP.GEU.AND P4, PT, R17, -126, PT ;  /* 0xc2fc00001100780b */ /* 0x000fe20003f8e000 */
[--C-:B------:R-:W-:Y:S01]  /*23100*/  FFMA R16, R16, UR5, -R0.reuse ;  /* 0x0000000510107c23 */ /* 0x100fe20008000800 */
[----:B----4-:R-:W-:Y:S01]  /*23110*/  @!P5 FMUL R173, R173, R173 ;  /* 0x000000adadadd220 */ /* 0x010fe20000400000 */
[----:B------:R-:W-:Y:S01]  /*23120*/  FSETP.GEU.AND P5, PT, R19, -126, PT ;  /* 0xc2fc00001300780b */ /* 0x000fe20003fae000 */
[----:B------:R-:W-:Y:S01]  /*23130*/  @!P6 FMUL R20, R20, 0.5 ;  /* 0x3f0000001414e820 */ /* 0x000fe20000400000 */
[----:B------:R-:W-:Y:S01]  /*23140*/  FFMA R15, R15, UR5, -R0 ;  /* 0x000000050f0f7c23 */ /* 0x000fe20008000800 */
[----:B-1----:R-:W-:Y:S01]  /*23150*/  @!P2 FMUL R175, R175, R175 ;  /* 0x000000afafafa220 */ /* 0x002fe20000400000 */
[----:B------:R-:W-:Y:S01]  /*23160*/  FSETP.GEU.AND P2, PT, R16, -126, PT ;  /* 0xc2fc00001000780b */ /* 0x000fe20003f4e000 */
[----:B------:R-:W1:Y:S05]  /*23170*/  MUFU.EX2 R169, R20 ;  /* 0x0000001400a97308 */ /* 0x000e6a0000000800 */
[----:B------:R-:W-:Y:S01]  /*23180*/  @!P4 FMUL R17, R17, 0.5 ;  /* 0x3f0000001111c820 */ /* 0x000fe20000400000 */
[----:B--2---:R-:W-:Y:S01]  /*23190*/  @!P3 FMUL R21, R21, R21 ;  /* 0x000000151515b220 */ /* 0x004fe20000400000 */
[----:B------:R-:W-:Y:S01]  /*231a0*/  FSETP.GEU.AND P3, PT, R15, -126, PT ;  /* 0xc2fc00000f00780b */ /* 0x000fe20003f6e000 */
[----:B------:R-:W-:-:S03]  /*231b0*/  @!P5 FMUL R19, R19, 0.5 ;  /* 0x3f0000001313d820 */ /* 0x000fc60000400000 */
[----:B------:R-:W2:Y:S01]  /*231c0*/  MUFU.EX2 R17, R17 ;  /* 0x0000001100117308 */ /* 0x000ea20000000800 */
[----:B------:R-:W-:Y:S01]  /*231d0*/  FFMA R14, R14, UR5, -R0 ;  /* 0x000000050e0e7c23 */ /* 0x000fe20008000800 */
[----:B------:R-:W-:-:S06]  /*231e0*/  @!P2 FMUL R16, R16, 0.5 ;  /* 0x3f0000001010a820 */ /* 0x000fcc0000400000 */
        /* <DEDUP_REMOVED lines=12> */
[----:B------:R-:W-:Y:S01]  /*232b0*/  @!P6 FMUL R14, R14, 0.5 ;  /* 0x3f0000000e0ee820 */ /* 0x000fe20000400000 */
[----:B------:R-:W-:Y:S01]  /*232c0*/  FSETP.GEU.AND P5, PT, R13, -126, PT ;  /* 0xc2fc00000d00780b */ /* 0x000fe20003fae000 */
[----:B------:R-:W-:Y:S01]  /*232d0*/  FFMA R8, R8, UR5, -R0 ;  /* 0x0000000508087c23 */ /* 0x000fe20008000800 */
[----:B-1----:R-:W-:Y:S01]  /*232e0*/  @!P2 FMUL R165, R165, R165 ;  /* 0x000000a5a5a5a220 */ /* 0x002fe20000400000 */
[----:B------:R-:W-:Y:S02]  /*232f0*/  FSETP.GEU.AND P2, PT, R12, -126, PT ;  /* 0xc2fc00000c00780b */ /* 0x000fe40003f4e000 */
[----:B------:R-:W1:Y:S04]  /*23300*/  MUFU.EX2 R14, R14 ;  /* 0x0000000e000e7308 */ /* 0x000e680000000800 */
[----:B------:R-:W-:Y:S01]  /*23310*/  @!P4 FMUL R11, R11, 0.5 ;  /* 0x3f0000000b0bc820 */ /* 0x000fe20000400000 */
[----:B--2---:R-:W-:Y:S01]  /*23320*/  @!P3 FMUL R15, R15, R15 ;  /* 0x0000000f0f0fb220 */ /* 0x004fe20000400000 */
[----:B------:R-:W-:-:S02]  /*23330*/  FSETP.GEU.AND P3, PT, R8, -126, PT ;  /* 0xc2fc00000800780b */ /* 0x000fc40003f6e000 */
[----:B------:R-:W-:Y:S02]  /*23340*/  @!P5 FMUL R13, R13, 0.5 ;  /* 0x3f0000000d0dd820 */ /* 0x000fe40000400000 */
[----:B------:R-:W2:Y:S01]  /*23350*/  MUFU.EX2 R11, R11 ;  /* 0x0000000b000b7308 */ /* 0x000ea20000000800 */
[----:B------:R-:W-:Y:S01]  /*23360*/  @!P2 FMUL R12, R12, 0.5 ;  /* 0x3f0000000c0ca820 */ /* 0x000fe20000400000 */
[----:B------:R-:W-:-:S06]  /*23370*/  FFMA R10, R10, UR5, -R0 ;  /* 0x000000050a0a7c23 */ /* 0x000fcc0008000800 */
[----:B------:R-:W4:Y:S01]  /*23380*/  MUFU.EX2 R161, R13 ;  /* 0x0000000d00a17308 */ /* 0x000f220000000800 */
[----:B-1----:R-:W-:Y:S01]  /*23390*/  @!P6 FMUL R14, R14, R14 ;  /* 0x0000000e0e0ee220 */ /* 0x002fe20000400000 */
[----:B------:R-:W-:Y:S01]  /*233a0*/  @!P3 FMUL R8, R8, 0.5 ;  /* 0x3f0000000808b820 */ /* 0x000fe20000400000 */
[----:B------:R-:W-:-:S05]  /*233b0*/  FSETP.GEU.AND P6, PT, R10, -126, PT ;  /* 0xc2fc00000a00780b */ /* 0x000fca0003fce000 */
[----:B------:R-:W1:Y:S01]  /*233c0*/  MUFU.EX2 R12, R12 ;  /* 0x0000000c000c7308 */ /* 0x000e620000000800 */
[--C-:B------:R-:W-:Y:S01]  /*233d0*/  FFMA R3, R3, UR5, -R0.reuse ;  /* 0x0000000503037c23 */ /* 0x100fe20008000800 */
[----:B------:R-:W-:-:S06]  /*233e0*/  FFMA R9, R9, UR5, -R0 ;  /* 0x0000000509097c23 */ /* 0x000fcc0008000800 */
[----:B------:R3:W3:Y:S01]  /*233f0*/  MUFU.EX2 R13, R8 ;  /* 0x00000008000d7308 */ /* 0x0006e20000000800 */
[----:B--2---:R-:W-:Y:S01]  /*23400*/  @!P4 FMUL R11, R11, R11 ;  /* 0x0000000b0b0bc220 */ /* 0x004fe20000400000 */
[----:B------:R-:W-:Y:S01]  /*23410*/  FSETP.GEU.AND P4, PT, R3, -126, PT ;  /* 0xc2fc00000300780b */ /* 0x000fe20003f8e000 */
[----:B------:R-:W-:Y:S01]  /*23420*/  FFMA R2, R2, UR5, -R0 ;  /* 0x0000000502027c23 */ /* 0x000fe20008000800 */
[----:B----4-:R-:W-:Y:S01]  /*23430*/  @!P5 FMUL R161, R161, R161 ;  /* 0x000000a1a1a1d220 */ /* 0x010fe20000400000 */
[----:B------:R-:W-:Y:S01]  /*23440*/  FSETP.GEU.AND P5, PT, R9, -126, PT ;  /* 0xc2fc00000900780b */ /* 0x000fe20003fae000 */
[----:B------:R-:W-:Y:S01]  /*23450*/  @!P6 FMUL R10, R10, 0.5 ;  /* 0x3f0000000a0ae820 */ /* 0x000fe20000400000 */
[----:B-1----:R-:W-:Y:S01]  /*23460*/  @!P2 FMUL R12, R12, R12 ;  /* 0x0000000c0c0ca220 */ /* 0x002fe20000400000 */
[----:B------:R-:W-:Y:S02]  /*23470*/  FSETP.GEU.AND P2, PT, R2, -126, PT ;  /* 0xc2fc00000200780b */ /* 0x000fe40003f4e000 */
[----:B------:R1:W2:Y:S01]  /*23480*/  MUFU.EX2 R157, R10 ;  /* 0x0000000a009d7308 */ /* 0x0002a20000000800 */
[----:B---3--:R-:W-:Y:S01]  /*23490*/  FADD R8, R153, R11 ;  /* 0x0000000b99087221 */ /* 0x008fe20000000000 */
[----:B------:R-:W-:Y:S01]  /*234a0*/  @!P3 FMUL R13, R13, R13 ;  /* 0x0000000d0d0db220 */ /* 0x000fe20000400000 */
[----:B-1----:R-:W-:-:S02]  /*234b0*/  FADD R10, R164, R17 ;  /* 0x00000011a40a7221 */ /* 0x002fc40000000000 */
[----:B------:R-:W-:Y:S02]  /*234c0*/  @!P4 FMUL R3, R3, 0.5 ;  /* 0x3f0000000303c820 */ /* 0x000fe40000400000 */
[----:B------:R-:W-:Y:S01]  /*234d0*/  FADD R16, R10, R8 ;  /* 0x000000080a107221 */ /* 0x000fe20000000000 */
[----:B------:R-:W-:Y:S01]  /*234e0*/  FADD R10, R158, R14 ;  /* 0x0000000e9e0a7221 */ /* 0x000fe20000000000 */
[----:B------:R-:W-:Y:S01]  /*234f0*/  FADD R8, R21, R13 ;  /* 0x0000000d15087221 */ /* 0x000fe20000000000 */
[----:B------:R-:W-:Y:S01]  /*23500*/  @!P5 FMUL R9, R9, 0.5 ;  /* 0x3f0000000909d820 */ /* 0x000fe20000400000 */
[----:B------:R-:W1:Y:S02]  /*23510*/  MUFU.EX2 R3, R3 ;  /* 0x0000000300037308 */ /* 0x000e640000000800 */
[----:B------:R-:W-:Y:S01]  /*23520*/  FADD R8, R10, R8 ;  /* 0x000000080a087221 */ /* 0x000fe20000000000 */
[----:B------:R-:W-:-:S03]  /*23530*/  @!P2 FMUL R2, R2, 0.5 ;  /* 0x3f0000000202a820 */ /* 0x000fc60000400000 */
[----:B------:R-:W-:Y:S02]  /*23540*/  FADD R22, R16, R8 ;  /* 0x0000000810167221 */ /* 0x000fe40000000000 */
[----:B------:R-:W3:Y:S01]  /*23550*/  MUFU.EX2 R9, R9 ;  /* 0x0000000900097308 */ /* 0x000ee20000000800 */
[----:B------:R-:W-:-:S07]  /*23560*/  FFMA R167, R167, UR5, -R0 ;  /* 0x00000005a7a77c23 */ /* 0x000fce0008000800 */
[----:B------:R-:W4:Y:S01]  /*23570*/  MUFU.EX2 R8, R2 ;  /* 0x0000000200087308 */ /* 0x000f220000000800 */
[--C-:B------:R-:W-:Y:S01]  /*23580*/  FFMA R162, R162, UR5, -R0.reuse ;  /* 0x00000005a2a27c23 */ /* 0x100fe20008000800 */
[----:B--2---:R-:W-:Y:S01]  /*23590*/  @!P6 FMUL R157, R157, R157 ;  /* 0x0000009d9d9de220 */ /* 0x004fe20000400000 */
[--C-:B------:R-:W-:Y:S01]  /*235a0*/  FFMA R163, R163, UR5, -R0.reuse ;  /* 0x00000005a3a37c23 */ /* 0x100fe20008000800 */
[----:B------:R-:W-:Y:S01]  /*235b0*/  FSETP.GEU.AND P6, PT, R167, -126, PT ;  /* 0xc2fc0000a700780b */ /* 0x000fe20003fce000 */
[--C-:B------:R-:W-:Y:S01]  /*235c0*/  FFMA R18, R18, UR5, -R0.reuse ;  /* 0x0000000512127c23 */ /* 0x100fe20008000800 */
[----:B-1----:R-:W-:Y:S01]  /*235d0*/  @!P4 FMUL R3, R3, R3 ;  /* 0x000000030303c220 */ /* 0x002fe20000400000 */
[----:B------:R-:W-:Y:S01]  /*235e0*/  FFMA R0, R215, UR5, -R0 ;  /* 0x00000005d7007c23 */ /* 0x000fe20008000800 */
[----:B------:R-:W-:Y:S01]  /*235f0*/  FSETP.GEU.AND P4, PT, R162, -126, PT ;  /* 0xc2fc0000a200780b */ /* 0x000fe20003f8e000 */
[----:B---3--:R-:W-:Y:S01]  /*23600*/  @!P5 FMUL R9, R9, R9 ;  /* 0x000000090909d220 */ /* 0x008fe20000400000 */
[----:B------:R-:W-:Y:S01]  /*23610*/  FSETP.GEU.AND P5, PT, R163, -126, PT ;  /* 0xc2fc0000a300780b */ /* 0x000fe20003fae000 */
[----:B------:R-:W-:Y:S01]  /*23620*/  FADD R10, R181, R165 ;  /* 0x000000a5b50a7221 */ /* 0x000fe20000000000 */
[----:B------:R-:W-:Y:S01]  /*23630*/  FSETP.GEU.AND P3, PT, R18, -126, PT ;  /* 0xc2fc00001200780b */ /* 0x000fe20003f6e000 */
[----:B----4-:R-:W-:Y:S01]  /*23640*/  @!P2 FMUL R8, R8, R8 ;  /* 0x000000080808a220 */ /* 0x010fe20000400000 */
[----:B------:R-:W-:Y:S01]  /*23650*/  FSETP.GEU.AND P2, PT, R0, -126, PT ;  /* 0xc2fc00000000780b */ /* 0x000fe20003f4e000 */
[----:B------:R-:W-:-:S02]  /*23660*/  FADD R2, R173, R157 ;  /* 0x0000009dad027221 */ /* 0x000fc40000000000 */
[----:B------:R-:W-:-:S04]  /*23670*/  @!P6 FMUL R167, R167, 0.5 ;  /* 0x3f000000a7a7e820 */ /* 0x000fc80000400000 */
[----:B------:R-:W-:Y:S01]  /*23680*/  @!P4 FMUL R162, R162, 0.5 ;  /* 0x3f000000a2a2c820 */ /* 0x000fe20000400000 */
[----:B------:R-:W-:Y:S01]  /*23690*/  FADD R20, R231, R229 ;  /* 0x000000e5e7147221 */ /* 0x000fe20000000000 */
[----:B------:R-:W-:Y:S01]  /*236a0*/  FADD R16, R10, R2 ;  /* 0x000000020a107221 */ /* 0x000fe20000000000 */
[----:B------:R-:W-:Y:S01]  /*236b0*/  FADD R10, R177, R161 ;  /* 0x000000a1b10a7221 */ /* 0x000fe20000000000 */
[----:B------:R-:W-:Y:S01]  /*236c0*/  FADD R2, R169, R3 ;  /* 0x00000003a9027221 */ /* 0x000fe20000000000 */
[----:B------:R-:W-:Y:S01]  /*236d0*/  @!P5 FMUL R163, R163, 0.5 ;  /* 0x3f000000a3a3d820 */ /* 0x000fe20000400000 */
[----:B------:R-:W1:Y:S01]  /*236e0*/  MUFU.EX2 R167, R167 ;  /* 0x000000a700a77308 */ /* 0x000e620000000800 */
[----:B------:R-:W-:Y:S01]  /*236f0*/  @!P3 FMUL R18, R18, 0.5 ;  /* 0x3f0000001212b820 */ /* 0x000fe20000400000 */
[----:B------:R-:W-:Y:S01]  /*23700*/  FADD R2, R10, R2 ;  /* 0x000000020a027221 */ /* 0x000fe20000000000 */
[----:B------:R-:W2:Y:S01]  /*23710*/  LDL.LU R215, [R1+0x178] ;  /* 0x0001780001d77983 */ /* 0x000ea20000300800 */
[----:B------:R-:W-:-:S04]  /*23720*/  @!P2 FMUL R0, R0, 0.5 ;  /* 0x3f0000000000a820 */ /* 0x000fc80000400000 */
[----:B------:R-:W3:Y:S01]  /*23730*/  MUFU.EX2 R159, R162 ;  /* 0x000000a2009f7308 */ /* 0x000ee20000000800 */
[----:B------:R-:W-:Y:S01]  /*23740*/  FADD R152, R20, R170 ;  /* 0x000000aa14987221 */ /* 0x000fe20000000000 */
[----:B------:R-:W-:Y:S01]  /*23750*/  FADD R20, R16, R2 ;  /* 0x0000000210147221 */ /* 0x000fe20000000000 */
[----:B------:R-:W-:Y:S01]  /*23760*/  FADD R10, R160, R15 ;  /* 0x0000000fa00a7221 */ /* 0x000fe20000000000 */
[----:B------:R-:W-:Y:S01]  /*23770*/  FADD R2, R23, R9 ;  /* 0x0000000917027221 */ /* 0x000fe20000000000 */
[----:B------:R-:W4:Y:S03]  /*23780*/  LDL.LU R232, [R1+0x16c] ;  /* 0x00016c0001e87983 */ /* 0x000f260000300800 */
[----:B------:R-:W3:Y:S01]  /*23790*/  MUFU.EX2 R171, R18 ;  /* 0x0000001200ab7308 */ /* 0x000ee20000000800 */
[----:B------:R-:W-:-:S07]  /*237a0*/  FADD R10, R10, R2 ;  /* 0x000000020a0a7221 */ /* 0x000fce0000000000 */
[----:B------:R-:W3:Y:S01]  /*237b0*/  MUFU.EX2 R163, R163 ;  /* 0x000000a300a37308 */ /* 0x000ee20000000800 */
[----:B------:R-:W-:-:S07]  /*237c0*/  FADD R2, R156, R12 ;  /* 0x0000000c9c027221 */ /* 0x000fce0000000000 */
[----:B------:R3:W3:Y:S01]  /*237d0*/  MUFU.EX2 R155, R0 ;  /* 0x00000000009b7308 */ /* 0x0006e20000000800 */
[----:B-1----:R-:W-:Y:S01]  /*237e0*/  @!P6 FMUL R167, R167, R167 ;  /* 0x000000a7a7a7e220 */ /* 0x002fe20000400000 */
[----:B---3--:R-:W-:Y:S01]  /*237f0*/  @!P4 FMUL R159, R159, R159 ;  /* 0x0000009f9f9fc220 */ /* 0x008fe20000400000 */
[----:B------:R-:W3:Y:S01]  /*23800*/  LDL.LU R154, [R1+0x168] ;  /* 0x00016800019a7983 */ /* 0x000ee20000300800 */
[----:B------:R-:W-:-:S03]  /*23810*/  @!P3 FMUL R171, R171, R171 ;  /* 0x000000abababb220 */ /* 0x000fc60000400000 */
[----:B------:R-:W2:Y:S01]  /*23820*/  LDL.LU R231, [R1+0x158] ;  /* 0x0001580001e77983 */ /* 0x000ea20000300800 */
[----:B------:R-:W-:Y:S01]  /*23830*/  FADD R0, R19, R8 ;  /* 0x0000000813007221 */ /* 0x000fe20000000000 */
[----:B------:R-:W-:Y:S02]  /*23840*/  @!P5 FMUL R163, R163, R163 ;  /* 0x000000a3a3a3d220 */ /* 0x000fe40000400000 */
[----:B------:R-:W4:Y:S01]  /*23850*/  LDL.LU R229, [R1+0x15c] ;  /* 0x00015c0001e57983 */ /* 0x000f220000300800 */
[----:B------:R-:W-:Y:S01]  /*23860*/  FADD R0, R2, R0 ;  /* 0x0000000002007221 */ /* 0x000fe20000000000 */
[----:B------:R-:W-:Y:S02]  /*23870*/  FADD R2, R183, R167 ;  /* 0x000000a7b7027221 */ /* 0x000fe40000000000 */
[----:B------:R-:W3:Y:S01]  /*23880*/  LDL.LU R170, [R1+0x14c] ;  /* 0x00014c0001aa7983 */ /* 0x000ee20000300800 */
[----:B------:R-:W-:Y:S01]  /*23890*/  FADD R18, R10, R0 ;  /* 0x000000000a127221 */ /* 0x000fe20000000000 */
[----:B------:R-:W-:Y:S01]  /*238a0*/  FADD R0, R175, R159 ;  /* 0x0000009faf007221 */ /* 0x000fe20000000000 */
[----:B------:R-:W-:Y:S01]  /*238b0*/  @!P2 FMUL R155, R155, R155 ;  /* 0x0000009b9b9ba220 */ /* 0x000fe20000400000 */
[----:B------:R-:W2:Y:S02]  /*238c0*/  LDL.LU R162, [R1+0x148] ;  /* 0x0001480001a27983 */ /* 0x000ea40000300800 */
[----:B------:R-:W-:Y:S01]  /*238d0*/  FADD R16, R2, R0 ;  /* 0x0000000002107221 */ /* 0x000fe20000000000 */
[----:B------:R-:W-:Y:S01]  /*238e0*/  FADD R2, R179, R163 ;  /* 0x000000a3b3027221 */ /* 0x000fe20000000000 */
[----:B------:R-:W-:-:S04]  /*238f0*/  FADD R0, R171, R155 ;  /* 0x0000009bab007221 */ /* 0x000fc80000000000 */
[----:B------:R-:W-:Y:S01]  /*23900*/  FADD R10, R2, R0 ;  /* 0x00000000020a7221 */ /* 0x000fe20000000000 */
[----:B------:R-:W-:-:S05]  /*23910*/  FMUL R2, R237, UR5 ;  /* 0x00000005ed027c20 */ /* 0x000fca0008400000 */
[----:B------:R-:W-:-:S13]  /*23920*/  FSETP.GEU.AND P2, PT, R2, -126, PT ;  /* 0xc2fc00000200780b */ /* 0x000fda0003f4e000 */
[----:B------:R-:W-:-:S06]  /*23930*/  @!P2 FMUL R2, R2, 0.5 ;  /* 0x3f0000000202a820 */ /* 0x000fcc0000400000 */
[----:B------:R-:W1:Y:S01]  /*23940*/  MUFU.EX2 R2, R2 ;  /* 0x0000000200027308 */ /* 0x000e620000000800 */
[----:B------:R-:W-:Y:S01]  /*23950*/  FADD R10, R16, R10 ;  /* 0x0000000a100a7221 */ /* 0x000fe20000000000 */
[----:B------:R-:W-:Y:S01]  /*23960*/  FMUL R0, R166, UR5 ;  /* 0x00000005a6007c20 */ /* 0x000fe20008400000 */
[----:B------:R-:W-:Y:S01]  /*23970*/  FADD R16, R22, R18 ;  /* 0x0000001216107221 */ /* 0x000fe20000000000 */
[----:B------:R-:W4:Y:S01]  /*23980*/  LDL.LU R166, [R1+0x13c] ;  /* 0x00013c0001a67983 */ /* 0x000f220000300800 */
[----:B------:R-:W-:-:S03]  /*23990*/  FADD R10, R20, R10 ;  /* 0x0000000a140a7221 */ /* 0x000fc60000000000 */
[----:B------:R-:W3:Y:S04]  /*239a0*/  LDL.LU R20, [R1+0x138] ;  /* 0x0001380001147983 */ /* 0x000ee80000300800 */
[----:B------:R-:W2:Y:S04]  /*239b0*/  LDL.LU R22, [R1+0x128] ;  /* 0x0001280001167983 */ /* 0x000ea80000300800 */
[----:B------:R-:W4:Y:S01]  /*239c0*/  LDL.LU R18, [R1+0x12c] ;  /* 0x00012c0001127983 */ /* 0x000f220000300800 */
[----:B-1----:R-:W-:-:S04]  /*239d0*/  @!P2 FMUL R2, R2, R2 ;  /* 0x000000020202a220 */ /* 0x002fc80000400000 */
[-C--:B------:R-:W-:Y:S01]  /*239e0*/  FMUL R109, R109, R2.reuse ;  /* 0x000000026d6d7220 */ /* 0x080fe20000400000 */
[-C--:B------:R-:W-:Y:S01]  /*239f0*/  FMUL R112, R112, R2.reuse ;  /* 0x0000000270707220 */ /* 0x080fe20000400000 */
        /* <DEDUP_REMOVED lines=10> */
[----:B-1----:R-:W2:Y:S04]  /*23aa0*/  LDL.LU R112, [R1+0x404] ;  /* 0x0004040001707983 */ /* 0x002ea80000300800 */
[----:B------:R1:W-:Y:S01]  /*23ab0*/  STL [R1+0x10], R113 ;  /* 0x0000107101007387 */ /* 0x0003e20000100800 */
[----:B------:R-:W-:-:S03]  /*23ac0*/  FMUL R128, R128, R2 ;  /* 0x0000000280807220 */ /* 0x000fc60000400000 */
[----:B-1----:R-:W4:Y:S04]  /*23ad0*/  LDL.LU R113, [R1+0x400] ;  /* 0x0004000001717983 */ /* 0x002f280000300800 */
        /* <DEDUP_REMOVED lines=159> */
[----:B------:R1:W-:Y:S04]  /*244d0*/  STL [R1+0x1c0], R91 ;  /* 0x0001c05b01007387 */ /* 0x0003e80000100800 */
        /* <DEDUP_REMOVED lines=10> */
[----:B------:R4:W-:Y:S04]  /*24580*/  STL [R1+0x1e4], R182 ;  /* 0x0001e4b601007387 */ /* 0x0009e80000100800 */
[----:B-1----:R-:W4:Y:S01]  /*24590*/  LDL.LU R102, [R1+0x8] ;  /* 0x0000080001667983 */ /* 0x002f220000300800 */
[----:B------:R-:W-:Y:S01]  /*245a0*/  FSETP.GEU.AND P3, PT, R0, -126, PT ;  /* 0xc2fc00000000780b */ /* 0x000fe20003f6e000 */
[----:B------:R-:W-:-:S12]  /*245b0*/  FMUL R178, R178, R2 ;  /* 0x00000002b2b27220 */ /* 0x000fd80000400000 */
[----:B------:R-:W-:-:S06]  /*245c0*/  @!P3 FMUL R0, R0, 0.5 ;  /* 0x3f0000000000b820 */ /* 0x000fcc0000400000 */
[----:B------:R-:W1:Y:S01]  /*245d0*/  MUFU.EX2 R0, R0 ;  /* 0x0000000000007308 */ /* 0x000e620000000800 */
        /* <DEDUP_REMOVED lines=44> */
[-C--:B---3--:R-:W-:Y:S01]  /*248a0*/  FMUL R109, R109, R2.reuse ;  /* 0x000000026d6d7220 */ /* 0x088fe20000400000 */
[-C--:B--2---:R-:W-:Y:S01]  /*248b0*/  FMUL R112, R112, R2.reuse ;  /* 0x0000000270707220 */ /* 0x084fe20000400000 */
[-C--:B----4-:R-:W-:Y:S01]  /*248c0*/  FMUL R113, R113, R2.reuse ;  /* 0x0000000271717220 */ /* 0x090fe20000400000 */
        /* <DEDUP_REMOVED lines=19> */
[----:B------:R-:W-:Y:S01]  /*24a00*/  FADD R2, R16, R10 ;  /* 0x0000000a10027221 */ /* 0x000fe20000000000 */
[----:B------:R-:W2:Y:S01]  /*24a10*/  LDL.LU R152, [R1+0x11c] ;  /* 0x00011c0001987983 */ /* 0x000ea20000300800 */
[----:B------:R-:W-:-:S03]  /*24a20*/  F2FP.BF16.F32.PACK_AB R180, R180, R228 ;  /* 0x000000e4b4b4723e */ /* 0x000fc600000010ff */
[----:B------:R-:W3:Y:S01]  /*24a30*/  LDL.LU R16, [R1+0x10c] ;  /* 0x00010c0001107983 */ /* 0x000ee20000300800 */
[----:B------:R-:W-:-:S03]  /*24a40*/  F2FP.BF16.F32.PACK_AB R182, R185, R212 ;  /* 0x000000d4b9b6723e */ /* 0x000fc600000010ff */
[----:B------:R-:W4:Y:S01]  /*24a50*/  LDL.LU R10, [R1+0x118] ;  /* 0x00011800010a7983 */ /* 0x000f220000300800 */
[----:B------:R-:W-:-:S03]  /*24a60*/  F2FP.BF16.F32.PACK_AB R176, R176, R184 ;  /* 0x000000b8b0b0723e */ /* 0x000fc600000010ff */
[----:B------:R-:W2:Y:S01]  /*24a70*/  LDL.LU R228, [R1+0x108] ;  /* 0x0001080001e47983 */ /* 0x000ea20000300800 */
[----:B-1----:R-:W-:-:S03]  /*24a80*/  F2FP.BF16.F32.PACK_AB R178, R168, R172 ;  /* 0x000000aca8b2723e */ /* 0x002fc600000010ff */
[----:B------:R-:W3:Y:S01]  /*24a90*/  LDL.LU R212, [R1+0xf8] ;  /* 0x0000f80001d47983 */ /* 0x000ee20000300800 */
[----:B------:R-:W-:-:S03]  /*24aa0*/  @!P3 FMUL R0, R0, R0 ;  /* 0x000000000000b220 */ /* 0x000fc60000400000 */
        /* <DEDUP_REMOVED lines=29> */
[----:B------:R-:W-:-:S05]  /*24c80*/  FMUL R102, R102, R0 ;  /* 0x0000000066667220 */ /* 0x000fca0000400000 */
        /* <DEDUP_REMOVED lines=51> */
[----:B-1----:R-:W2:Y:S01]  /*24fc0*/  LDL.LU R151, [R1+0x2b0] ;  /* 0x0002b00001977983 */ /* 0x002ea20000300800 */
[-C--:B------:R-:W-:Y:S01]  /*24fd0*/  FMUL R233, R233, R0.reuse ;  /* 0x00000000e9e97220 */ /* 0x080fe20000400000 */
[-C--:B---3--:R-:W-:Y:S01]  /*24fe0*/  FMUL R172, R172, R0.reuse ;  /* 0x00000000acac7220 */ /* 0x088fe20000400000 */
[-C--:B----4-:R-:W-:Y:S01]  /*24ff0*/  FMUL R168, R168, R0.reuse ;  /* 0x00000000a8a87220 */ /* 0x090fe20000400000 */
[-C--:B--2---:R-:W-:Y:S01]  /*25000*/  FMUL R184, R184, R0.reuse ;  /* 0x00000000b8b87220 */ /* 0x084fe20000400000 */
[-C--:B------:R-:W-:Y:S01]  /*25010*/  FMUL R212, R212, R0.reuse ;  /* 0x00000000d4d47220 */ /* 0x080fe20000400000 */
[----:B------:R1:W-:Y:S01]  /*25020*/  STL [R1+0xd8], R233 ;  /* 0x0000d8e901007387 */ /* 0x0003e20000100800 */
[-C--:B------:R-:W-:Y:S01]  /*25030*/  FMUL R185, R185, R0.reuse ;  /* 0x00000000b9b97220 */ /* 0x080fe20000400000 */
[-C--:B------:R-:W-:Y:S01]  /*25040*/  FMUL R228, R228, R0.reuse ;  /* 0x00000000e4e47220 */ /* 0x080fe20000400000 */
[-C--:B------:R-:W-:Y:S01]  /*25050*/  FMUL R16, R16, R0.reuse ;  /* 0x0000000010107220 */ /* 0x080fe20000400000 */
[-C--:B------:R-:W-:Y:S01]  /*25060*/  FMUL R10, R10, R0.reuse ;  /* 0x000000000a0a7220 */ /* 0x080fe20000400000 */
[-C--:B------:R-:W-:Y:S01]  /*25070*/  FMUL R152, R152, R0.reuse ;  /* 0x0000000098987220 */ /* 0x080fe20000400000 */
[----:B-1----:R1:W5:Y:S04]  /*25080*/  LDL.LU R233, [R1+0x2ac] ;  /* 0x0002ac0001e97983 */ /* 0x0023680000300800 */
[----:B------:R2:W-:Y:S01]  /*25090*/  STL [R1+0xdc], R172 ;  /* 0x0000dcac01007387 */ /* 0x0005e20000100800 */
[----:B------:R-:W-:-:S03]  /*250a0*/  FMUL R22, R22, R0 ;  /* 0x0000000016167220 */ /* 0x000fc60000400000 */
        /* <DEDUP_REMOVED lines=62> */
[----:B------:R1:W-:Y:S01]  /*25490*/  STL [R1+0x1fc], R230 ;  /* 0x0001fce601007387 */ /* 0x0003e20000100800 */
[----:B------:R-:W-:Y:S01]  /*254a0*/  ULEA UR6, UR4, UR60, 0x3 ;  /* 0x0000003c04067291 */ /* 0x000fe2000f8e183f */
[----:B------:R-:W-:Y:S01]  /*254b0*/  FFMA R235, R0, R235, R2 ;  /* 0x000000eb00eb7223 */ /* 0x000fe20000000002 */
[----:B------:R-:W-:Y:S01]  /*254c0*/  SHF.L.U32 R2, R234, 0x1f, RZ ;  /* 0x0000001fea027819 */ /* 0x000fe200000006ff */
[----:B------:R-:W-:Y:S01]  /*254d0*/  FMUL R26, R26, R0 ;  /* 0x000000001a1a7220 */ /* 0x000fe20000400000 */
[----:B------:R-:W-:Y:S01]  /*254e0*/  F2FP.BF16.F32.PACK_AB R181, R181, R164 ;  /* 0x000000a4b5b5723e */ /* 0x000fe200000010ff */
[----:B------:R-:W-:Y:S01]  /*254f0*/  FMUL R27, R27, R0 ;  /* 0x000000001b1b7220 */ /* 0x000fe20000400000 */
[----:B------:R-:W-:-:S03]  /*25500*/  F2FP.BF16.F32.PACK_AB R183, R183, R160 ;  /* 0x000000a0b7b7723e */ /* 0x000fc600000010ff */
[----:B------:R1:W4:Y:S01]  /*25510*/  SYNCS.PHASECHK.TRANS64.TRYWAIT P2, [UR6+0xc0000], R2 ;  /* 0x0c000002ff0075a7 */ /* 0x0003220008040146 */
[----:B------:R-:W-:Y:S01]  /*25520*/  F2FP.BF16.F32.PACK_AB R177, R177, R158 ;  /* 0x0000009eb1b1723e */ /* 0x000fe200000010ff */
[----:B------:R-:W-:Y:S01]  /*25530*/  FMUL R30, R30, R0 ;  /* 0x000000001e1e7220 */ /* 0x000fe20000400000 */
[----:B------:R-:W-:Y:S01]  /*25540*/  F2FP.BF16.F32.PACK_AB R179, R179, R156 ;  /* 0x0000009cb3b3723e */ /* 0x000fe200000010ff */
[-C--:B------:R-:W-:Y:S01]  /*25550*/  FMUL R31, R31, R0.reuse ;  /* 0x000000001f1f7220 */ /* 0x080fe20000400000 */
        /* <DEDUP_REMOVED lines=56> */
[----:B--2---:R-:W-:-:S02]  /*258e0*/  F2FP.BF16.F32.PACK_AB R172, R209, R227 ;  /* 0x000000e3d1ac723e */ /* 0x004fc400000010ff */
[----:B---3--:R-:W-:Y:S02]  /*258f0*/  F2FP.BF16.F32.PACK_AB R174, R208, R226 ;  /* 0x000000e2d0ae723e */ /* 0x008fe400000010ff */
        /* <DEDUP_REMOVED lines=22> */
[----:B------:R-:W-:Y:S01]  /*25a60*/  F2FP.BF16.F32.PACK_AB R154, R188, R213 ;  /* 0x000000d5bc9a723e */ /* 0x000fe200000010ff */
[-C--:B------:R-:W-:Y:S01]  /*25a70*/  FMUL R150, R150, R0.reuse ;  /* 0x0000000096967220 */ /* 0x080fe20000400000 */
[----:B------:R-:W-:Y:S01]  /*25a80*/  FMUL R151, R151, R0 ;  /* 0x0000000097977220 */ /* 0x000fe20000400000 */
[----:B-1--4-:R-:W-:Y:S06]  /*25a90*/  @!P0 BRA `(.L_x_39) ;  /* 0x0000000000048947 */ /* 0x012fec0003800000 */
[----:B------:R-:W-:Y:S01]  /*25aa0*/  BPT.TRAP 0x1 ;  /* 0x000000040000795c */ /* 0x000fe20000300000 */
.L_x_39:
[----:B------:R-:W-:Y:S05]  /*25ab0*/  @P2 BRA `(.L_x_40) ;  /* 0x0000000000082947 */ /* 0x000fea0003800000 */
[----:B------:R-:W1:Y:S02]  /*25ac0*/  SYNCS.PHASECHK.TRANS64.TRYWAIT P2, [UR6+0xc0000], R2 ;  /* 0x0c000002ff0075a7 */ /* 0x000e640008040146 */
[----:B-1----:R-:W-:Y:S05]  /*25ad0*/  @!P2 BRA `(.L_x_41) ;  /* 0x000001280078a947 */ /* 0x002fea0003800000 */
.L_x_40:
        /* <DEDUP_REMOVED lines=156> */
[----:B-1----:R-:W-:Y:S01]  /*264a0*/  MOV R2, R150 ;  /* 0x0000009600027202 */ /* 0x002fe20000000f00 */
[----:B------:R-:W-:Y:S01]  /*264b0*/  IMAD.MOV.U32 R3, RZ, RZ, R149 ;  /* 0x000000ffff037224 */ /* 0x000fe200078e0095 */
[----:B------:R-:W-:Y:S01]  /*264c0*/  MOV R0, R151 ;  /* 0x0000009700007202 */ /* 0x000fe20000000f00 */
[----:B------:R-:W-:Y:S01]  /*264d0*/  STL.64 [R1+0x8], R26 ;  /* 0x0000081a01007387 */ /* 0x000fe20000100a00 */
[----:B---3--:R-:W-:Y:S01]  /*264e0*/  MOV R4, R148 ;  /* 0x0000009400047202 */ /* 0x008fe20000000f00 */
[----:B------:R-:W-:Y:S01]  /*264f0*/  IMAD.MOV.U32 R6, RZ, RZ, R146 ;  /* 0x000000ffff067224 */ /* 0x000fe200078e0092 */
[----:B------:R-:W-:Y:S01]  /*26500*/  MOV R5, R147 ;  /* 0x0000009300057202 */ /* 0x000fe20000000f00 */
[----:B------:R-:W-:Y:S01]  /*26510*/  STL.64 [R1+0x10], R28 ;  /* 0x0000101c01007387 */ /* 0x000fe20000100a00 */
[----:B------:R-:W-:Y:S01]  /*26520*/  MOV R8, R144 ;  /* 0x0000009000087202 */ /* 0x000fe20000000f00 */
        /* <DEDUP_REMOVED lines=70> */
[----:B------:R1:W-:Y:S01]  /*26990*/  STL [R1+0xa0], R64 ;  /* 0x0000a04001007387 */ /* 0x0003e20000100800 */
[----:B------:R-:W-:Y:S01]  /*269a0*/  MOV R210, R90 ;  /* 0x0000005a00d27202 */ /* 0x000fe20000000f00 */
[----:B------:R-:W-:Y:S01]  /*269b0*/  IMAD.MOV.U32 R211, RZ, RZ, R89 ;  /* 0x000000ffffd37224 */ /* 0x000fe200078e0059 */
[----:B------:R-:W-:Y:S01]  /*269c0*/  MOV R209, R91 ;  /* 0x0000005b00d17202 */ /* 0x000fe20000000f00 */
[----:B------:R-:W2:Y:S01]  /*269d0*/  LDL.LU.64 R150, [R1+0x12a0] ;  /* 0x0012a00001967983 */ /* 0x000ea20000300a00 */
        /* <DEDUP_REMOVED lines=1195> */
[----:B------:R-:W-:-:S03]  /*2b490*/  MOV R0, R151 ;  /* 0x0000009700007202 */ /* 0x000fc60000000f00 */
[----:B------:R-:W-:Y:S01]  /*2b4a0*/  STL.64 [R1+0x60], R48 ;  /* 0x0000603001007387 */ /* 0x000fe20000100a00 */
[----:B------:R-:W-:Y:S01]  /*2b4b0*/  MOV R4, R148 ;  /* 0x0000009400047202 */ /* 0x000fe20000000f00 */
[----:B------:R-:W-:Y:S02]  /*2b4c0*/  IMAD.MOV.U32 R3, RZ, RZ, R149 ;  /* 0x000000ffff037224 */ /* 0x000fe400078e0095 */
[----:B------:R-:W-:Y:S01]  /*2b4d0*/  STL.64 [R1+0x68], R50 ;  /* 0x0000683201007387 */ /* 0x000fe20000100a00 */
[----:B------:R-:W-:Y:S01]  /*2b4e0*/  IMAD.MOV.U32 R6, RZ, RZ, R146 ;  /* 0x000000ffff067224 */ /* 0x000fe200078e0092 */
[----:B------:R-:W-:Y:S02]  /*2b4f0*/  MOV R5, R147 ;  /* 0x0000009300057202 */ /* 0x000fe40000000f00 */
[----:B------:R1:W-:Y:S01]  /*2b500*/  STL [R1+0x70], R52 ;  /* 0x0000703401007387 */ /* 0x0003e20000100800 */
[----:B------:R-:W-:-:S03]  /*2b510*/  MOV R8, R144 ;  /* 0x0000009000087202 */ /* 0x000fc60000000f00 */
[----:B------:R-:W2:Y:S01]  /*2b520*/  LDL.LU.64 R150, [R1+0xae0] ;  /* 0x000ae00001967983 */ /* 0x000ea20000300a00 */
        /* <DEDUP_REMOVED lines=251> */
[----:B------:R-:W-:-:S03]  /*2c4e0*/  MOV R63, R162 ;  /* 0x000000a2003f7202 */ /* 0x000fc60000000f00 */
[----:B------:R-:W2:Y:S01]  /*2c4f0*/  LDL.LU R59, [R1+0x6c] ;  /* 0x00006c00013b7983 */ /* 0x000ea20000300800 */
[----:B------:R-:W-:-:S03]  /*2c500*/  IMAD.MOV.U32 R64, RZ, RZ, R163 ;  /* 0x000000ffff407224 */ /* 0x000fc600078e00a3 */
        /* <DEDUP_REMOVED lines=648> */
[----:B------:R-:W-:-:S03]  /*2ed90*/  MOV R53, R154 ;  /* 0x0000009a00357202 */ /* 0x000fc60000000f00 */
[----:B------:R-:W3:Y:S04]  /*2eda0*/  LDL.LU R8, [R1+0x4dc] ;  /* 0x0004dc0001087983 */ /* 0x000ee80000300800 */
        /* <DEDUP_REMOVED lines=251> */
.L_x_42:
[----:B------:R-:W-:-:S04]  /*2fd60*/  ULEA UR6, UR7, UR60, 0x3 ;  /* 0x0000003c07067291 */ /* 0x000fc8000f8e183f */
[----:B------:R-:W-:-:S04]  /*2fd70*/  UIADD3 UR6, UR6, 0xc0028, URZ ;  /* 0x000c002806067890 */ /* 0x000fc8000fffe03f */
[----:B------:R-:W-:-:S09]  /*2fd80*/  UPRMT UR6, URZ, 0x654, UR6 ;  /* 0x000006543f067896 */ /* 0x000fd20008000006 */
[----:B------:R-:W-:Y:S01]  /*2fd90*/  SYNCS.ARRIVE.TRANS64.RED.A1T0 RZ, [UR6], RZ ;  /* 0x000000ffffff79a7 */ /* 0x000fe20008100406 */
[----:B------:R-:W-:Y:S05]  /*2fda0*/  @P1 BRA `(.L_x_43) ;  /* 0x0000000000041947 */ /* 0x000fea0003800000 */
[----:B------:R-:W-:Y:S01]  /*2fdb0*/  BPT.TRAP 0x1 ;  /* 0x000000040000795c */ /* 0x000fe20000300000 */
.L_x_43:
[----:B------:R-:W-:-:S04]  /*2fdc0*/  UIADD3 UR6, UR7, 0x1, URZ ;  /* 0x0000000107067890 */ /* 0x000fc8000fffe03f */
[----:B------:R-:W-:-:S04]  /*2fdd0*/  UISETP.NE.AND UP0, UPT, UR6, 0x5, UPT ;  /* 0x000000050600788c */ /* 0x000fc8000bf05270 */
[----:B------:R-:W-:Y:S01]  /*2fde0*/  USEL UR6, UR6, URZ, UP0 ;  /* 0x0000003f06067287 */ /* 0x000fe20008000000 */
[----:B------:R-:W-:Y:S11]  /*2fdf0*/  @!P0 BRA `(.L_x_44) ;  /* 0x0000000000048947 */ /* 0x000ff60003800000 */
[----:B------:R-:W-:Y:S01]  /*2fe00*/  BPT.TRAP 0x1 ;  /* 0x000000040000795c */ /* 0x000fe20000300000 */
.L_x_44:
[----:B------:R-:W-:-:S04]  /*2fe10*/  ULEA UR7, UR6, UR60, 0x3 ;  /* 0x0000003c06077291 */ /* 0x000fc8000f8e183f */
[----:B------:R-:W-:-:S04]  /*2fe20*/  UIADD3 UR7, UR7, 0xc0028, URZ ;  /* 0x000c002807077890 */ /* 0x000fc8000fffe03f */
[----:B------:R-:W-:-:S09]  /*2fe30*/  UPRMT UR7, URZ, 0x654, UR7 ;  /* 0x000006543f077896 */ /* 0x000fd20008000007 */
[----:B------:R-:W-:Y:S01]  /*2fe40*/  SYNCS.ARRIVE.TRANS64.RED.A1T0 RZ, [UR7], RZ ;  /* 0x000000ffffff79a7 */ /* 0x000fe20008100407 */
[----:B------:R-:W-:Y:S05]  /*2fe50*/  @P1 BRA `(.L_x_45) ;  /* 0x0000000000041947 */ /* 0x000fea0003800000 */
[----:B------:R-:W-:Y:S01]  /*2fe60*/  BPT.TRAP 0x1 ;  /* 0x000000040000795c */ /* 0x000fe20000300000 */
.L_x_45:
[----:B------:R-:W-:Y:S01]  /*2fe70*/  UIADD3 UR4, UR4, 0x1, URZ ;  /* 0x0000000104047890 */ /* 0x000fe2000fffe03f */
[C---:B-----5:R-:W-:Y:S01]  /*2fe80*/  ISETP.GT.AND P2, PT, R233.reuse, 0x1, PT ;  /* 0x00000001e900780c */ /* 0x060fe20003f44270 */
[----:B------:R-:W-:Y:S01]  /*2fe90*/  UIADD3 UR6, UR6, 0x1, URZ ;  /* 0x0000000106067890 */ /* 0x000fe2000fffe03f */
[----:B------:R-:W-:Y:S01]  /*2fea0*/  IADD3 R2, R233, -0x1, RZ ;  /* 0xffffffffe9027810 */ /* 0x000fe20007ffe0ff */
[----:B------:R-:W-:Y:S01]  /*2feb0*/  UISETP.NE.AND UP1, UPT, UR4, 0x5, UPT ;  /* 0x000000050400788c */ /* 0x000fe2000bf25270 */
[----:B------:R-:W-:Y:S01]  /*2fec0*/  VIADD R4, R4, 0x80 ;  /* 0x0000008004047836 */ /* 0x000fe20000000000 */
[----:B------:R-:W-:Y:S01]  /*2fed0*/  UISETP.NE.AND UP0, UPT, UR6, 0x5, UPT ;  /* 0x000000050600788c */ /* 0x000fe2000bf05270 */
[----:B------:R-:W-:Y:S01]  /*2fee0*/  MOV R233, R2 ;  /* 0x0000000200e97202 */ /* 0x000fe20000000f00 */
[----:B------:R-:W-:Y:S01]  /*2fef0*/  USEL UR7, URZ, 0x1, UP1 ;  /* 0x000000013f077887 */ /* 0x000fe20008800000 */
[----:B------:R-:W-:Y:S01]  /*2ff00*/  MOV R224, R216 ;  /* 0x000000d800e07202 */ /* 0x000fe20000000f00 */
[----:B------:R-:W-:Y:S01]  /*2ff10*/  USEL UR4, UR4, URZ, UP1 ;  /* 0x0000003f04047287 */ /* 0x000fe20008800000 */
[----:B------:R-:W-:-:S03]  /*2ff20*/  IMAD.MOV.U32 R232, RZ, RZ, R7 ;  /* 0x000000ffffe87224 */ /* 0x000fc600078e0007 */
[----:B------:R-:W-:Y:S01]  /*2ff30*/  LOP3.LUT R0, R234, UR7, RZ, 0x3c, !PT ;  /* 0x00000007ea007c12 */ /* 0x000fe2000f8e3cff */
[----:B------:R-:W-:Y:S01]  /*2ff40*/  USEL UR7, UR6, URZ, UP0 ;  /* 0x0000003f06077287 */ /* 0x000fe20008000000 */
[----:B------:R-:W-:Y:S11]  /*2ff50*/  @P2 BRA `(.L_x_46) ;  /* 0xfffffeec00002947 */ /* 0x000ff6000383ffff */
.L_x_35:
[----:B------:R-:W1:Y:S01]  /*2ff60*/  SHFL.BFLY PT, R0, R236, 0x1, 0x1f ;  /* 0x0c201f00ec007f89 */ /* 0x000e6200000e0000 */
[----:B------:R-:W-:Y:S01]  /*2ff70*/  BSSY B0, `(.L_x_47) ;  /* 0x0000025000007945 */ /* 0x000fe20003800000 */
[----:B------:R-:W-:Y:S02]  /*2ff80*/  MOV R11, 0x7f800000 ;  /* 0x7f800000000b7802 */ /* 0x000fe40000000f00 */
[----:B------:R-:W2:Y:S01]  /*2ff90*/  SHFL.BFLY PT, R2, R235, 0x1, 0x1f ;  /* 0x0c201f00eb027f89 */ /* 0x000ea200000e0000 */
[----:B------:R-:W-:Y:S02]  /*2ffa0*/  MOV R10, 0x3f800000 ;  /* 0x3f800000000a7802 */ /* 0x000fe40000000f00 */
[----:B------:R-:W-:Y:S01]  /*2ffb0*/  MOV R9, 0x7f800000 ;  /* 0x7f80000000097802 */ /* 0x000fe20000000f00 */
[----:B-1----:R-:W-:Y:S01]  /*2ffc0*/  FADD R236, R0, R236 ;  /* 0x000000ec00ec7221 */ /* 0x002fe20000000000 */
[----:B--2---:R-:W-:-:S04]  /*2ffd0*/  FADD R235, R2, R235 ;  /* 0x000000eb02eb7221 */ /* 0x004fc80000000000 */
[----:B------:R-:W1:Y:S04]  /*2ffe0*/  SHFL.BFLY PT, R0, R236, 0x2, 0x1f ;  /* 0x0c401f00ec007f89 */ /* 0x000e6800000e0000 */
[----:B------:R-:W2:Y:S01]  /*2fff0*/  SHFL.BFLY PT, R12, R235, 0x2, 0x1f ;  /* 0x0c401f00eb0c7f89 */ /* 0x000ea200000e0000 */
[C---:B-1----:R-:W-:Y:S01]  /*30000*/  FSETP.NE.AND P0, PT, R236.reuse, -R0, PT ;  /* 0x80000000ec00720b */ /* 0x042fe20003f05000 */
[----:B------:R-:W-:Y:S01]  /*30010*/  FADD R236, R236, R0 ;  /* 0x00000000ecec7221 */ /* 0x000fe20000000000 */
[----:B------:R-:W-:Y:S02]  /*30020*/  IMAD.MOV.U32 R0, RZ, RZ, 0x3f800000 ;  /* 0x3f800000ff007424 */ /* 0x000fe400078e00ff */
[----:B--2---:R-:W-:-:S09]  /*30030*/  FADD R4, R235, R12 ;  /* 0x0000000ceb047221 */ /* 0x004fd20000000000 */
[----:B------:R-:W-:Y:S05]  /*30040*/  @!P0 BRA `(.L_x_48) ;  /* 0x00000000005c8947 */ /* 0x000fea0003800000 */
[----:B------:R-:W-:Y:S01]  /*30050*/  MOV R0, R236 ;  /* 0x000000ec00007202 */ /* 0x000fe20000000f00 */
[----:B------:R-:W-:Y:S04]  /*30060*/  BSSY B1, `(.L_x_49) ;  /* 0x000000d000017945 */ /* 0x000fe80003800000 */
[----:B------:R-:W-:-:S05]  /*30070*/  VIADD R2, R0, 0x1800000 ;  /* 0x0180000000027836 */ /* 0x000fca0000000000 */
[----:B------:R-:W-:-:S04]  /*30080*/  LOP3.LUT R2, R2, 0x7f800000, RZ, 0xc0, !PT ;  /* 0x7f80000002027812 */ /* 0x000fc800078ec0ff */
[----:B------:R-:W-:-:S13]  /*30090*/  ISETP.GT.U32.AND P0, PT, R2, 0x1ffffff, PT ;  /* 0x01ffffff0200780c */ /* 0x000fda0003f04070 */
[----:B------:R-:W-:Y:S05]  /*300a0*/  @P0 BRA `(.L_x_50) ;  /* 0x0000000000100947 */ /* 0x000fea0003800000 */
[----:B------:R-:W-:-:S07]  /*300b0*/  MOV R8, 0x300d0 ;  /* 0x000300d000087802 */ /* 0x000fce0000000f00 */
[----:B------:R-:W-:Y:S05]  /*300c0*/  CALL.REL.NOINC `($__internal_0_$__cuda_sm20_rcp_rn_f32_slowpath) ;  /* 0x0000008400ac7944 */ /* 0x000fea0003c00000 */
[----:B------:R-:W-:Y:S01]  /*300d0*/  MOV R2, R5 ;  /* 0x0000000500027202 */ /* 0x000fe20000000f00 */
[----:B------:R-:W-:Y:S06]  /*300e0*/  BRA `(.L_x_51) ;  /* 0x0000000000107947 */ /* 0x000fec0003800000 */
.L_x_50:
[----:B------:R-:W1:Y:S02]  /*300f0*/  MUFU.RCP R2, R0 ;  /* 0x0000000000027308 */ /* 0x000e640000001000 */
[----:B-1----:R-:W-:-:S04]  /*30100*/  FFMA R3, R0, R2, -1 ;  /* 0xbf80000000037423 */ /* 0x002fc80000000002 */
[----:B------:R-:W-:-:S04]  /*30110*/  FADD.FTZ R3, -R3, -RZ ;  /* 0x800000ff03037221 */ /* 0x000fc80000010100 */
[----:B------:R-:W-:-:S07]  /*30120*/  FFMA R2, R2, R3, R2 ;  /* 0x0000000302027223 */ /* 0x000fce0000000002 */
.L_x_51:
[----:B------:R-:W-:Y:S05]  /*30130*/  BSYNC B1 ;  /* 0x0000000000017941 */ /* 0x000fea0003800000 */
.L_x_49:
[----:B------:R-:W-:Y:S01]  /*30140*/  FSETP.GEU.AND P0, PT, |R0|, 1.175494350822287508e-38, PT ;  /* 0x008000000000780b */ /* 0x000fe20003f0e200 */
[----:B------:R-:W-:-:S12]  /*30150*/  ULDC UR4, c[0x0][0x600] ;  /* 0x0001800000047ab9 */ /* 0x000fd80000000800 */
[----:B------:R-:W-:-:S06]  /*30160*/  @!P0 FMUL R0, R0, 16777216 ;  /* 0x4b80000000008820 */ /* 0x000fcc0000400000 */
[----:B------:R-:W1:Y:S02]  /*30170*/  MUFU.LG2 R0, R0 ;  /* 0x0000000000007308 */ /* 0x000e640000000c00 */
[----:B-1----:R-:W-:-:S04]  /*30180*/  @!P0 FADD R0, R0, -24 ;  /* 0xc1c0000000008421 */ /* 0x002fc80000000000 */
[----:B------:R-:W-:-:S04]  /*30190*/  FMUL R0, R0, 0.69314718246459960938 ;  /* 0x3f31721800007820 */ /* 0x000fc80000400000 */
[----:B------:R-:W-:Y:S01]  /*301a0*/  FFMA R9, R216, UR4, R0 ;  /* 0x00000004d8097c23 */ /* 0x000fe20008000000 */
[----:B------:R-:W-:-:S07]  /*301b0*/  MOV R0, R2 ;  /* 0x0000000200007202 */ /* 0x000fce0000000f00 */
.L_x_48:
[----:B------:R-:W-:Y:S05]  /*301c0*/  BSYNC B0 ;  /* 0x0000000000007941 */ /* 0x000fea0003800000 */
.L_x_47:
[----:B------:R-:W2:Y:S01]  /*301d0*/  LDL.LU R165, [R1] ;  /* 0x0000000001a57983 */ /* 0x000ea20000300800 */
[----:B------:R-:W-:-:S03]  /*301e0*/  ULDC UR4, c[0x0][0x608] ;  /* 0x0001820000047ab9 */ /* 0x000fc60000000800 */
[----:B------:R-:W3:Y:S04]  /*301f0*/  LDL.LU R161, [R1+0x4] ;  /* 0x0000040001a17983 */ /* 0x000ee80000300800 */
[----:B------:R-:W4:Y:S04]  /*30200*/  LDL.LU R157, [R1+0x10] ;  /* 0x00001000019d7983 */ /* 0x000f280000300800 */
[----:B------:R-:W5:Y:S04]  /*30210*/  LDL.LU R153, [R1+0x14] ;  /* 0x0000140001997983 */ /* 0x000f680000300800 */
        /* <DEDUP_REMOVED lines=59> */
[----:B------:R-:W5:Y:S01]  /*305d0*/  LDL.LU R2, [R1+0x1f4] ;  /* 0x0001f40001027983 */ /* 0x000f620000300800 */
[----:B------:R-:W-:Y:S01]  /*305e0*/  FMUL R0, R0, UR4 ;  /* 0x0000000400007c20 */ /* 0x000fe20008400000 */
[----:B------:R-:W-:Y:S01]  /*305f0*/  FSETP.NE.AND P0, PT, R235, -R12, PT ;  /* 0x8000000ceb00720b */ /* 0x000fe20003f05000 */
[----:B------:R-:W-:Y:S02]  /*30600*/  BSSY B0, `(.L_x_52) ;  /* 0x00000eb000007945 */ /* 0x000fe40003800000 */
[-C--:B------:R-:W-:Y:S01]  /*30610*/  FMUL R77, R77, R0.reuse ;  /* 0x000000004d4d7220 */ /* 0x080fe20000400000 */
[-C--:B------:R-:W-:Y:S01]  /*30620*/  FMUL R81, R81, R0.reuse ;  /* 0x0000000051517220 */ /* 0x080fe20000400000 */
[-C--:B--2---:R-:W-:Y:S01]  /*30630*/  FMUL R165, R165, R0.reuse ;  /* 0x00000000a5a57220 */ /* 0x084fe20000400000 */
[-C--:B---3--:R-:W-:Y:S01]  /*30640*/  FMUL R161, R161, R0.reuse ;  /* 0x00000000a1a17220 */ /* 0x088fe20000400000 */
[-C--:B----4-:R-:W-:Y:S01]  /*30650*/  FMUL R157, R157, R0.reuse ;  /* 0x000000009d9d7220 */ /* 0x090fe20000400000 */
[-C--:B-----5:R-:W-:Y:S01]  /*30660*/  FMUL R153, R153, R0.reuse ;  /* 0x0000000099997220 */ /* 0x0a0fe20000400000 */
        /* <DEDUP_REMOVED lines=39> */
[----:B------:R-:W-:-:S04]  /*308e0*/  FMUL R237, R163, R0 ;  /* 0x00000000a3ed7220 */ /* 0x000fc80000400000 */
[----:B------:R-:W-:Y:S01]  /*308f0*/  STL [R1+0x4], R164 ;  /* 0x000004a401007387 */ /* 0x000fe20000100800 */
[-C--:B------:R-:W-:Y:S01]  /*30900*/  FMUL R163, R160, R0.reuse ;  /* 0x00000000a0a37220 */ /* 0x080fe20000400000 */
[----:B------:R-:W-:-:S04]  /*30910*/  FMUL R160, R159, R0 ;  /* 0x000000009fa07220 */ /* 0x000fc80000400000 */
[----:B------:R-:W-:Y:S01]  /*30920*/  STL [R1+0x14], R163 ;  /* 0x000014a301007387 */ /* 0x000fe20000100800 */
[----:B------:R-:W-:-:S03]  /*30930*/  FMUL R159, R156, R0 ;  /* 0x000000009c9f7220 */ /* 0x000fc60000400000 */
[----:B------:R-:W-:Y:S01]  /*30940*/  STL [R1], R160 ;  /* 0x000000a001007387 */ /* 0x000fe20000100800 */
        /* <DEDUP_REMOVED lines=31> */
[----:B------:R1:W-:Y:S01]  /*30b40*/  STL [R1+0xd4], R6 ;  /* 0x0000d40601007387 */ /* 0x0003e20000100800 */
[-C--:B------:R-:W-:Y:S01]  /*30b50*/  FMUL R3, R2, R0.reuse ;  /* 0x0000000002037220 */ /* 0x080fe20000400000 */
[-C--:B------:R-:W-:Y:S02]  /*30b60*/  FMUL R2, R25, R0.reuse ;  /* 0x0000000019027220 */ /* 0x080fe40000400000 */
[----:B------:R-:W-:Y:S04]  /*30b70*/  STL [R1+0x100], R8 ;  /* 0x0001000801007387 */ /* 0x000fe80000100800 */
[----:B------:R2:W-:Y:S01]  /*30b80*/  STL [R1+0xe4], R3 ;  /* 0x0000e40301007387 */ /* 0x0005e20000100800 */
[----:B-1----:R-:W-:-:S05]  /*30b90*/  FMUL R6, R24, R0 ;  /* 0x0000000018067220 */ /* 0x002fca0000400000 */
[----:B------:R1:W-:Y:S01]  /*30ba0*/  STL [R1+0x110], R6 ;  /* 0x0001100601007387 */ /* 0x0003e20000100800 */
[----:B--2---:R-:W-:-:S03]  /*30bb0*/  FMUL R3, R28, R0 ;  /* 0x000000001c037220 */ /* 0x004fc60000400000 */
[----:B------:R2:W-:Y:S04]  /*30bc0*/  STL [R1+0xf4], R2 ;  /* 0x0000f40201007387 */ /* 0x0005e80000100800 */
[----:B------:R3:W-:Y:S01]  /*30bd0*/  STL [R1+0x120], R3 ;  /* 0x0001200301007387 */ /* 0x0007e20000100800 */
[-C--:B-1----:R-:W-:Y:S01]  /*30be0*/  FMUL R6, R29, R0.reuse ;  /* 0x000000001d067220 */ /* 0x082fe20000400000 */
[----:B--2---:R-:W-:-:S04]  /*30bf0*/  FMUL R2, R32, R0 ;  /* 0x0000000020027220 */ /* 0x004fc80000400000 */
[----:B------:R1:W-:Y:S01]  /*30c00*/  STL [R1+0x104], R6 ;  /* 0x0001040601007387 */ /* 0x0003e20000100800 */
[----:B---3--:R-:W-:-:S03]  /*30c10*/  FMUL R3, R33, R0 ;  /* 0x0000000021037220 */ /* 0x008fc60000400000 */
        /* <DEDUP_REMOVED lines=45> */
[-C--:B--2---:R-:W-:Y:S01]  /*30ef0*/  FMUL R2, R80, R0.reuse ;  /* 0x0000000050027220 */ /* 0x084fe20000400000 */
[----:B---3--:R-:W-:-:S04]  /*30f00*/  FMUL R3, R85, R0 ;  /* 0x0000000055037220 */ /* 0x008fc80000400000 */
[----:B------:R1:W-:Y:S04]  /*30f10*/  STL [R1+0x1e0], R2 ;  /* 0x0001e00201007387 */ /* 0x0003e80000100800 */
        /* <DEDUP_REMOVED lines=63> */
[----:B------:R-:W-:-:S04]  /*31310*/  FMUL R0, R149, R0 ;  /* 0x0000000095007220 */ /* 0x000fc80000400000 */
[----:B------:R2:W-:Y:S04]  /*31320*/  STL [R1+0x274], R2 ;  /* 0x0002740201007387 */ /* 0x0005e80000100800 */
[----:B------:R2:W-:Y:S01]  /*31330*/  STL [R1+0x26c], R0 ;  /* 0x00026c0001007387 */ /* 0x0005e20000100800 */
[----:B------:R-:W-:Y:S05]  /*31340*/  @!P0 BRA `(.L_x_53) ;  /* 0x0000000000588947 */ /* 0x000fea0003800000 */
[----:B--2---:R-:W-:Y:S01]  /*31350*/  VIADD R0, R4, 0x1800000 ;  /* 0x0180000004007836 */ /* 0x004fe20000000000 */
[----:B------:R-:W-:Y:S04]  /*31360*/  BSSY B1, `(.L_x_54) ;  /* 0x000000c000017945 */ /* 0x000fe80003800000 */
[----:B------:R-:W-:-:S04]  /*31370*/  LOP3.LUT R0, R0, 0x7f800000, RZ, 0xc0, !PT ;  /* 0x7f80000000007812 */ /* 0x000fc800078ec0ff */
[----:B------:R-:W-:-:S13]  /*31380*/  ISETP.GT.U32.AND P0, PT, R0, 0x1ffffff, PT ;  /* 0x01ffffff0000780c */ /* 0x000fda0003f04070 */
[----:B------:R-:W-:Y:S05]  /*31390*/  @P0 BRA `(.L_x_55) ;  /* 0x0000000000100947 */ /* 0x000fea0003800000 */
[----:B------:R-:W-:Y:S02]  /*313a0*/  MOV R0, R4 ;  /* 0x0000000400007202 */ /* 0x000fe40000000f00 */
[----:B------:R-:W-:-:S07]  /*313b0*/  MOV R8, 0x313d0 ;  /* 0x000313d000087802 */ /* 0x000fce0000000f00 */
[----:B------:R-:W-:Y:S05]  /*313c0*/  CALL.REL.NOINC `($__internal_0_$__cuda_sm20_rcp_rn_f32_slowpath) ;  /* 0x0000007000ec7944 */ /* 0x000fea0003c00000 */
[----:B------:R-:W-:Y:S05]  /*313d0*/  BRA `(.L_x_56) ;  /* 0x0000000000107947 */ /* 0x000fea0003800000 */
.L_x_55:
[----:B------:R-:W1:Y:S02]  /*313e0*/  MUFU.RCP R5, R4 ;  /* 0x0000000400057308 */ /* 0x000e640000001000 */
[----:B-1----:R-:W-:-:S04]  /*313f0*/  FFMA R0, R4, R5, -1 ;  /* 0xbf80000004007423 */ /* 0x002fc80000000005 */
[----:B------:R-:W-:-:S04]  /*31400*/  FADD.FTZ R0, -R0, -RZ ;  /* 0x800000ff00007221 */ /* 0x000fc80000010100 */
[----:B------:R-:W-:-:S07]  /*31410*/  FFMA R5, R5, R0, R5 ;  /* 0x0000000005057223 */ /* 0x000fce0000000005 */
.L_x_56:
[----:B------:R-:W-:Y:S05]  /*31420*/  BSYNC B1 ;  /* 0x0000000000017941 */ /* 0x000fea0003800000 */
.L_x_54:
[----:B------:R-:W-:Y:S01]  /*31430*/  FSETP.GEU.AND P0, PT, |R4|, 1.175494350822287508e-38, PT ;  /* 0x008000000400780b */ /* 0x000fe20003f0e200 */
[----:B------:R-:W-:Y:S01]  /*31440*/  ULDC UR4, c[0x0][0x600] ;  /* 0x0001800000047ab9 */ /* 0x000fe20000000800 */
[----:B------:R-:W-:-:S11]  /*31450*/  MOV R10, R5 ;  /* 0x00000005000a7202 */ /* 0x000fd60000000f00 */
[----:B------:R-:W-:-:S06]  /*31460*/  @!P0 FMUL R4, R4, 16777216 ;  /* 0x4b80000004048820 */ /* 0x000fcc0000400000 */
[----:B------:R-:W1:Y:S02]  /*31470*/  MUFU.LG2 R4, R4 ;  /* 0x0000000400047308 */ /* 0x000e640000000c00 */
[----:B-1----:R-:W-:-:S04]  /*31480*/  @!P0 FADD R4, R4, -24 ;  /* 0xc1c0000004048421 */ /* 0x002fc80000000000 */
[----:B------:R-:W-:-:S04]  /*31490*/  FMUL R4, R4, 0.69314718246459960938 ;  /* 0x3f31721804047820 */ /* 0x000fc80000400000 */
[----:B------:R-:W-:-:S07]  /*314a0*/  FFMA R11, R7, UR4, R4 ;  /* 0x00000004070b7c23 */ /* 0x000fce0008000004 */
.L_x_53:
[----:B------:R-:W-:Y:S05]  /*314b0*/  BSYNC B0 ;  /* 0x0000000000007941 */ /* 0x000fea0003800000 */
.L_x_52:
[----:B--2---:R-:W2:Y:S01]  /*314c0*/  LDL R0, [R1+0x2a8] ;  /* 0x0002a80001007983 */ /* 0x004ea20000100800 */
        /* <DEDUP_REMOVED lines=64> */
[----:B--2---:R-:W-:-:S03]  /*318d0*/  R2UR UR5, R0 ;  /* 0x00000000000572ca */ /* 0x004fc600000e0000 */
[----:B------:R-:W2:Y:S01]  /*318e0*/  LDL.LU R0, [R1+0x1fc] ;  /* 0x0001fc0001007983 */ /* 0x000ea20000300800 */
[----:B------:R-:W-:Y:S01]  /*318f0*/  FMUL R10, R10, UR4 ;  /* 0x000000040a0a7c20 */ /* 0x000fe20008400000 */
[----:B------:R-:W-:-:S04]  /*31900*/  UISETP.NE.AND UP0, UPT, UR61, 0x1, UPT ;  /* 0x000000013d00788c */ /* 0x000fc8000bf05270 */
[----:B------:R-:W-:Y:S01]  /*31910*/  USEL UR4, URZ, 0x1, UP0 ;  /* 0x000000013f047887 */ /* 0x000fe20008000000 */
[-C--:B------:R-:W-:Y:S01]  /*31920*/  FMUL R136, R26, R10.reuse ;  /* 0x0000000a1a887220 */ /* 0x080fe20000400000 */
[-C--:B------:R-:W-:Y:S01]  /*31930*/  FMUL R132, R30, R10.reuse ;  /* 0x0000000a1e847220 */ /* 0x080fe20000400000 */
[-C--:B------:R-:W-:Y:S01]  /*31940*/  FMUL R128, R34, R10.reuse ;  /* 0x0000000a22807220 */ /* 0x080fe20000400000 */
[-C--:B------:R-:W-:Y:S01]  /*31950*/  FMUL R124, R38, R10.reuse ;  /* 0x0000000a267c7220 */ /* 0x080fe20000400000 */
[-C--:B------:R-:W-:Y:S01]  /*31960*/  FMUL R120, R42, R10.reuse ;  /* 0x0000000a2a787220 */ /* 0x080fe20000400000 */
[-C--:B------:R-:W-:Y:S01]  /*31970*/  FMUL R116, R46, R10.reuse ;  /* 0x0000000a2e747220 */ /* 0x080fe20000400000 */
        /* <DEDUP_REMOVED lines=48> */
[-C--:B--2---:R-:W-:Y:S01]  /*31c80*/  FMUL R22, R0, R10.reuse ;  /* 0x0000000a00167220 */ /* 0x084fe20000400000 */
[----:B------:R-:W-:-:S05]  /*31c90*/  FMUL R0, R106, R10 ;  /* 0x0000000a6a007220 */ /* 0x000fca0000400000 */
[----:B------:R1:W-:Y:S04]  /*31ca0*/  STL [R1+0x1c], R0 ;  /* 0x00001c0001007387 */ /* 0x0003e80000100800 */
[----:B------:R2:W-:Y:S01]  /*31cb0*/  STL [R1+0x24], R2 ;  /* 0x0000240201007387 */ /* 0x0005e20000100800 */
[-C--:B-1----:R-:W-:Y:S01]  /*31cc0*/  FMUL R0, R114, R10.reuse ;  /* 0x0000000a72007220 */ /* 0x082fe20000400000 */
[----:B--2---:R-:W-:-:S04]  /*31cd0*/  FMUL R2, R115, R10 ;  /* 0x0000000a73027220 */ /* 0x004fc80000400000 */
[----:B------:R1:W-:Y:S04]  /*31ce0*/  STL [R1+0x2c], R0 ;  /* 0x00002c0001007387 */ /* 0x0003e80000100800 */
[----:B------:R2:W-:Y:S01]  /*31cf0*/  STL [R1+0x20], R2 ;  /* 0x0000200201007387 */ /* 0x0005e20000100800 */
[----:B-1----:R-:W-:-:S03]  /*31d00*/  FMUL R0, R119, R10 ;  /* 0x0000000a77007220 */ /* 0x002fc60000400000 */
[----:B------:R1:W-:Y:S01]  /*31d10*/  STL [R1+0x34], R3 ;  /* 0x0000340301007387 */ /* 0x0003e20000100800 */
[----:B--2---:R-:W-:-:S03]  /*31d20*/  FMUL R2, R122, R10 ;  /* 0x0000000a7a027220 */ /* 0x004fc60000400000 */
[----:B------:R2:W-:Y:S01]  /*31d30*/  STL [R1+0x28], R0 ;  /* 0x0000280001007387 */ /* 0x0005e20000100800 */
[----:B-1----:R-:W-:-:S03]  /*31d40*/  FMUL R3, R123, R10 ;  /* 0x0000000a7b037220 */ /* 0x002fc60000400000 */
        /* <DEDUP_REMOVED lines=24> */
[----:B------:R-:W-:Y:S01]  /*31ed0*/  STL [R1+0x6c], R2 ;  /* 0x00006c0201007387 */ /* 0x000fe20000100800 */
[----:B---3--:R-:W-:-:S03]  /*31ee0*/  FMUL R0, R150, R10 ;  /* 0x0000000a96007220 */ /* 0x008fc60000400000 */
[----:B------:R-:W-:Y:S04]  /*31ef0*/  STL [R1+0x60], R3 ;  /* 0x0000600301007387 */ /* 0x000fe80000100800 */
[----:B------:R1:W-:Y:S02]  /*31f00*/  STL [R1+0x70], R0 ;  /* 0x0000700001007387 */ /* 0x0003e40000100800 */
[----:B-1----:R-:W-:-:S05]  /*31f10*/  IMAD.U32 R0, RZ, RZ, UR4 ;  /* 0x00000004ff007e24 */ /* 0x002fca000f8e00ff */
[----:B------:R-:W-:-:S04]  /*31f20*/  SHF.L.U32 R0, R0, 0x1f, RZ ;  /* 0x0000001f00007819 */ /* 0x000fc800000006ff */
[----:B------:R-:W1:Y:S01]  /*31f30*/  SYNCS.PHASECHK.TRANS64.TRYWAIT P0, [UR5+0x8], R0 ;  /* 0x00000800ff0075a7 */ /* 0x000e620008000145 */
[----:B------:R-:W-:-:S05]  /*31f40*/  FMUL R2, R151, R10 ;  /* 0x0000000a97027220 */ /* 0x000fca0000400000 */
[----:B------:R2:W-:Y:S02]  /*31f50*/  STL [R1+0x68], R2 ;  /* 0x0000680201007387 */ /* 0x0005e40000100800 */
[----:B--2---:R-:W2:Y:S01]  /*31f60*/  S2R R2, SR_TID.X ;  /* 0x0000000000027919 */ /* 0x004ea20000002100 */
        /* <DEDUP_REMOVED lines=53> */
[----:B-12---:R-:W-:Y:S06]  /*322c0*/  @!P0 BRA `(.L_x_57) ;  /* 0x0000006000948947 */ /* 0x006fec0003800000 */
.L_x_135:
[C---:B------:R-:W-:Y:S01]  /*322d0*/  LOP3.LUT P0, RZ, R2.reuse, 0x3, RZ, 0xc0, !PT ;  /* 0x0000000302ff7812 */ /* 0x040fe2000780c0ff */
[----:B------:R-:W-:Y:S01]  /*322e0*/  ULDC.64 UR8, c[0x0][0x208] ;  /* 0x0000820000087ab9 */ /* 0x000fe20000000a00 */
[----:B------:R-:W-:Y:S01]  /*322f0*/  LOP3.LUT R62, R2, 0x7f, RZ, 0xc0, !PT ;  /* 0x0000007f023e7812 */ /* 0x000fe200078ec0ff */
[----:B------:R-:W-:Y:S03]  /*32300*/  BSSY B0, `(.L_x_58) ;  /* 0x0000018000007945 */ /* 0x000fe60003800000 */
[----:B------:R-:W-:-:S07]  /*32310*/  SHF.R.U32.HI R60, RZ, 0x5, R62 ;  /* 0x00000005ff3c7819 */ /* 0x000fce000001163e */
[----:B------:R-:W-:Y:S05]  /*32320*/  @P0 BRA `(.L_x_59) ;  /* 0x0000000000540947 */ /* 0x000fea0003800000 */
[----:B------:R-:W2:Y:S01]  /*32330*/  S2UR UR4, SR_CTAID.Y ;  /* 0x00000000000479c3 */ /* 0x000ea20000002600 */
[----:B------:R-:W-:Y:S01]  /*32340*/  SHF.R.U32.HI R2, RZ, 0x2, R2 ;  /* 0x00000002ff027819 */ /* 0x000fe20000011602 */
[----:B------:R-:W-:Y:S01]  /*32350*/  ULDC.64 UR6, c[0x0][0x688] ;  /* 0x0001a20000067ab9 */ /* 0x000fe20000000a00 */
[----:B-1----:R-:W-:Y:S01]  /*32360*/  SHF.L.U32 R0, R60, 0x4, RZ ;  /* 0x000000043c007819 */ /* 0x002fe200000006ff */
[----:B------:R-:W-:Y:S01]  /*32370*/  ULDC UR10, c[0x0][0x288] ;  /* 0x0000a200000a7ab9 */ /* 0x000fe20000000800 */
[----:B------:R-:W-:-:S03]  /*32380*/  LOP3.LUT R2, R2, 0x7, RZ, 0xc0, !PT ;  /* 0x0000000702027812 */ /* 0x000fc600078ec0ff */
[----:B------:R-:W1:Y:S01]  /*32390*/  S2UR UR5, SR_CTAID.Z ;  /* 0x00000000000579c3 */ /* 0x000e620000002700 */
[----:B------:R-:W-:-:S04]  /*323a0*/  LOP3.LUT R0, R0, 0xfffffff0, R2, 0xe2, !PT ;  /* 0xfffffff000007812 */ /* 0x000fc800078ee202 */
[----:B------:R-:W-:-:S04]  /*323b0*/  IADD3 R2, R0, UR42, RZ ;  /* 0x0000002a00027c10 */ /* 0x000fc8000fffe0ff */
[C---:B------:R-:W-:Y:S01]  /*323c0*/  ISETP.GE.U32.AND P0, PT, R2.reuse, UR10, PT ;  /* 0x0000000a02007c0c */ /* 0x040fe2000bf06070 */
[----:B------:R-:W-:-:S05]  /*323d0*/  VIADD R2, R2, 0x8 ;  /* 0x0000000802027836 */ /* 0x000fca0000000000 */
[----:B------:R-:W-:Y:S01]  /*323e0*/  ISETP.GE.U32.AND P1, PT, R2, UR10, PT ;  /* 0x0000000a02007c0c */ /* 0x000fe2000bf26070 */
[----:B--2---:R-:W-:-:S04]  /*323f0*/  UIMAD UR4, UR4, UR6, UR42 ;  /* 0x00000006040472a4 */ /* 0x004fc8000f8e022a */
[----:B-1----:R-:W-:-:S06]  /*32400*/  UIMAD UR4, UR5, UR7, UR4 ;  /* 0x00000007050472a4 */ /* 0x002fcc000f8e0204 */
[----:B------:R-:W-:Y:S01]  /*32410*/  IADD3 R0, P2, R0, UR4, RZ ;  /* 0x0000000400007c10 */ /* 0x000fe2000ff5e0ff */
[----:B------:R-:W-:-:S03]  /*32420*/  ULDC.64 UR4, c[0x0][0x680] ;  /* 0x0001a00000047ab9 */ /* 0x000fc60000000a00 */
[----:B------:R-:W-:Y:S02]  /*32430*/  IADD3.X R3, RZ, RZ, RZ, P2, !PT ;  /* 0x000000ffff037210 */ /* 0x000fe400017fe4ff */
[----:B------:R-:W-:-:S04]  /*32440*/  LEA R2, P2, R0, UR4, 0x2 ;  /* 0x0000000400027c11 */ /* 0x000fc8000f8410ff */
[----:B------:R-:W-:-:S05]  /*32450*/  LEA.HI.X R3, R0, UR5, R3, 0x2, P2 ;  /* 0x0000000500037c11 */ /* 0x000fca00090f1403 */
[----:B------:R2:W-:Y:S04]  /*32460*/  @!P0 STG.E desc[UR8][R2.64], R9 ;  /* 0x0000000902008986 */ /* 0x0005e8000c101908 */
[----:B------:R2:W-:Y:S02]  /*32470*/  @!P1 STG.E desc[UR8][R2.64+0x20], R11 ;  /* 0x0000200b02009986 */ /* 0x0005e4000c101908 */
.L_x_59:
[----:B------:R-:W-:Y:S05]  /*32480*/  BSYNC B0 ;  /* 0x0000000000007941 */ /* 0x000fea0003800000 */
.L_x_58:
[----:B------:R-:W-:Y:S02]  /*32490*/  ULDC.64 UR4, c[0x0][0x730] ;  /* 0x0001cc0000047ab9 */ /* 0x000fe40000000a00 */
[----:B------:R-:W-:-:S04]  /*324a0*/  ISETP.NE.U32.AND P0, PT, RZ, UR4, PT ;  /* 0x00000004ff007c0c */ /* 0x000fc8000bf05070 */
[----:B------:R-:W-:-:S13]  /*324b0*/  ISETP.NE.AND.EX P0, PT, RZ, UR5, PT, P0 ;  /* 0x00000005ff007c0c */ /* 0x000fda000bf05300 */
[----:B------:R-:W-:Y:S05]  /*324c0*/  @P0 BRA `(.L_x_60) ;  /* 0x0000000000200947 */ /* 0x000fea0003800000 */
[----:B------:R-:W-:Y:S02]  /*324d0*/  ULDC.64 UR4, c[0x0][0x728] ;  /* 0x0001ca0000047ab9 */ /* 0x000fe40000000a00 */
[----:B------:R-:W-:-:S04]  /*324e0*/  ISETP.NE.U32.AND P0, PT, RZ, UR4, PT ;  /* 0x00000004ff007c0c */ /* 0x000fc8000bf05070 */
[----:B------:R-:W-:-:S13]  /*324f0*/  ISETP.NE.AND.EX P0, PT, RZ, UR5, PT, P0 ;  /* 0x00000005ff007c0c */ /* 0x000fda000bf05300 */
[----:B------:R-:W-:Y:S05]  /*32500*/  @!P0 BRA `(.L_x_61) ;  /* 0x00000000000c8947 */ /* 0x000fea0003800000 */
[----:B-12---:R-:W1:Y:S02]  /*32510*/  LDC.64 R2, c[0x0][0x728] ;  /* 0x0001ca00ff027b82 */ /* 0x006e640000000a00 */
[----:B-1----:R3:W5:Y:S01]  /*32520*/  LDG.E R57, desc[UR8][R2.64] ;  /* 0x0000000802397981 */ /* 0x002762000c1e1900 */
[----:B------:R-:W-:Y:S05]  /*32530*/  BRA `(.L_x_60) ;  /* 0x0000000000047947 */ /* 0x000fea0003800000 */
.L_x_61:
[----:B------:R-:W4:Y:S02]  /*32540*/  LDC R57, c[0x0][0x720] ;  /* 0x0001c800ff397b82 */ /* 0x000f240000000800 */
.L_x_60:
[----:B-1----:R-:W-:-:S04]  /*32550*/  MOV R0, RZ ;  /* 0x000000ff00007202 */ /* 0x002fc80000000f00 */
[----:B------:R-:W-:-:S13]  /*32560*/  LOP3.LUT P0, RZ, R0, 0x1bf, RZ, 0xc0, !PT ;  /* 0x000001bf00ff7812 */ /* 0x000fda000780c0ff */
[----:B------:R-:W-:Y:S05]  /*32570*/  @!P0 BRA `(.L_x_62) ;  /* 0x0000000000408947 */ /* 0x000fea0003800000 */
[----:B--23--:R-:W-:Y:S01]  /*32580*/  MOV R2, 0x0 ;  /* 0x0000000000027802 */ /* 0x00cfe20000000f00 */
[----:B------:R-:W-:Y:S01]  /*32590*/  ULDC.64 UR4, c[0x4][0x70] ;  /* 0x01001c0000047ab9 */ /* 0x000fe20000000a00 */
[----:B------:R-:W-:Y:S01]  /*325a0*/  ULDC.64 UR6, c[0x4][0x78] ;  /* 0x01001e0000067ab9 */ /* 0x000fe20000000a00 */
[----:B------:R-:W-:Y:S01]  /*325b0*/  ULDC.64 UR8, c[0x4][0x8] ;  /* 0x0100020000087ab9 */ /* 0x000fe20000000a00 */
[----:B------:R-:W-:Y:S01]  /*325c0*/  MOV R4, UR4 ;  /* 0x0000000400047c02 */ /* 0x000fe20008000f00 */
[----:B------:R-:W-:Y:S01]  /*325d0*/  IMAD.U32 R5, RZ, RZ, UR5 ;  /* 0x00000005ff057e24 */ /* 0x000fe2000f8e00ff */
[----:B------:R-:W1:Y:S01]  /*325e0*/  LDC.64 R2, c[0x4][R2] ;  /* 0x0100000002027b82 */ /* 0x000e620000000a00 */
[----:B------:R-:W-:Y:S01]  /*325f0*/  MOV R6, UR6 ;  /* 0x0000000600067c02 */ /* 0x000fe20008000f00 */
[----:B------:R-:W-:Y:S01]  /*32600*/  IMAD.U32 R10, RZ, RZ, UR8 ;  /* 0x00000008ff0a7e24 */ /* 0x000fe2000f8e00ff */
[----:B------:R-:W-:Y:S01]  /*32610*/  MOV R7, UR7 ;  /* 0x0000000700077c02 */ /* 0x000fe20008000f00 */
[----:B------:R-:W-:Y:S01]  /*32620*/  IMAD.MOV.U32 R12, RZ, RZ, 0x1 ;  /* 0x00000001ff0c7424 */ /* 0x000fe200078e00ff */
[----:B------:R-:W-:-:S02]  /*32630*/  MOV R11, UR9 ;  /* 0x00000009000b7c02 */ /* 0x000fc40008000f00 */
[----:B------:R-:W-:Y:S02]  /*32640*/  MOV R8, 0x70 ;  /* 0x0000007000087802 */ /* 0x000fe40000000f00 */
[----:B------:R-:W-:-:S07]  /*32650*/  MOV R13, RZ ;  /* 0x000000ff000d7202 */ /* 0x000fce0000000f00 */
[----:B------:R-:W-:-:S07]  /*32660*/  LEPC R20, `(.L_x_62) ;  /* 0x000000001014794e */ /* 0x000fce0000000000 */
[----:B-1--45:R-:W-:Y:S05]  /*32670*/  CALL.ABS.NOINC R2 ;  /* 0x0000000002007343 */ /* 0x032fea0003c00000 */
.L_x_62:
[----:B--23--:R-:W-:Y:S01]  /*32680*/  MOV R2, UR60 ;  /* 0x0000003c00027c02 */ /* 0x00cfe20008000f00 */
[----:B------:R-:W-:-:S04]  /*32690*/  IMAD.U32 R0, RZ, RZ, UR61 ;  /* 0x0000003dff007e24 */ /* 0x000fc8000f8e00ff */
[----:B------:R-:W-:-:S05]  /*326a0*/  IMAD R2, R0, 0x2200, R2 ;  /* 0x0000220000027824 */ /* 0x000fca00078e0202 */
[----:B------:R-:W-:-:S04]  /*326b0*/  IADD3 R58, R2, -0x2200, RZ ;  /* 0xffffde00023a7810 */ /* 0x000fc80007ffe0ff */
[----:B------:R-:W-:-:S13]  /*326c0*/  LOP3.LUT P0, RZ, R58, 0x1b0, RZ, 0xc0, !PT ;  /* 0x000001b03aff7812 */ /* 0x000fda000780c0ff */
[----:B------:R-:W-:Y:S05]  /*326d0*/  @!P0 BRA `(.L_x_63) ;  /* 0x0000000000408947 */ /* 0x000fea0003800000 */
[----:B------:R-:W-:Y:S01]  /*326e0*/  MOV R14, 0x0 ;  /* 0x00000000000e7802 */ /* 0x000fe20000000f00 */
        /* <DEDUP_REMOVED lines=15> */
.L_x_63:
[----:B------:R-:W1:Y:S01]  /*327e0*/  S2R R8, SR_TID.X ;  /* 0x0000000000087919 */ /* 0x000e620000002100 */
[----:B------:R-:W-:Y:S01]  /*327f0*/  ULDC.64 UR4, c[0x0][0x730] ;  /* 0x0001cc0000047ab9 */ /* 0x000fe20000000a00 */
[----:B------:R-:W-:Y:S02]  /*32800*/  IADD3 R62, R62, 0x1f, RZ ;  /* 0x0000001f3e3e7810 */ /* 0x000fe40007ffe0ff */
[----:B------:R-:W-:Y:S02]  /*32810*/  ISETP.NE.U32.AND P0, PT, RZ, UR4, PT ;  /* 0x00000004ff007c0c */ /* 0x000fe4000bf05070 */
[----:B------:R-:W-:Y:S02]  /*32820*/  ISETP.GT.U32.AND P1, PT, R62, 0x3e, PT ;  /* 0x0000003e3e00780c */ /* 0x000fe40003f24070 */
[----:B------:R-:W-:-:S13]  /*32830*/  ISETP.NE.AND.EX P0, PT, RZ, UR5, PT, P0 ;  /* 0x00000005ff007c0c */ /* 0x000fda000bf05300 */
[----:B----45:R-:W2:Y:S01]  /*32840*/  @P0 LDC R57, c[0x0][0x720] ;  /* 0x0001c800ff390b82 */ /* 0x030ea20000000800 */
[----:B-1----:R-:W-:Y:S01]  /*32850*/  IMAD.SHL.U32 R7, R8, 0x20, RZ ;  /* 0x0000002008077824 */ /* 0x002fe200078e00ff */
[----:B------:R-:W-:-:S04]  /*32860*/  SHF.R.U32.HI R0, RZ, 0x1, R8 ;  /* 0x00000001ff007819 */ /* 0x000fc80000011608 */
[----:B------:R-:W-:-:S04]  /*32870*/  LOP3.LUT R3, R7, 0xc0, RZ, 0xc0, !PT ;  /* 0x000000c007037812 */ /* 0x000fc800078ec0ff */
[----:B------:R-:W-:Y:S02]  /*32880*/  LOP3.LUT R3, R3, 0x8, R0, 0xf8, !PT ;  /* 0x0000000803037812 */ /* 0x000fe400078ef800 */
[----:B------:R-:W-:Y:S01]  /*32890*/  SHF.L.U32 R0, R8, 0x2, RZ ;  /* 0x0000000208007819 */ /* 0x000fe200000006ff */
[-C--:B--2---:R-:W-:Y:S01]  /*328a0*/  FMUL R4, R165, R57.reuse ;  /* 0x00000039a5047220 */ /* 0x084fe20000400000 */
[-C--:B------:R-:W-:Y:S02]  /*328b0*/  FMUL R161, R161, R57.reuse ;  /* 0x00000039a1a17220 */ /* 0x080fe40000400000 */
[----:B------:R-:W-:Y:S01]  /*328c0*/  LOP3.LUT R3, R3, 0x18, R0, 0x78, !PT ;  /* 0x0000001803037812 */ /* 0x000fe200078e7800 */
[-C--:B------:R-:W-:Y:S01]  /*328d0*/  FMUL R5, R44, R57.reuse ;  /* 0x000000392c057220 */ /* 0x080fe20000400000 */
[----:B------:R-:W-:Y:S01]  /*328e0*/  LOP3.LUT R0, R7, 0x20, RZ, 0xc0, !PT ;  /* 0x0000002007007812 */ /* 0x000fe200078ec0ff */
[-C--:B------:R-:W-:Y:S01]  /*328f0*/  FMUL R49, R49, R57.reuse ;  /* 0x0000003931317220 */ /* 0x080fe20000400000 */
[----:B------:R-:W-:Y:S01]  /*32900*/  LOP3.LUT R7, R7, 0x100, RZ, 0xc0, !PT ;  /* 0x0000010007077812 */ /* 0x000fe200078ec0ff */
[-C--:B------:R-:W-:Y:S01]  /*32910*/  FMUL R6, R157, R57.reuse ;  /* 0x000000399d067220 */ /* 0x080fe20000400000 */
[----:B------:R-:W-:Y:S01]  /*32920*/  LEA R0, R60, R0, 0x9 ;  /* 0x000000003c007211 */ /* 0x000fe200078e48ff */
[-C--:B------:R-:W-:Y:S01]  /*32930*/  FMUL R153, R153, R57.reuse ;  /* 0x0000003999997220 */ /* 0x080fe20000400000 */
[----:B------:R-:W-:Y:S01]  /*32940*/  FMUL R45, R45, R57 ;  /* 0x000000392d2d7220 */ /* 0x000fe20000400000 */
[----:B------:R-:W-:-:S02]  /*32950*/  F2FP.BF16.F32.PACK_AB R4, R161, R4 ;  /* 0x00000004a104723e */ /* 0x000fc400000010ff */
[----:B------:R-:W-:Y:S01]  /*32960*/  IADD3 R3, R3, R0, R7 ;  /* 0x0000000003037210 */ /* 0x000fe20007ffe007 */
[----:B------:R-:W-:Y:S01]  /*32970*/  FMUL R7, R40, R57 ;  /* 0x0000003928077220 */ /* 0x000fe20000400000 */
[----:B------:R-:W-:Y:S02]  /*32980*/  F2FP.BF16.F32.PACK_AB R5, R49, R5 ;  /* 0x000000053105723e */ /* 0x000fe400000010ff */
[----:B------:R-:W-:Y:S02]  /*32990*/  F2FP.BF16.F32.PACK_AB R6, R153, R6 ;  /* 0x000000069906723e */ /* 0x000fe400000010ff */
[----:B------:R-:W-:Y:S01]  /*329a0*/  F2FP.BF16.F32.PACK_AB R7, R45, R7 ;  /* 0x000000072d07723e */ /* 0x000fe200000010ff */
[----:B------:R-:W-:Y:S06]  /*329b0*/  @P1 BRA `(.L_x_64) ;  /* 0x0000000000041947 */ /* 0x000fec0003800000 */
[----:B------:R-:W-:-:S04]  /*329c0*/  DEPBAR.LE SB0, 0x1 ;  /* 0x000080400000791a */ /* 0x000fc80000000000 */
.L_x_64:
[----:B------:R-:W2:Y:S04]  /*329d0*/  LDL.LU R12, [R1+0x4] ;  /* 0x00000400010c7983 */ /* 0x000ea80000300800 */
[----:B------:R-:W3:Y:S04]  /*329e0*/  LDL.LU R11, [R1] ;  /* 0x00000000010b7983 */ /* 0x000ee80000300800 */
[----:B------:R-:W4:Y:S04]  /*329f0*/  LDL.LU R10, [R1+0x14] ;  /* 0x00001400010a7983 */ /* 0x000f280000300800 */
[----:B------:R-:W4:Y:S01]  /*32a00*/  LDL.LU R9, [R1+0x10] ;  /* 0x0000100001097983 */ /* 0x000f220000300800 */
[----:B------:R-:W-:Y:S05]  /*32a10*/  WARPSYNC.ALL ;  /* 0x0000000000007948 */ /* 0x000fea0003800000 */
[----:B------:R-:W4:Y:S04]  /*32a20*/  LDL.LU R44, [R1+0x80] ;  /* 0x00008000012c7983 */ /* 0x000f280000300800 */
[----:B------:R-:W4:Y:S04]  /*32a30*/  LDL.LU R40, [R1+0x74] ;  /* 0x0000740001287983 */ /* 0x000f280000300800 */
[----:B------:R-:W4:Y:S04]  /*32a40*/  LDL.LU R21, [R1+0x90] ;  /* 0x0000900001157983 */ /* 0x000f280000300800 */
[----:B------:R-:W4:Y:S01]  /*32a50*/  LDL.LU R13, [R1+0x84] ;  /* 0x00008400010d7983 */ /* 0x000f220000300800 */
[C---:B------:R-:W-:Y:S01]  /*32a60*/  IMAD R0, R3.reuse, 0x2, R2 ;  /* 0x0000000203007824 */ /* 0x040fe200078e0202 */
[----:B------:R-:W-:Y:S01]  /*32a70*/  BAR.SYNC.DEFER_BLOCKING 0x1, 0x80 ;  /* 0x0042000000007b1d */ /* 0x000fe20000010000 */
[----:B------:R-:W-:-:S02]  /*32a80*/  LEA R3, R3, R58, 0x1 ;  /* 0x0000003a03037211 */ /* 0x000fc400078e08ff */
[----:B------:R-:W-:Y:S02]  /*32a90*/  LOP3.LUT P0, RZ, R8, 0x4, RZ, 0xc0, !PT ;  /* 0x0000000408ff7812 */ /* 0x000fe4000780c0ff */
[----:B------:R-:W-:Y:S01]  /*32aa0*/  MOV R58, 0x10 ;  /* 0x00000010003a7802 */ /* 0x000fe20000000f00 */
[-C--:B------:R-:W-:Y:S01]  /*32ab0*/  FMUL R162, R162, R57.reuse ;  /* 0x00000039a2a27220 */ /* 0x080fe20000400000 */
[-C--:B------:R-:W-:Y:S01]  /*32ac0*/  FMUL R48, R48, R57.reuse ;  /* 0x0000003930307220 */ /* 0x080fe20000400000 */
[----:B------:R-:W4:Y:S01]  /*32ad0*/  LDL.LU R20, [R1+0xa0] ;  /* 0x0000a00001147983 */ /* 0x000f220000300800 */
[-C--:B------:R-:W-:Y:S01]  /*32ae0*/  FMUL R154, R154, R57.reuse ;  /* 0x000000399a9a7220 */ /* 0x080fe20000400000 */
[-C--:B------:R-:W-:Y:S01]  /*32af0*/  FMUL R41, R41, R57.reuse ;  /* 0x0000003929297220 */ /* 0x080fe20000400000 */
[----:B------:R-:W-:Y:S01]  /*32b00*/  SEL R58, R58, 0xfffffff0, !P0 ;  /* 0xfffffff03a3a7807 */ /* 0x000fe20004000000 */
[----:B------:R-:W4:Y:S01]  /*32b10*/  LDL.LU R15, [R1+0x94] ;  /* 0x00009400010f7983 */ /* 0x000f220000300800 */
[-C--:B------:R-:W-:Y:S01]  /*32b20*/  FMUL R74, R182, R57.reuse ;  /* 0x00000039b64a7220 */ /* 0x080fe20000400000 */
[----:B------:R-:W-:-:S02]  /*32b30*/  FMUL R68, R177, R57 ;  /* 0x00000039b1447220 */ /* 0x000fc40000400000 */
[----:B------:R-:W4:Y:S01]  /*32b40*/  LDL.LU R14, [R1+0xb0] ;  /* 0x0000b000010e7983 */ /* 0x000f220000300800 */
[-C--:B------:R-:W-:Y:S01]  /*32b50*/  FMUL R70, R178, R57.reuse ;  /* 0x00000039b2467220 */ /* 0x080fe20000400000 */
[-C--:B------:R-:W-:Y:S01]  /*32b60*/  FMUL R64, R173, R57.reuse ;  /* 0x00000039ad407220 */ /* 0x080fe20000400000 */
[-C--:B------:R-:W-:Y:S01]  /*32b70*/  FMUL R62, R170, R57.reuse ;  /* 0x00000039aa3e7220 */ /* 0x080fe20000400000 */
[----:B------:R-:W-:Y:S01]  /*32b80*/  STL [R1+0x2ac], R2 ;  /* 0x0002ac0201007387 */ /* 0x000fe20000100800 */
[-C--:B------:R-:W-:Y:S01]  /*32b90*/  FMUL R75, R28, R57.reuse ;  /* 0x000000391c4b7220 */ /* 0x080fe20000400000 */
[-C--:B------:R-:W-:Y:S01]  /*32ba0*/  FMUL R71, R29, R57.reuse ;  /* 0x000000391d477220 */ /* 0x080fe20000400000 */
[-C--:B------:R-:W-:Y:S01]  /*32bb0*/  FMUL R67, R32, R57.reuse ;  /* 0x0000003920437220 */ /* 0x080fe20000400000 */
[----:B------:R1:W-:Y:S01]  /*32bc0*/  STSM.16.M88.4 [R0+-0x2200], R4 ;  /* 0xffde000400007844 */ /* 0x0003e20000000200 */
        /* <DEDUP_REMOVED lines=15> */
[-C--:B-1----:R-:W-:Y:S01]  /*32cc0*/  FMUL R4, R166, R57.reuse ;  /* 0x00000039a6047220 */ /* 0x082fe20000400000 */
[-C--:B------:R-:W-:Y:S01]  /*32cd0*/  FMUL R5, R37, R57.reuse ;  /* 0x0000003925057220 */ /* 0x080fe20000400000 */
[-C--:B------:R-:W-:Y:S01]  /*32ce0*/  FMUL R6, R158, R57.reuse ;  /* 0x000000399e067220 */ /* 0x080fe20000400000 */
[-C--:B------:R-:W-:Y:S01]  /*32cf0*/  FMUL R7, R36, R57.reuse ;  /* 0x0000003924077220 */ /* 0x080fe20000400000 */
[----:B------:R-:W-:Y:S01]  /*32d00*/  IMAD R0, R58, 0x2, R3 ;  /* 0x000000023a007824 */ /* 0x000fe200078e0203 */
[----:B------:R-:W-:Y:S01]  /*32d10*/  F2FP.BF16.F32.PACK_AB R4, R162, R4 ;  /* 0x00000004a204723e */ /* 0x000fe200000010ff */
[----:B------:R-:W-:Y:S01]  /*32d20*/  FMUL R91, R17, R57 ;  /* 0x00000039115b7220 */ /* 0x000fe20000400000 */
[----:B------:R-:W-:Y:S01]  /*32d30*/  F2FP.BF16.F32.PACK_AB R5, R48, R5 ;  /* 0x000000053005723e */ /* 0x000fe200000010ff */
[-C--:B------:R-:W-:Y:S01]  /*32d40*/  FMUL R143, R23, R57.reuse ;  /* 0x00000039178f7220 */ /* 0x080fe20000400000 */
[----:B------:R-:W-:Y:S01]  /*32d50*/  F2FP.BF16.F32.PACK_AB R6, R154, R6 ;  /* 0x000000069a06723e */ /* 0x000fe200000010ff */
[----:B------:R-:W-:Y:S01]  /*32d60*/  FMUL R147, R24, R57 ;  /* 0x0000003918937220 */ /* 0x000fe20000400000 */
[----:B------:R-:W-:Y:S01]  /*32d70*/  F2FP.BF16.F32.PACK_AB R7, R41, R7 ;  /* 0x000000072907723e */ /* 0x000fe200000010ff */
[-C--:B------:R-:W-:Y:S01]  /*32d80*/  FMUL R151, R25, R57.reuse ;  /* 0x0000003919977220 */ /* 0x080fe20000400000 */
[-C--:B------:R-:W-:Y:S01]  /*32d90*/  FMUL R83, R79, R57.reuse ;  /* 0x000000394f537220 */ /* 0x080fe20000400000 */
[-C--:B------:R-:W-:Y:S01]  /*32da0*/  FMUL R135, R27, R57.reuse ;  /* 0x000000391b877220 */ /* 0x080fe20000400000 */
[-C--:B------:R-:W-:Y:S01]  /*32db0*/  FMUL R103, R59, R57.reuse ;  /* 0x000000393b677220 */ /* 0x080fe20000400000 */
[----:B------:R1:W-:Y:S01]  /*32dc0*/  STSM.16.M88.4 [R0], R4 ;  /* 0x0000000400007844 */ /* 0x0003e20000000200 */
        /* <DEDUP_REMOVED lines=58> */
[-C--:B---3--:R-:W-:Y:S01]  /*33170*/  FMUL R177, R11, R57.reuse ;  /* 0x000000390bb17220 */ /* 0x088fe20000400000 */
[----:B------:R-:W2:Y:S01]  /*33180*/  LDL.LU R12, [R1+0xa4] ;  /* 0x0000a400010c7983 */ /* 0x000ea20000300800 */
[-C--:B------:R-:W-:Y:S01]  /*33190*/  FMUL R179, R179, R57.reuse ;  /* 0x00000039b3b37220 */ /* 0x080fe20000400000 */
[----:B------:R-:W-:-:S02]  /*331a0*/  FMUL R180, R180, R57 ;  /* 0x00000039b4b47220 */ /* 0x000fc40000400000 */
[----:B------:R-:W3:Y:S01]  /*331b0*/  LDL.LU R11, [R1+0xc0] ;  /* 0x0000c000010b7983 */ /* 0x000ee20000300800 */
[-C--:B----4-:R-:W-:Y:S01]  /*331c0*/  FMUL R178, R10, R57.reuse ;  /* 0x000000390ab27220 */ /* 0x090fe20000400000 */
[-C--:B------:R-:W-:Y:S02]  /*331d0*/  FMUL R173, R9, R57.reuse ;  /* 0x0000003909ad7220 */ /* 0x080fe40000400000 */
[----:B------:R-:W4:Y:S01]  /*331e0*/  LDL.LU R10, [R1+0xb4] ;  /* 0x0000b400010a7983 */ /* 0x000f220000300800 */
[-C--:B------:R-:W-:Y:S01]  /*331f0*/  FMUL R175, R175, R57.reuse ;  /* 0x00000039afaf7220 */ /* 0x080fe20000400000 */
[-C--:B------:R-:W-:Y:S02]  /*33200*/  FMUL R176, R176, R57.reuse ;  /* 0x00000039b0b07220 */ /* 0x080fe40000400000 */
[----:B------:R-:W4:Y:S01]  /*33210*/  LDL.LU R9, [R1+0xd0] ;  /* 0x0000d00001097983 */ /* 0x000f220000300800 */
[----:B------:R-:W-:-:S03]  /*33220*/  FMUL R174, R44, R57 ;  /* 0x000000392cae7220 */ /* 0x000fc60000400000 */
[----:B------:R-:W4:Y:S01]  /*33230*/  LDL.LU R8, [R1+0xc4] ;  /* 0x0000c40001087983 */ /* 0x000f220000300800 */
[-C--:B------:R-:W-:Y:S01]  /*33240*/  FMUL R171, R171, R57.reuse ;  /* 0x00000039abab7220 */ /* 0x080fe20000400000 */
[-C--:B------:R-:W-:Y:S01]  /*33250*/  FMUL R172, R172, R57.reuse ;  /* 0x00000039acac7220 */ /* 0x080fe20000400000 */
[-C--:B------:R-:W-:Y:S01]  /*33260*/  FMUL R165, R13, R57.reuse ;  /* 0x000000390da57220 */ /* 0x080fe20000400000 */
[----:B-1----:R-:W4:Y:S01]  /*33270*/  LDL.LU R6, [R1+0xe0] ;  /* 0x0000e00001067983 */ /* 0x002f220000300800 */
[-C--:B------:R-:W-:Y:S01]  /*33280*/  FMUL R19, R52, R57.reuse ;  /* 0x0000003934137220 */ /* 0x080fe20000400000 */
[-C--:B------:R-:W-:Y:S02]  /*33290*/  FMUL R161, R15, R57.reuse ;  /* 0x000000390fa17220 */ /* 0x080fe40000400000 */
[----:B------:R-:W4:Y:S01]  /*332a0*/  LDL.LU R2, [R1+0xd4] ;  /* 0x0000d40001027983 */ /* 0x000f220000300800 */
[-C--:B------:R-:W-:Y:S01]  /*332b0*/  FMUL R170, R21, R57.reuse ;  /* 0x0000003915aa7220 */ /* 0x080fe20000400000 */
[-C--:B------:R-:W-:Y:S01]  /*332c0*/  FMUL R107, R55, R57.reuse ;  /* 0x00000039376b7220 */ /* 0x080fe20000400000 */
[-C--:B------:R-:W-:Y:S01]  /*332d0*/  FMUL R169, R40, R57.reuse ;  /* 0x0000003928a97220 */ /* 0x080fe20000400000 */
[----:B------:R-:W4:Y:S04]  /*332e0*/  LDL.LU R13, [R1+0xf0] ;  /* 0x0000f000010d7983 */ /* 0x000f280000300800 */
[----:B------:R-:W4:Y:S04]  /*332f0*/  LDL.LU R5, [R1+0xe4] ;  /* 0x0000e40001057983 */ /* 0x000f280000300800 */
[----:B------:R-:W4:Y:S04]  /*33300*/  LDL.LU R4, [R1+0x100] ;  /* 0x0001000001047983 */ /* 0x000f280000300800 */
        /* <DEDUP_REMOVED lines=35> */
[----:B------:R-:W-:Y:S01]  /*33540*/  @!PT LDS RZ, [RZ] ;  /* 0x00000000fffff984 */ /* 0x000fe20000000800 */
[----:B------:R-:W-:Y:S01]  /*33550*/  @!PT LDS RZ, [RZ] ;  /* 0x00000000fffff984 */ /* 0x000fe20000000800 */
[----:B------:R-:W-:Y:S01]  /*33560*/  @!PT LDS RZ, [RZ] ;  /* 0x00000000fffff984 */ /* 0x000fe20000000800 */
[----:B------:R-:W-:Y:S01]  /*33570*/  @!PT LDS RZ, [RZ] ;  /* 0x00000000fffff984 */ /* 0x000fe20000000800 */
[----:B------:R1:W-:Y:S06]  /*33580*/  MEMBAR.ALL.CTA ;  /* 0x0000000000007992 */ /* 0x0003ec0000008000 */
[----:B-1----:R-:W1:Y:S01]  /*33590*/  FENCE.VIEW.ASYNC.S ;  /* 0x00000000000073c6 */ /* 0x002e620000000000 */
[----:B--2---:R-:W-:-:S03]  /*335a0*/  FMUL R157, R12, R57 ;  /* 0x000000390c9d7220 */ /* 0x004fc60000400000 */
[----:B------:R-:W2:Y:S01]  /*335b0*/  LDL.LU R12, [R1+0x110] ;  /* 0x00011000010c7983 */ /* 0x000ea20000300800 */
[----:B---3--:R-:W-:-:S03]  /*335c0*/  FMUL R158, R11, R57 ;  /* 0x000000390b9e7220 */ /* 0x008fc60000400000 */
[----:B------:R-:W3:Y:S01]  /*335d0*/  LDL.LU R11, [R1+0x104] ;  /* 0x00010400010b7983 */ /* 0x000ee20000300800 */
[----:B----4-:R-:W-:-:S03]  /*335e0*/  FMUL R153, R10, R57 ;  /* 0x000000390a997220 */ /* 0x010fc60000400000 */
[----:B------:R-:W4:Y:S01]  /*335f0*/  LDL.LU R10, [R1+0x120] ;  /* 0x00012000010a7983 */ /* 0x000f220000300800 */
[----:B------:R-:W-:-:S03]  /*33600*/  FMUL R154, R9, R57 ;  /* 0x00000039099a7220 */ /* 0x000fc60000400000 */
        /* <DEDUP_REMOVED lines=14> */
[----:B------:R-:W4:Y:S04]  /*336f0*/  LDL.LU R7, [R1+0x160] ;  /* 0x0001600001077983 */ /* 0x000f280000300800 */
[----:B------:R-:W4:Y:S01]  /*33700*/  LDL.LU R13, [R1+0x154] ;  /* 0x00015400010d7983 */ /* 0x000f220000300800 */
[----:B------:R-:W-:Y:S01]  /*33710*/  FMUL R20, R46, R57 ;  /* 0x000000392e147220 */ /* 0x000fe20000400000 */
[----:B------:R-:W-:Y:S01]  /*33720*/  F2FP.BF16.F32.PACK_AB R62, R62, R232 ;  /* 0x000000e83e3e723e */ /* 0x000fe200000010ff */
[----:B------:R-:W-:Y:S01]  /*33730*/  BSSY B0, `(.L_x_65) ;  /* 0x00000c0000007945 */ /* 0x000fe20003800000 */
[----:B------:R-:W-:Y:S02]  /*33740*/  F2FP.BF16.F32.PACK_AB R60, R60, R234 ;  /* 0x000000ea3c3c723e */ /* 0x000fe400000010ff */
[----:B------:R-:W-:-:S02]  /*33750*/  F2FP.BF16.F32.PACK_AB R61, R61, R233 ;  /* 0x000000e93d3d723e */ /* 0x000fc400000010ff */
[----:B------:R-:W-:Y:S02]  /*33760*/  F2FP.BF16.F32.PACK_AB R63, R63, R231 ;  /* 0x000000e73f3f723e */ /* 0x000fe400000010ff */
[----:B------:R-:W-:Y:S02]  /*33770*/  F2FP.BF16.F32.PACK_AB R64, R64, R230 ;  /* 0x000000e64040723e */ /* 0x000fe400000010ff */
[----:B------:R-:W-:Y:S02]  /*33780*/  F2FP.BF16.F32.PACK_AB R65, R65, R229 ;  /* 0x000000e54141723e */ /* 0x000fe400000010ff */
[----:B------:R-:W-:Y:S02]  /*33790*/  F2FP.BF16.F32.PACK_AB R66, R66, R228 ;  /* 0x000000e44242723e */ /* 0x000fe400000010ff */
[----:B------:R-:W-:Y:S01]  /*337a0*/  F2FP.BF16.F32.PACK_AB R67, R67, R227 ;  /* 0x000000e34343723e */ /* 0x000fe200000010ff */
[----:B-1----:R-:W-:Y:S01]  /*337b0*/  BAR.SYNC.DEFER_BLOCKING 0x1, 0x80 ;  /* 0x0042000000007b1d */ /* 0x002fe20000010000 */
[----:B--2---:R-:W-:-:S05]  /*337c0*/  FMUL R138, R12, R57 ;  /* 0x000000390c8a7220 */ /* 0x004fca0000400000 */
        /* <DEDUP_REMOVED lines=29> */
[-C--:B------:R-:W-:Y:S01]  /*339a0*/  FMUL R105, R9, R57.reuse ;  /* 0x0000003909697220 */ /* 0x080fe20000400000 */
[-C--:B------:R-:W-:Y:S02]  /*339b0*/  FMUL R101, R6, R57.reuse ;  /* 0x0000003906657220 */ /* 0x080fe40000400000 */
        /* <DEDUP_REMOVED lines=13> */
[----:B------:R-:W4:Y:S04]  /*33a90*/  LDL.LU R14, [R1+0x210] ;  /* 0x00021000010e7983 */ /* 0x000f280000300800 */
[----:B------:R-:W4:Y:S01]  /*33aa0*/  LDL.LU R18, [R1+0x20c] ;  /* 0x00020c0001127983 */ /* 0x000f220000300800 */
[-C--:B--2---:R-:W-:Y:S01]  /*33ab0*/  FMUL R89, R12, R57.reuse ;  /* 0x000000390c597220 */ /* 0x084fe20000400000 */
[----:B---3--:R-:W-:-:S02]  /*33ac0*/  FMUL R90, R11, R57 ;  /* 0x000000390b5a7220 */ /* 0x008fc40000400000 */
[----:B------:R-:W2:Y:S04]  /*33ad0*/  LDL.LU R11, [R1+0x218] ;  /* 0x00021800010b7983 */ /* 0x000ea80000300800 */
[----:B------:R-:W3:Y:S01]  /*33ae0*/  LDL.LU R12, [R1+0x214] ;  /* 0x00021400010c7983 */ /* 0x000ee20000300800 */
[----:B----4-:R-:W-:-:S03]  /*33af0*/  FMUL R82, R2, R57 ;  /* 0x0000003902527220 */ /* 0x010fc60000400000 */
[----:B------:R-:W4:Y:S01]  /*33b00*/  LDL.LU R2, [R1+0x220] ;  /* 0x0002200001027983 */ /* 0x000f220000300800 */
[----:B------:R-:W-:-:S03]  /*33b10*/  FMUL R15, R13, R57 ;  /* 0x000000390d0f7220 */ /* 0x000fc60000400000 */
[----:B------:R-:W2:Y:S01]  /*33b20*/  LDL.LU R13, [R1+0x1c] ;  /* 0x00001c00010d7983 */ /* 0x000ea20000300800 */
[----:B------:R-:W-:-:S03]  /*33b30*/  FMUL R16, R14, R57 ;  /* 0x000000390e107220 */ /* 0x000fc60000400000 */
[----:B------:R1:W-:Y:S04]  /*33b40*/  STL [R1+0x10], R15 ;  /* 0x0000100f01007387 */ /* 0x0003e80000100800 */
[----:B------:R-:W2:Y:S04]  /*33b50*/  LDL.LU R14, [R1+0x21c] ;  /* 0x00021c00010e7983 */ /* 0x000ea80000300800 */
[----:B-1----:R-:W2:Y:S04]  /*33b60*/  LDL.LU R15, [R1+0x228] ;  /* 0x00022800010f7983 */ /* 0x002ea80000300800 */
[----:B------:R1:W-:Y:S04]  /*33b70*/  STL [R1+0xc], R16 ;  /* 0x00000c1001007387 */ /* 0x0003e80000100800 */
[----:B------:R-:W2:Y:S04]  /*33b80*/  LDL.LU R17, [R1+0x24] ;  /* 0x0000240001117983 */ /* 0x000ea80000300800 */
[----:B------:R-:W-:Y:S01]  /*33b90*/  STL [R1+0x8], R20 ;  /* 0x0000081401007387 */ /* 0x000fe20000100800 */
[----:B-1----:R-:W-:-:S03]  /*33ba0*/  FMUL R16, R18, R57 ;  /* 0x0000003912107220 */ /* 0x002fc60000400000 */
[----:B------:R-:W2:Y:S04]  /*33bb0*/  LDL.LU R18, [R1+0x224] ;  /* 0x0002240001127983 */ /* 0x000ea80000300800 */
[----:B------:R1:W-:Y:S04]  /*33bc0*/  STL [R1+0x4], R19 ;  /* 0x0000041301007387 */ /* 0x0003e80000100800 */
[----:B-1----:R-:W2:Y:S04]  /*33bd0*/  LDL.LU R19, [R1+0x230] ;  /* 0x0002300001137983 */ /* 0x002ea80000300800 */
[----:B------:R3:W-:Y:S04]  /*33be0*/  STL [R1], R16 ;  /* 0x0000001001007387 */ /* 0x0007e80000100800 */
[----:B------:R-:W2:Y:S01]  /*33bf0*/  LDL.LU R20, [R1+0x20] ;  /* 0x0000200001147983 */ /* 0x000ea20000300800 */
[----:B---3--:R-:W-:-:S05]  /*33c00*/  FMUL R16, R12, R57 ;  /* 0x000000390c107220 */ /* 0x008fca0000400000 */
[----:B------:R-:W-:Y:S04]  /*33c10*/  STL [R1+0x18], R16 ;  /* 0x0000181001007387 */ /* 0x000fe80000100800 */
[----:B------:R-:W3:Y:S01]  /*33c20*/  LDL.LU R21, [R1+0x2c] ;  /* 0x00002c0001157983 */ /* 0x000ee20000300800 */
[----:B----4-:R-:W-:-:S03]  /*33c30*/  FMUL R12, R2, R57 ;  /* 0x00000039020c7220 */ /* 0x010fc60000400000 */
[----:B------:R-:W4:Y:S04]  /*33c40*/  LDL.LU R2, [R1+0x22c] ;  /* 0x00022c0001027983 */ /* 0x000f280000300800 */
[----:B------:R1:W-:Y:S04]  /*33c50*/  STL [R1+0x14], R12 ;  /* 0x0000140c01007387 */ /* 0x0003e80000100800 */
[----:B------:R-:W3:Y:S04]  /*33c60*/  LDL.LU R23, [R1+0x238] ;  /* 0x0002380001177983 */ /* 0x000ee80000300800 */
[----:B------:R-:W3:Y:S04]  /*33c70*/  LDL.LU R24, [R1+0x28] ;  /* 0x0000280001187983 */ /* 0x000ee80000300800 */
[----:B------:R-:W3:Y:S04]  /*33c80*/  LDL.LU R25, [R1+0x34] ;  /* 0x0000340001197983 */ /* 0x000ee80000300800 */
[----:B------:R-:W3:Y:S04]  /*33c90*/  LDL.LU R26, [R1+0x234] ;  /* 0x00023400011a7983 */ /* 0x000ee80000300800 */
[----:B------:R-:W3:Y:S04]  /*33ca0*/  LDL.LU R27, [R1+0x240] ;  /* 0x00024000011b7983 */ /* 0x000ee80000300800 */
[----:B------:R-:W3:Y:S01]  /*33cb0*/  LDL.LU R28, [R1+0x30] ;  /* 0x00003000011c7983 */ /* 0x000ee20000300800 */
[----:B------:R-:W-:-:S03]  /*33cc0*/  FMUL R235, R5, R57 ;  /* 0x0000003905eb7220 */ /* 0x000fc60000400000 */
[----:B------:R-:W3:Y:S01]  /*33cd0*/  LDL.LU R29, [R1+0x3c] ;  /* 0x00003c00011d7983 */ /* 0x000ee20000300800 */
[----:B------:R-:W-:-:S03]  /*33ce0*/  FMUL R5, R34, R57 ;  /* 0x0000003922057220 */ /* 0x000fc60000400000 */
        /* <DEDUP_REMOVED lines=8> */
[----:B------:R-:W3:Y:S04]  /*33d70*/  LDL.LU R36, [R1+0x40] ;  /* 0x0000400001247983 */ /* 0x000ee80000300800 */
[----:B------:R-:W3:Y:S04]  /*33d80*/  LDL.LU R37, [R1+0x4c] ;  /* 0x00004c0001257983 */ /* 0x000ee80000300800 */
[----:B------:R-:W3:Y:S04]  /*33d90*/  LDL.LU R38, [R1+0x24c] ;  /* 0x00024c0001267983 */ /* 0x000ee80000300800 */
[----:B------:R-:W3:Y:S01]  /*33da0*/  LDL.LU R39, [R1+0x258] ;  /* 0x0002580001277983 */ /* 0x000ee20000300800 */
[----:B----4-:R-:W-:-:S03]  /*33db0*/  FMUL R22, R2, R57 ;  /* 0x0000003902167220 */ /* 0x010fc60000400000 */
[----:B------:R-:W4:Y:S01]  /*33dc0*/  LDL.LU R2, [R1+0x48] ;  /* 0x0000480001027983 */ /* 0x000f220000300800 */
[-C--:B------:R-:W-:Y:S01]  /*33dd0*/  FMUL R78, R6, R57.reuse ;  /* 0x00000039064e7220 */ /* 0x080fe20000400000 */
[-C--:B------:R-:W-:Y:S02]  /*33de0*/  FMUL R6, R42, R57.reuse ;  /* 0x000000392a067220 */ /* 0x080fe40000400000 */
        /* <DEDUP_REMOVED lines=10> */
[----:B--2---:R-:W-:-:S03]  /*33e90*/  FMUL R237, R11, R57 ;  /* 0x000000390bed7220 */ /* 0x004fc60000400000 */
[----:B------:R-:W2:Y:S01]  /*33ea0*/  LDL.LU R49, [R1+0x64] ;  /* 0x0000640001317983 */ /* 0x000ea20000300800 */
[----:B-1----:R-:W-:-:S03]  /*33eb0*/  FMUL R12, R53, R57 ;  /* 0x00000039350c7220 */ /* 0x002fc60000400000 */
[----:B------:R-:W2:Y:S01]  /*33ec0*/  LDL.LU R50, [R1+0x264] ;  /* 0x0002640001327983 */ /* 0x000ea20000300800 */
[----:B------:R-:W-:-:S03]  /*33ed0*/  FMUL R11, R54, R57 ;  /* 0x00000039360b7220 */ /* 0x000fc60000400000 */
[----:B------:R-:W2:Y:S01]  /*33ee0*/  LDL.LU R51, [R1+0x270] ;  /* 0x0002700001337983 */ /* 0x000ea20000300800 */
[----:B------:R-:W-:-:S03]  /*33ef0*/  FMUL R16, R56, R57 ;  /* 0x0000003938107220 */ /* 0x000fc60000400000 */
[----:B------:R-:W2:Y:S04]  /*33f00*/  LDL.LU R52, [R1+0x60] ;  /* 0x0000600001347983 */ /* 0x000ea80000300800 */
[----:B------:R-:W2:Y:S04]  /*33f10*/  LDL.LU R53, [R1+0x6c] ;  /* 0x00006c0001357983 */ /* 0x000ea80000300800 */
[----:B------:R-:W2:Y:S04]  /*33f20*/  LDL.LU R54, [R1+0x26c] ;  /* 0x00026c0001367983 */ /* 0x000ea80000300800 */
[----:B------:R-:W2:Y:S04]  /*33f30*/  LDL.LU R55, [R1+0x274] ;  /* 0x0002740001377983 */ /* 0x000ea80000300800 */
[----:B------:R-:W2:Y:S01]  /*33f40*/  LDL.LU R56, [R1+0x68] ;  /* 0x0000680001387983 */ /* 0x000ea20000300800 */
[----:B----4-:R-:W-:-:S03]  /*33f50*/  FMUL R40, R2, R57 ;  /* 0x0000003902287220 */ /* 0x010fc60000400000 */
        /* <DEDUP_REMOVED lines=38> */
[-C--:B------:R-:W-:Y:S01]  /*341c0*/  FMUL R50, R50, R57.reuse ;  /* 0x0000003932327220 */ /* 0x080fe20000400000 */
[-C--:B------:R-:W-:Y:S01]  /*341d0*/  FMUL R51, R51, R57.reuse ;  /* 0x0000003933337220 */ /* 0x080fe20000400000 */
[-C--:B------:R-:W-:Y:S01]  /*341e0*/  FMUL R52, R52, R57.reuse ;  /* 0x0000003934347220 */ /* 0x080fe20000400000 */
[-C--:B------:R-:W-:Y:S01]  /*341f0*/  FMUL R53, R53, R57.reuse ;  /* 0x0000003935357220 */ /* 0x080fe20000400000 */
[-C--:B------:R-:W-:Y:S01]  /*34200*/  FMUL R54, R54, R57.reuse ;  /* 0x0000003936367220 */ /* 0x080fe20000400000 */
[-C--:B------:R-:W-:Y:S01]  /*34210*/  FMUL R55, R55, R57.reuse ;  /* 0x0000003937377220 */ /* 0x080fe20000400000 */
[-C--:B------:R-:W-:Y:S01]  /*34220*/  FMUL R56, R56, R57.reuse ;  /* 0x0000003938387220 */ /* 0x080fe20000400000 */
[----:B----4-:R-:W-:-:S02]  /*34230*/  FMUL R57, R2, R57 ;  /* 0x0000003902397220 */ /* 0x010fc40000400000 */
[----:B------:R1:W5:Y:S01]  /*34240*/  LDL.LU R2, [R1+0x2ac] ;  /* 0x0002ac0001027983 */ /* 0x0003620000300800 */
[----:B------:R-:W-:-:S04]  /*34250*/  IADD3 R232, R3, 0x1000, RZ ;  /* 0x0000100003e87810 */ /* 0x000fc80007ffe0ff */
[----:B------:R-:W-:Y:S01]  /*34260*/  LEA R58, R58, R232, 0x1 ;  /* 0x000000e83a3a7211 */ /* 0x000fe200078e08ff */
[----:B------:R-:W-:Y:S06]  /*34270*/  @P1 BRA `(.L_x_66) ;  /* 0x00000000002c1947 */ /* 0x000fec0003800000 */
[----:B------:R-:W-:Y:S01]  /*34280*/  S2UR UR44, SR_CTAID.Z ;  /* 0x00000000002c79c3 */ /* 0x000fe20000002700 */
[----:B-----5:R-:W-:Y:S01]  /*34290*/  R2UR UR40, R2 ;  /* 0x00000000022872ca */ /* 0x020fe200000e0000 */
[----:B------:R-:W-:Y:S01]  /*342a0*/  ULDC.64 UR4, c[0x0][0x198] ;  /* 0x0000660000047ab9 */ /* 0x000fe20000000a00 */
[----:B------:R-:W-:Y:S01]  /*342b0*/  UMOV UR41, URZ ;  /* 0x0000003f00297c82 */ /* 0x000fe20008000000 */
[----:B------:R-:W-:-:S04]  /*342c0*/  UIADD3 UR4, UP0, UR4, 0x670, URZ ;  /* 0x0000067004047890 */ /* 0x000fc8000ff1e03f */
[----:B------:R-:W2:Y:S01]  /*342d0*/  S2UR UR43, SR_CTAID.Y ;  /* 0x00000000002b79c3 */ /* 0x000ea20000002600 */
[----:B------:R-:W-:-:S05]  /*342e0*/  UIADD3.X UR5, URZ, UR5, URZ, UP0, !UPT ;  /* 0x000000053f057290 */ /* 0x000fca00087fe43f */
[----:B------:R-:W-:-:S09]  /*342f0*/  UIADD3 UR40, UR40, -0x2200, URZ ;  /* 0xffffde0028287890 */ /* 0x000fd2000fffe03f */
[----:B--2---:R2:W-:Y:S01]  /*34300*/  UTMASTG.4D [UR40], [UR4] ;  /* 0x00000028040073b5 */ /* 0x0045e20008018000 */
[----:B------:R0:W-:Y:S01]  /*34310*/  UTMACMDFLUSH ;  /* 0x00000000000079b7 */ /* 0x0001e20000000000 */
[----:B--2---:R-:W-:-:S04]  /*34320*/  DEPBAR.LE SB0, 0x1 ;  /* 0x000080400000791a */ /* 0x004fc80000000000 */
.L_x_66:
[----:B------:R-:W-:Y:S05]  /*34330*/  BSYNC B0 ;  /* 0x0000000000007941 */ /* 0x000fea0003800000 */
.L_x_65:
[----:B------:R-:W-:Y:S01]  /*34340*/  BAR.SYNC.DEFER_BLOCKING 0x1, 0x80 ;  /* 0x0042000000007b1d */ /* 0x000fe20000010000 */
[----:B------:R-:W-:Y:S02]  /*34350*/  F2FP.BF16.F32.PACK_AB R68, R226, R68 ;  /* 0x00000044e244723e */ /* 0x000fe400000010ff */
[----:B------:R-:W-:Y:S02]  /*34360*/  F2FP.BF16.F32.PACK_AB R69, R225, R69 ;  /* 0x00000045e145723e */ /* 0x000fe400000010ff */
[----:B------:R-:W-:Y:S01]  /*34370*/  F2FP.BF16.F32.PACK_AB R70, R224, R70 ;  /* 0x00000046e046723e */ /* 0x000fe200000010ff */
[----:B------:R-:W-:Y:S01]  /*34380*/  BSSY B0, `(.L_x_67) ;  /* 0x000001c000007945 */ /* 0x000fe20003800000 */
[----:B------:R-:W-:Y:S02]  /*34390*/  F2FP.BF16.F32.PACK_AB R71, R223, R71 ;  /* 0x00000047df47723e */ /* 0x000fe400000010ff */
[----:B------:R-:W-:Y:S02]  /*343a0*/  F2FP.BF16.F32.PACK_AB R72, R222, R72 ;  /* 0x00000048de48723e */ /* 0x000fe400000010ff */
[----:B------:R-:W-:-:S02]  /*343b0*/  F2FP.BF16.F32.PACK_AB R73, R221, R73 ;  /* 0x00000049dd49723e */ /* 0x000fc400000010ff */
[----:B------:R-:W-:Y:S02]  /*343c0*/  F2FP.BF16.F32.PACK_AB R74, R220, R74 ;  /* 0x0000004adc4a723e */ /* 0x000fe400000010ff */
[----:B------:R-:W-:Y:S01]  /*343d0*/  F2FP.BF16.F32.PACK_AB R75, R219, R75 ;  /* 0x0000004bdb4b723e */ /* 0x000fe200000010ff */
[----:B------:R2:W-:Y:S04]  /*343e0*/  STSM.16.M88.4 [R3+0x1000], R60 ;  /* 0x0010003c03007844 */ /* 0x0005e80000000200 */
[----:B------:R2:W-:Y:S01]  /*343f0*/  STSM.16.M88.4 [R0+0x1000], R64 ;  /* 0x0010004000007844 */ /* 0x0005e20000000200 */
[----:B------:R-:W-:Y:S01]  /*34400*/  @!PT LDS RZ, [RZ] ;  /* 0x00000000fffff984 */ /* 0x000fe20000000800 */
[----:B------:R-:W-:Y:S01]  /*34410*/  @!PT LDS RZ, [RZ] ;  /* 0x00000000fffff984 */ /* 0x000fe20000000800 */
[----:B------:R-:W-:Y:S01]  /*34420*/  @!PT LDS RZ, [RZ] ;  /* 0x00000000fffff984 */ /* 0x000fe20000000800 */
[----:B------:R-:W-:Y:S01]  /*34430*/  @!PT LDS RZ, [RZ] ;  /* 0x00000000fffff984 */ /* 0x000fe20000000800 */
[----:B------:R3:W-:Y:S06]  /*34440*/  MEMBAR.ALL.CTA ;  /* 0x0000000000007992 */ /* 0x0007ec0000008000 */
[----:B---3--:R-:W3:Y:S02]  /*34450*/  FENCE.VIEW.ASYNC.S ;  /* 0x00000000000073c6 */ /* 0x008ee40000000000 */
[----:B---3--:R-:W-:Y:S06]  /*34460*/  BAR.SYNC.DEFER_BLOCKING 0x1, 0x80 ;  /* 0x0042000000007b1d */ /* 0x008fec0000010000 */
[----:B------:R-:W-:Y:S05]  /*34470*/  @P1 BRA `(.L_x_68) ;  /* 0x0000000000301947 */ /* 0x000fea0003800000 */
[----:B------:R-:W-:Y:S01]  /*34480*/  S2UR UR12, SR_CTAID.Z ;  /* 0x00000000000c79c3 */ /* 0x000fe20000002700 */
[----:B-----5:R-:W-:Y:S01]  /*34490*/  R2UR UR8, R2 ;  /* 0x00000000020872ca */ /* 0x020fe200000e0000 */
[----:B------:R-:W-:Y:S01]  /*344a0*/  ULDC.64 UR4, c[0x0][0x198] ;  /* 0x0000660000047ab9 */ /* 0x000fe20000000a00 */
[----:B------:R-:W-:Y:S01]  /*344b0*/  UMOV UR9, 0x20 ;  /* 0x0000002000097882 */ /* 0x000fe20000000000 */
[----:B------:R-:W-:Y:S01]  /*344c0*/  UIADD3 UR4, UP0, UR4, 0x670, URZ ;  /* 0x0000067004047890 */ /* 0x000fe2000ff1e03f */
[----:B------:R-:W-:-:S03]  /*344d0*/  UMOV UR10, UR42 ;  /* 0x0000002a000a7c82 */ /* 0x000fc60008000000 */
[----:B------:R-:W3:Y:S01]  /*344e0*/  S2UR UR11, SR_CTAID.Y ;  /* 0x00000000000b79c3 */ /* 0x000ee20000002600 */
[----:B------:R-:W-:-:S05]  /*344f0*/  UIADD3.X UR5, URZ, UR5, URZ, UP0, !UPT ;  /* 0x000000053f057290 */ /* 0x000fca00087fe43f */
[----:B------:R-:W-:-:S09]  /*34500*/  UIADD3 UR8, UR8, -0x1200, URZ ;  /* 0xffffee0008087890 */ /* 0x000fd2000fffe03f */
[----:B---3--:R3:W-:Y:S01]  /*34510*/  UTMASTG.4D [UR8], [UR4] ;  /* 0x00000008040073b5 */ /* 0x0087e20008018000 */
[----:B------:R0:W-:Y:S01]  /*34520*/  UTMACMDFLUSH ;  /* 0x00000000000079b7 */ /* 0x0001e20000000000 */
[----:B---3--:R-:W-:-:S04]  /*34530*/  DEPBAR.LE SB0, 0x1 ;  /* 0x000080400000791a */ /* 0x008fc80000000000 */
.L_x_68:
[----:B------:R-:W-:Y:S05]  /*34540*/  BSYNC B0 ;  /* 0x0000000000007941 */ /* 0x000fea0003800000 */
.L_x_67:
[----:B------:R-:W-:Y:S01]  /*34550*/  BAR.SYNC.DEFER_BLOCKING 0x1, 0x80 ;  /* 0x0042000000007b1d */ /* 0x000fe20000010000 */
[----:B--2---:R-:W-:Y:S02]  /*34560*/  F2FP.BF16.F32.PACK_AB R60, R218, R217 ;  /* 0x000000d9da3c723e */ /* 0x004fe400000010ff */
        /* <DEDUP_REMOVED lines=8> */
[----:B------:R2:W-:Y:S04]  /*345f0*/  STSM.16.M88.4 [R3], R68 ;  /* 0x0000004403007844 */ /* 0x0005e80000000200 */
[----:B------:R2:W-:Y:S01]  /*34600*/  STSM.16.M88.4 [R0], R72 ;  /* 0x0000004800007844 */ /* 0x0005e20000000200 */
        /* <DEDUP_REMOVED lines=20> */
.L_x_70:
[----:B------:R-:W-:Y:S05]  /*34750*/  BSYNC B0 ;  /* 0x0000000000007941 */ /* 0x000fea0003800000 */
.L_x_69:
        /* <DEDUP_REMOVED lines=32> */
.L_x_72:
[----:B------:R-:W-:Y:S05]  /*34960*/  BSYNC B0 ;  /* 0x0000000000007941 */ /* 0x000fea0003800000 */
.L_x_71:
        /* <DEDUP_REMOVED lines=32> */
.L_x_74:
[----:B------:R-:W-:Y:S05]  /*34b70*/  BSYNC B0 ;  /* 0x0000000000007941 */ /* 0x000fea0003800000 */
.L_x_73:
        /* <DEDUP_REMOVED lines=32> */
.L_x_76:
[----:B------:R-:W-:Y:S05]  /*34d80*/  BSYNC B0 ;  /* 0x0000000000007941 */ /* 0x000fea0003800000 */
.L_x_75:
        /* <DEDUP_REMOVED lines=32> */
.L_x_78:
[----:B------:R-:W-:Y:S05]  /*34f90*/  BSYNC B0 ;  /* 0x0000000000007941 */ /* 0x000fea0003800000 */
.L_x_77:
        /* <DEDUP_REMOVED lines=32> */
.L_x_80:
[----:B------:R-:W-:Y:S05]  /*351a0*/  BSYNC B0 ;  /* 0x0000000000007941 */ /* 0x000fea0003800000 */
.L_x_79:
        /* <DEDUP_REMOVED lines=32> */
.L_x_82:
[----:B------:R-:W-:Y:S05]  /*353b0*/  BSYNC B0 ;  /* 0x0000000000007941 */ /* 0x000fea0003800000 */
.L_x_81:
        /* <DEDUP_REMOVED lines=32> */
.L_x_84:
[----:B------:R-:W-:Y:S05]  /*355c0*/  BSYNC B0 ;  /* 0x0000000000007941 */ /* 0x000fea0003800000 */
.L_x_83:
        /* <DEDUP_REMOVED lines=32> */
.L_x_86:
[----:B------:R-:W-:Y:S05]  /*357d0*/  BSYNC B0 ;  /* 0x0000000000007941 */ /* 0x000fea0003800000 */
.L_x_85:
[----:B--2---:R-:W2:Y:S04]  /*357e0*/  LDL.LU R71, [R1+0x10] ;  /* 0x0000100001477983 */ /* 0x004ea80000300800 */
[----:B------:R-:W2:Y:S04]  /*357f0*/  LDL.LU R70, [R1+0xc] ;  /* 0x00000c0001467983 */ /* 0x000ea80000300800 */
[----:B------:R-:W3:Y:S04]  /*35800*/  LDL.LU R69, [R1+0x8] ;  /* 0x0000080001457983 */ /* 0x000ee80000300800 */
[----:B------:R-:W3:Y:S04]  /*35810*/  LDL.LU R68, [R1+0x4] ;  /* 0x0000040001447983 */ /* 0x000ee80000300800 */
[----:B------:R-:W4:Y:S01]  /*35820*/  LDL.LU R59, [R1] ;  /* 0x00000000013b7983 */ /* 0x000f220000300800 */
[----:B------:R-:W-:Y:S01]  /*35830*/  F2FP.BF16.F32.PACK_AB R5, R5, R6 ;  /* 0x000000060505723e */ /* 0x000fe200000010ff */
[----:B------:R-:W-:Y:S01]  /*35840*/  BSSY B0, `(.L_x_87) ;  /* 0x000001f000007945 */ /* 0x000fe20003800000 */
[----:B------:R-:W-:Y:S01]  /*35850*/  F2FP.BF16.F32.PACK_AB R6, R7, R8 ;  /* 0x000000080706723e */ /* 0x000fe200000010ff */
[----:B------:R-:W-:Y:S01]  /*35860*/  BAR.SYNC.DEFER_BLOCKING 0x1, 0x80 ;  /* 0x0042000000007b1d */ /* 0x000fe20000010000 */
        /* <DEDUP_REMOVED lines=10> */
[----:B-1----:R-:W1:Y:S02]  /*35910*/  FENCE.VIEW.ASYNC.S ;  /* 0x00000000000073c6 */ /* 0x002e640000000000 */
[----:B-1----:R-:W-:Y:S01]  /*35920*/  BAR.SYNC.DEFER_BLOCKING 0x1, 0x80 ;  /* 0x0042000000007b1d */ /* 0x002fe20000010000 */
[----:B--2---:R-:W-:-:S02]  /*35930*/  F2FP.BF16.F32.PACK_AB R8, R71, R70 ;  /* 0x000000464708723e */ /* 0x004fc400000010ff */
[----:B---3--:R-:W-:Y:S02]  /*35940*/  F2FP.BF16.F32.PACK_AB R9, R69, R68 ;  /* 0x000000444509723e */ /* 0x008fe400000010ff */
[----:B----4-:R-:W-:Y:S01]  /*35950*/  F2FP.BF16.F32.PACK_AB R10, R59, R237 ;  /* 0x000000ed3b0a723e */ /* 0x010fe200000010ff */
[----:B------:R-:W-:Y:S06]  /*35960*/  @P1 BRA `(.L_x_88) ;  /* 0x0000000000301947 */ /* 0x000fec0003800000 */
[----:B------:R-:W-:Y:S01]  /*35970*/  S2UR UR12, SR_CTAID.Z ;  /* 0x00000000000c79c3 */ /* 0x000fe20000002700 */
[----:B-----5:R-:W-:Y:S01]  /*35980*/  R2UR UR8, R2 ;  /* 0x00000000020872ca */ /* 0x020fe200000e0000 */
[----:B------:R-:W-:Y:S01]  /*35990*/  ULDC.64 UR4, c[0x0][0x198] ;  /* 0x0000660000047ab9 */ /* 0x000fe20000000a00 */
[----:B------:R-:W-:Y:S01]  /*359a0*/  UMOV UR9, 0x160 ;  /* 0x0000016000097882 */ /* 0x000fe20000000000 */
[----:B------:R-:W-:Y:S01]  /*359b0*/  UIADD3 UR4, UP0, UR4, 0x670, URZ ;  /* 0x0000067004047890 */ /* 0x000fe2000ff1e03f */
[----:B------:R-:W-:-:S03]  /*359c0*/  UMOV UR10, UR42 ;  /* 0x0000002a000a7c82 */ /* 0x000fc60008000000 */
[----:B------:R-:W1:Y:S01]  /*359d0*/  S2UR UR11, SR_CTAID.Y ;  /* 0x00000000000b79c3 */ /* 0x000e620000002600 */
[----:B------:R-:W-:-:S05]  /*359e0*/  UIADD3.X UR5, URZ, UR5, URZ, UP0, !UPT ;  /* 0x000000053f057290 */ /* 0x000fca00087fe43f */
[----:B------:R-:W-:-:S09]  /*359f0*/  UIADD3 UR8, UR8, -0x1200, URZ ;  /* 0xffffee0008087890 */ /* 0x000fd2000fffe03f */
[----:B-1----:R1:W-:Y:S01]  /*35a00*/  UTMASTG.4D [UR8], [UR4] ;  /* 0x00000008040073b5 */ /* 0x0023e20008018000 */
[----:B------:R0:W-:Y:S01]  /*35a10*/  UTMACMDFLUSH ;  /* 0x00000000000079b7 */ /* 0x0001e20000000000 */
[----:B-1----:R-:W-:-:S04]  /*35a20*/  DEPBAR.LE SB0, 0x1 ;  /* 0x000080400000791a */ /* 0x002fc80000000000 */
.L_x_88:
[----:B------:R-:W-:Y:S05]  /*35a30*/  BSYNC B0 ;  /* 0x0000000000007941 */ /* 0x000fea0003800000 */
.L_x_87:
[----:B------:R-:W2:Y:S04]  /*35a40*/  LDL.LU R60, [R1+0x18] ;  /* 0x00001800013c7983 */ /* 0x000ea80000300800 */
[----:B------:R-:W2:Y:S01]  /*35a50*/  LDL.LU R59, [R1+0x14] ;  /* 0x00001400013b7983 */ /* 0x000ea20000300800 */
[----:B------:R-:W-:Y:S01]  /*35a60*/  BSSY B0, `(.L_x_89) ;  /* 0x0000020000007945 */ /* 0x000fe20003800000 */
[----:B------:R-:W-:Y:S01]  /*35a70*/  F2FP.BF16.F32.PACK_AB R61, R12, R13 ;  /* 0x0000000d0c3d723e */ /* 0x000fe200000010ff */
[----:B------:R-:W-:Y:S01]  /*35a80*/  BAR.SYNC.DEFER_BLOCKING 0x1, 0x80 ;  /* 0x0042000000007b1d */ /* 0x000fe20000010000 */
[----:B------:R-:W-:Y:S02]  /*35a90*/  F2FP.BF16.F32.PACK_AB R62, R14, R15 ;  /* 0x0000000f0e3e723e */ /* 0x000fe400000010ff */
[----:B------:R-:W-:-:S02]  /*35aa0*/  F2FP.BF16.F32.PACK_AB R63, R16, R17 ;  /* 0x00000011103f723e */ /* 0x000fc400000010ff */
[----:B------:R-:W-:Y:S02]  /*35ab0*/  F2FP.BF16.F32.PACK_AB R12, R18, R19 ;  /* 0x00000013120c723e */ /* 0x000fe400000010ff */
[----:B------:R-:W-:Y:S02]  /*35ac0*/  F2FP.BF16.F32.PACK_AB R13, R20, R21 ;  /* 0x00000015140d723e */ /* 0x000fe400000010ff */
        /* <DEDUP_REMOVED lines=10> */
[----:B---3--:R-:W-:Y:S01]  /*35b70*/  BAR.SYNC.DEFER_BLOCKING 0x1, 0x80 ;  /* 0x0042000000007b1d */ /* 0x008fe20000010000 */
[----:B--2---:R-:W-:-:S05]  /*35b80*/  F2FP.BF16.F32.PACK_AB R60, R60, R59 ;  /* 0x0000003b3c3c723e */ /* 0x004fca00000010ff */
[----:B-1----:R-:W-:Y:S05]  /*35b90*/  @P1 BRA `(.L_x_90) ;  /* 0x0000000000301947 */ /* 0x002fea0003800000 */
        /* <DEDUP_REMOVED lines=12> */
.L_x_90:
[----:B------:R-:W-:Y:S05]  /*35c60*/  BSYNC B0 ;  /* 0x0000000000007941 */ /* 0x000fea0003800000 */
.L_x_89:
        /* <DEDUP_REMOVED lines=17> */
[----:B--2---:R-:W2:Y:S02]  /*35d80*/  FENCE.VIEW.ASYNC.S ;  /* 0x00000000000073c6 */ /* 0x004ea40000000000 */
[----:B--2---:R-:W-:Y:S06]  /*35d90*/  BAR.SYNC.DEFER_BLOCKING 0x1, 0x80 ;  /* 0x0042000000007b1d */ /* 0x004fec0000010000 */
[----:B------:R-:W-:Y:S05]  /*35da0*/  @P1 BRA `(.L_x_92) ;  /* 0x0000000000301947 */ /* 0x000fea0003800000 */
[----:B------:R-:W-:Y:S01]  /*35db0*/  S2UR UR12, SR_CTAID.Z ;  /* 0x00000000000c79c3 */ /* 0x000fe20000002700 */
[----:B-----5:R-:W-:Y:S01]  /*35dc0*/  R2UR UR8, R2 ;  /* 0x00000000020872ca */ /* 0x020fe200000e0000 */
[----:B------:R-:W-:Y:S01]  /*35dd0*/  ULDC.64 UR4, c[0x0][0x198] ;  /* 0x0000660000047ab9 */ /* 0x000fe20000000a00 */
[----:B------:R-:W-:Y:S01]  /*35de0*/  UMOV UR9, 0x1a0 ;  /* 0x000001a000097882 */ /* 0x000fe20000000000 */
[----:B------:R-:W-:Y:S01]  /*35df0*/  UIADD3 UR4, UP0, UR4, 0x670, URZ ;  /* 0x0000067004047890 */ /* 0x000fe2000ff1e03f */
[----:B------:R-:W-:-:S03]  /*35e00*/  UMOV UR10, UR42 ;  /* 0x0000002a000a7c82 */ /* 0x000fc60008000000 */
[----:B------:R-:W2:Y:S01]  /*35e10*/  S2UR UR11, SR_CTAID.Y ;  /* 0x00000000000b79c3 */ /* 0x000ea20000002600 */
[----:B------:R-:W-:-:S05]  /*35e20*/  UIADD3.X UR5, URZ, UR5, URZ, UP0, !UPT ;  /* 0x000000053f057290 */ /* 0x000fca00087fe43f */
[----:B------:R-:W-:-:S09]  /*35e30*/  UIADD3 UR8, UR8, -0x1200, URZ ;  /* 0xffffee0008087890 */ /* 0x000fd2000fffe03f */
[----:B--2---:R2:W-:Y:S01]  /*35e40*/  UTMASTG.4D [UR8], [UR4] ;  /* 0x00000008040073b5 */ /* 0x0045e20008018000 */
[----:B------:R0:W-:Y:S01]  /*35e50*/  UTMACMDFLUSH ;  /* 0x00000000000079b7 */ /* 0x0001e20000000000 */
[----:B--2---:R-:W-:-:S04]  /*35e60*/  DEPBAR.LE SB0, 0x1 ;  /* 0x000080400000791a */ /* 0x004fc80000000000 */
.L_x_92:
[----:B------:R-:W-:Y:S05]  /*35e70*/  BSYNC B0 ;  /* 0x0000000000007941 */ /* 0x000fea0003800000 */
.L_x_91:
[----:B------:R-:W-:Y:S01]  /*35e80*/  BAR.SYNC.DEFER_BLOCKING 0x1, 0x80 ;  /* 0x0042000000007b1d */ /* 0x000fe20000010000 */
[----:B-1----:R-:W-:Y:S02]  /*35e90*/  F2FP.BF16.F32.PACK_AB R12, R42, R43 ;  /* 0x0000002b2a0c723e */ /* 0x002fe400000010ff */
        /* <DEDUP_REMOVED lines=30> */
.L_x_94:
[----:B------:R-:W-:Y:S05]  /*36080*/  BSYNC B0 ;  /* 0x0000000000007941 */ /* 0x000fea0003800000 */
.L_x_93:
[----:B------:R-:W-:Y:S06]  /*36090*/  BAR.SYNC.DEFER_BLOCKING 0x1, 0x80 ;  /* 0x0042000000007b1d */ /* 0x000fec0000010000 */
[----:B------:R-:W-:Y:S01]  /*360a0*/  BSSY B0, `(.L_x_95) ;  /* 0x0000016000007945 */ /* 0x000fe20003800000 */
        /* <DEDUP_REMOVED lines=19> */
[----:B---3--:R3:W-:Y:S02]  /*361e0*/  UTMASTG.4D [UR8], [UR4] ;  /* 0x00000008040073b5 */ /* 0x0087e40008018000 */
[----:B---3--:R0:W-:Y:S02]  /*361f0*/  UTMACMDFLUSH ;  /* 0x00000000000079b7 */ /* 0x0081e40000000000 */
.L_x_96:
[----:B------:R-:W-:Y:S05]  /*36200*/  BSYNC B0 ;  /* 0x0000000000007941 */ /* 0x000fea0003800000 */
.L_x_95:
[----:B------:R-:W-:Y:S01]  /*36210*/  UIADD3 UR61, UR61, -0x1, URZ ;  /* 0xffffffff3d3d7890 */ /* 0x000fe2000fffe03f */
[----:B------:R-:W-:-:S04]  /*36220*/  DEPBAR.LE SB0, 0x0 ;  /* 0x000080000000791a */ /* 0x000fc80000000000 */
[----:B------:R-:W-:-:S04]  /*36230*/  USHF.L.U32 UR4, UR61, 0x3, URZ ;  /* 0x000000033d047899 */ /* 0x000fc8000800063f */
[----:B------:R-:W-:-:S04]  /*36240*/  ULOP3.LUT UR4, UR4, 0x8, URZ, 0xe2, !UPT ;  /* 0x0000000804047892 */ /* 0x000fc8000f8ee23f */
[----:B------:R-:W-:-:S06]  /*36250*/  ULOP3.LUT UR4, UR4, 0x18, URZ, 0x3c, !UPT ;  /* 0x0000001804047892 */ /* 0x000fcc000f8e3c3f */
[----:B-1----:R-:W-:-:S04]  /*36260*/  IMAD.U32 R0, RZ, RZ, UR4 ;  /* 0x00000004ff007e24 */ /* 0x002fc8000f8e00ff */
[----:B------:R-:W-:Y:S01]  /*36270*/  SYNCS.ARRIVE.TRANS64.A1T0 RZ, [R0+UR60+0xc0090], RZ ;  /* 0x0c0090ff00ff79a7 */ /* 0x000fe2000810003c */
[----:B------:R-:W-:Y:S05]  /*36280*/  EXIT ;  /* 0x000000000000794d */ /* 0x000fea0003800000 */
.L_x_6:
[----:B------:R-:W-:-:S08]  /*36290*/  UISETP.NE.AND UP0, UPT, UR8, 0x1, UPT ;  /* 0x000000010800788c */ /* 0x000fd0000bf05270 */
[----:B------:R-:W1:-:S00]  /*362a0*/  USETMAXREG.DEALLOC.CTAPOOL 0x18 ;  /* 0x00000018000079c8 */ /* 0x000e4000080e0500 */
[----:B------:R-:W-:-:S13]  /*362b0*/  PLOP3.LUT P0, PT, PT, PT, UP0, 0x80, 0x0 ;  /* 0x000000000000781c */ /* 0x000fda0003f0f008 */
[----:B------:R-:W-:Y:S05]  /*362c0*/  @P0 EXIT ;  /* 0x000000000000094d */ /* 0x000fea0003800000 */
[----:B------:R-:W2:Y:S01]  /*362d0*/  S2UR UR11, SR_CTAID.X ;  /* 0x00000000000b79c3 */ /* 0x000ea20000002500 */
[----:B------:R-:W-:Y:S01]  /*362e0*/  ULDC UR4, c[0x0][0x28c] ;  /* 0x0000a30000047ab9 */ /* 0x000fe20000000800 */
[----:B------:R-:W-:Y:S01]  /*362f0*/  ELECT P3, URZ, PT ;  /* 0x00000000003f782f */ /* 0x000fe20003860000 */
[----:B------:R-:W-:Y:S01]  /*36300*/  BSSY B0, `(.L_x_97) ;  /* 0x0000053000007945 */ /* 0x000fe20003800000 */
[----:B------:R-:W-:Y:S01]  /*36310*/  UIADD3 UR5, UR4, 0x7f, URZ ;  /* 0x0000007f04057890 */ /* 0x000fe2000fffe03f */
[----:B-1----:R-:W-:Y:S02]  /*36320*/  CS2R R2, SRZ ;  /* 0x0000000000027805 */ /* 0x002fe4000001ff00 */
[----:B------:R-:W-:Y:S01]  /*36330*/  MOV R7, RZ ;  /* 0x000000ff00077202 */ /* 0x000fe20000000f00 */
[----:B------:R-:W-:Y:S01]  /*36340*/  USHF.R.S32.HI UR6, URZ, 0x1f, UR5 ;  /* 0x0000001f3f067899 */ /* 0x000fe20008011405 */
[----:B------:R-:W1:Y:S03]  /*36350*/  S2UR UR60, SR_CTAID.Y ;  /* 0x00000000003c79c3 */ /* 0x000e660000002600 */
[----:B------:R-:W-:-:S04]  /*36360*/  ULEA.HI UR6, UR6, UR5, URZ, 0x7 ;  /* 0x0000000506067291 */ /* 0x000fc8000f8f383f */
[----:B------:R-:W-:Y:S01]  /*36370*/  USHF.R.S32.HI UR6, URZ, 0x7, UR6 ;  /* 0x000000073f067899 */ /* 0x000fe20008011406 */
[----:B------:R-:W3:Y:S01]  /*36380*/  S2UR UR61, SR_CTAID.Z ;  /* 0x00000000003d79c3 */ /* 0x000ee20000002700 */
[----:B--2---:R-:W-:-:S04]  /*36390*/  USHF.L.U32 UR11, UR11, 0x7, URZ ;  /* 0x000000070b0b7899 */ /* 0x004fc8000800063f */
[----:B------:R-:W-:-:S04]  /*363a0*/  UIADD3 UR4, UR11, 0xff, URZ ;  /* 0x000000ff0b047890 */ /* 0x000fc8000fffe03f */
[----:B------:R-:W-:-:S04]  /*363b0*/  USHF.R.U32.HI UR4, URZ, 0x7, UR4 ;  /* 0x000000073f047899 */ /* 0x000fc80008011604 */
[----:B------:R-:W-:-:S04]  /*363c0*/  UISETP.LT.AND UP0, UPT, UR4, UR6, UPT ;  /* 0x000000060400728c */ /* 0x000fc8000bf01270 */
[----:B------:R-:W-:Y:S01]  /*363d0*/  USEL UR14, UR4, UR6, UP0 ;  /* 0x00000006040e7287 */ /* 0x000fe20008000000 */
[----:B-1-3--:R-:W-:Y:S11]  /*363e0*/  @!P3 BRA `(.L_x_98) ;  /* 0x000000040010b947 */ /* 0x00aff60003800000 */
[----:B------:R-:W1:Y:S01]  /*363f0*/  S2R R4, SR_CgaCtaId ;  /* 0x0000000000047919 */ /* 0x000e620000008800 */
[----:B------:R-:W-:Y:S02]  /*36400*/  MOV R3, 0x400 ;  /* 0x0000040000037802 */ /* 0x000fe40000000f00 */
[----:B------:R-:W-:Y:S02]  /*36410*/  MOV R5, 0x1 ;  /* 0x0000000100057802 */ /* 0x000fe40000000f00 */
[----:B-1----:R-:W-:Y:S02]  /*36420*/  LEA R4, R4, R3, 0x18 ;  /* 0x0000000304047211 */ /* 0x002fe400078ec0ff */
[----:B------:R-:W-:-:S04]  /*36430*/  SHF.L.U32 R3, R5, 0x1f, RZ ;  /* 0x0000001f05037819 */ /* 0x000fc800000006ff */
[----:B------:R-:W1:Y:S02]  /*36440*/  SYNCS.PHASECHK.TRANS64.TRYWAIT P0, [R4+URZ+0xc0060], R3 ;  /* 0x0c006003040075a7 */ /* 0x000e64000800017f */
[----:B-1----:R-:W-:Y:S05]  /*36450*/  @!P0 BRA `(.L_x_99) ;  /* 0x0000002000508947 */ /* 0x002fea0003800000 */
.L_x_136:
[----:B------:R-:W-:Y:S01]  /*36460*/  ULOP3.LUT UR4, UR54, 0x2, URZ, 0xfc, !UPT ;  /* 0x0000000236047892 */ /* 0x000fe2000f8efc3f */
[----:B-1----:R-:W-:-:S03]  /*36470*/  @P2 IMAD.MOV.U32 R3, RZ, RZ, 0x10000 ;  /* 0x00010000ff032424 */ /* 0x002fc600078e00ff */
[----:B------:R-:W-:Y:S01]  /*36480*/  UPRMT UR4, UR4, 0x9910, URZ ;  /* 0x0000991004047896 */ /* 0x000fe2000800003f */
[----:B------:R1:W-:Y:S03]  /*36490*/  @P2 SYNCS.ARRIVE.TRANS64 RZ, [R4+URZ+0xc0050], R3 ;  /* 0x0c00500304ff29a7 */ /* 0x0003e6000800003f */
[----:B------:R-:W-:-:S06]  /*364a0*/  UISETP.NE.AND UP0, UPT, UR4, 0x2, UPT ;  /* 0x000000020400788c */ /* 0x000fcc000bf05270 */
[----:B------:R-:W-:-:S13]  /*364b0*/  PLOP3.LUT P0, PT, PT, PT, UP0, 0x80, 0x0 ;  /* 0x000000000000781c */ /* 0x000fda0003f0f008 */
[----:B-1----:R-:W-:Y:S05]  /*364c0*/  @P0 BRA `(.L_x_100) ;  /* 0x0000000000040947 */ /* 0x002fea0003800000 */
[----:B------:R-:W-:Y:S01]  /*364d0*/  BPT.TRAP 0x1 ;  /* 0x000000040000795c */ /* 0x000fe20000300000 */
.L_x_100:
[----:B------:R-:W-:-:S04]  /*364e0*/  LOP3.LUT P0, RZ, R0, 0x1f, RZ, 0xc0, !PT ;  /* 0x0000001f00ff7812 */ /* 0x000fc8000780c0ff */
[----:B------:R-:W-:-:S13]  /*364f0*/  PLOP3.LUT P0, PT, P0, P2, PT, 0x2a, 0x0 ;  /* 0x000000000000781c */ /* 0x000fda0000704572 */
[----:B------:R-:W-:Y:S05]  /*36500*/  @P0 BRA `(.L_x_101) ;  /* 0x0000000000040947 */ /* 0x000fea0003800000 */
[----:B------:R-:W-:Y:S01]  /*36510*/  BPT.TRAP 0x1 ;  /* 0x000000040000795c */ /* 0x000fe20000300000 */
.L_x_101:
[----:B------:R-:W-:Y:S01]  /*36520*/  R2UR UR8, R4 ;  /* 0x00000000040872ca */ /* 0x000fe200000e0000 */
[----:B------:R-:W-:Y:S01]  /*36530*/  ULDC.64 UR6, c[0x0][0x198] ;  /* 0x0000660000067ab9 */ /* 0x000fe20000000a00 */
[----:B------:R-:W-:Y:S01]  /*36540*/  UMOV UR4, 0x0 ;  /* 0x0000000000047882 */ /* 0x000fe20000000000 */
[----:B------:R-:W-:Y:S01]  /*36550*/  UIADD3 UR6, UP0, UR6, 0xf0, URZ ;  /* 0x000000f006067890 */ /* 0x000fe2000ff1e03f */
[----:B------:R-:W-:Y:S01]  /*36560*/  MOV R7, 0x40 ;  /* 0x0000004000077802 */ /* 0x000fe20000000f00 */
[----:B------:R-:W-:Y:S01]  /*36570*/  UMOV UR5, 0x10000000 ;  /* 0x1000000000057882 */ /* 0x000fe20000000000 */
[----:B------:R-:W-:Y:S01]  /*36580*/  UMOV UR10, URZ ;  /* 0x0000003f000a7c82 */ /* 0x000fe20008000000 */
[----:B------:R-:W-:Y:S01]  /*36590*/  UIADD3.X UR7, URZ, UR7, URZ, UP0, !UPT ;  /* 0x000000073f077290 */ /* 0x000fe200087fe43f */
[----:B------:R-:W-:Y:S01]  /*365a0*/  MOV R3, 0x1 ;  /* 0x0000000100037802 */ /* 0x000fe20000000f00 */
[----:B------:R-:W-:Y:S01]  /*365b0*/  UMOV UR12, UR60 ;  /* 0x0000003c000c7c82 */ /* 0x000fe20008000000 */
[----:B------:R-:W-:Y:S01]  /*365c0*/  UMOV UR13, UR61 ;  /* 0x0000003d000d7c82 */ /* 0x000fe20008000000 */
[----:B------:R-:W-:Y:S01]  /*365d0*/  UMOV UR26, 0x40 ;  /* 0x00000040001a7882 */ /* 0x000fe20000000000 */
[----:B------:R-:W-:Y:S01]  /*365e0*/  UMOV UR27, UR11 ;  /* 0x0000000b001b7c82 */ /* 0x000fe20008000000 */
[----:B------:R-:W-:-:S02]  /*365f0*/  UIADD3 UR9, UR8, 0xc0050, URZ ;  /* 0x000c005008097890 */ /* 0x000fc4000fffe03f */
[----:B------:R-:W-:Y:S02]  /*36600*/  UIADD3 UR24, UR8, 0x2000, URZ ;  /* 0x0000200008187890 */ /* 0x000fe4000fffe03f */
[----:B------:R-:W-:Y:S01]  /*36610*/  UIADD3 UR16, UR8, 0x4000, URZ ;  /* 0x0000400008107890 */ /* 0x000fe2000fffe03f */
[----:B------:R-:W-:Y:S01]  /*36620*/  UMOV UR28, UR60 ;  /* 0x0000003c001c7c82 */ /* 0x000fe20008000000 */
[----:B------:R-:W-:Y:S01]  /*36630*/  UMOV UR29, UR61 ;  /* 0x0000003d001d7c82 */ /* 0x000fe20008000000 */
[----:B------:R-:W-:Y:S01]  /*36640*/  UMOV UR25, UR9 ;  /* 0x0000000900197c82 */ /* 0x000fe20008000000 */
[----:B------:R-:W-:Y:S01]  /*36650*/  UMOV UR18, 0x80 ;  /* 0x0000008000127882 */ /* 0x000fe20000000000 */
[----:B------:R-:W-:Y:S01]  /*36660*/  UMOV UR19, UR11 ;  /* 0x0000000b00137c82 */ /* 0x000fe20008000000 */
[----:B------:R-:W-:Y:S01]  /*36670*/  UMOV UR20, UR60 ;  /* 0x0000003c00147c82 */ /* 0x000fe20008000000 */
[----:B------:R-:W-:Y:S01]  /*36680*/  UMOV UR21, UR61 ;  /* 0x0000003d00157c82 */ /* 0x000fe20008000000 */
[----:B------:R1:W-:Y:S01]  /*36690*/  UTMALDG.4D [UR8], [UR6], desc[UR4] ;  /* 0x00000408060075b4 */ /* 0x0003e20008019000 */
[----:B------:R-:W-:Y:S01]  /*366a0*/  UIADD3 UR56, UR8, 0x6000, URZ ;  /* 0x0000600008387890 */ /* 0x000fe2000fffe03f */
[----:B------:R-:W-:Y:S01]  /*366b0*/  UMOV UR17, UR9 ;  /* 0x0000000900117c82 */ /* 0x000fe20008000000 */
[----:B------:R-:W-:Y:S01]  /*366c0*/  UIADD3 UR32, UR8, 0x8000, URZ ;  /* 0x0000800008207890 */ /* 0x000fe2000fffe03f */
[----:B------:R-:W-:Y:S01]  /*366d0*/  UMOV UR58, 0xc0 ;  /* 0x000000c0003a7882 */ /* 0x000fe20000000000 */
[----:B------:R-:W-:Y:S01]  /*366e0*/  UMOV UR59, UR11 ;  /* 0x0000000b003b7c82 */ /* 0x000fe20008000000 */
[----:B------:R2:W-:Y:S01]  /*366f0*/  UTMALDG.4D [UR24], [UR6], desc[UR4] ;  /* 0x00000418060075b4 */ /* 0x0005e20008019000 */
[----:B------:R-:W-:Y:S01]  /*36700*/  UMOV UR57, UR9 ;  /* 0x0000000900397c82 */ /* 0x000fe20008000000 */
[----:B------:R-:W-:Y:S01]  /*36710*/  UMOV UR34, 0x100 ;  /* 0x0000010000227882 */ /* 0x000fe20000000000 */
[----:B------:R-:W-:Y:S01]  /*36720*/  UMOV UR35, UR11 ;  /* 0x0000000b00237c82 */ /* 0x000fe20008000000 */
[----:B------:R-:W-:Y:S01]  /*36730*/  UMOV UR36, UR60 ;  /* 0x0000003c00247c82 */ /* 0x000fe20008000000 */
[----:B------:R-:W-:Y:S01]  /*36740*/  UMOV UR37, UR61 ;  /* 0x0000003d00257c82 */ /* 0x000fe20008000000 */
[----:B------:R-:W-:Y:S01]  /*36750*/  UMOV UR33, UR9 ;  /* 0x0000000900217c82 */ /* 0x000fe20008000000 */
[----:B------:R3:W-:Y:S01]  /*36760*/  UTMALDG.4D [UR16], [UR6], desc[UR4] ;  /* 0x00000410060075b4 */ /* 0x0007e20008019000 */
[----:B------:R4:W-:Y:S01]  /*36770*/  UTMALDG.4D [UR56], [UR6], desc[UR4] ;  /* 0x00000438060075b4 */ /* 0x0009e20008019000 */
[----:B-1----:R-:W-:Y:S01]  /*36780*/  UMOV UR10, 0x1c0 ;  /* 0x000001c0000a7882 */ /* 0x002fe20000000000 */
[----:B------:R4:W-:Y:S01]  /*36790*/  UTMALDG.4D [UR32], [UR6], desc[UR4] ;  /* 0x00000420060075b4 */ /* 0x0009e20008019000 */
[----:B--2---:R-:W-:Y:S01]  /*367a0*/  UIADD3 UR24, UR8, 0xa000, URZ ;  /* 0x0000a00008187890 */ /* 0x004fe2000fffe03f */
[----:B------:R-:W-:Y:S01]  /*367b0*/  UMOV UR26, 0x140 ;  /* 0x00000140001a7882 */ /* 0x000fe20000000000 */
[----:B---3--:R-:W-:-:S07]  /*367c0*/  UIADD3 UR16, UR8, 0xc000, URZ ;  /* 0x0000c00008107890 */ /* 0x008fce000fffe03f */
[----:B------:R4:W-:Y:S01]  /*367d0*/  UTMALDG.4D [UR24], [UR6], desc[UR4] ;  /* 0x00000418060075b4 */ /* 0x0009e20008019000 */
[----:B------:R-:W-:Y:S01]  /*367e0*/  UIADD3 UR8, UR8, 0xe000, URZ ;  /* 0x0000e00008087890 */ /* 0x000fe2000fffe03f */
[----:B------:R-:W-:Y:S02]  /*367f0*/  UMOV UR18, 0x180 ;  /* 0x0000018000127882 */ /* 0x000fe40000000000 */
[----:B------:R4:W-:Y:S06]  /*36800*/  UTMALDG.4D [UR16], [UR6], desc[UR4] ;  /* 0x00000410060075b4 */ /* 0x0009ec0008019000 */
[----:B------:R4:W-:Y:S02]  /*36810*/  UTMALDG.4D [UR8], [UR6], desc[UR4] ;  /* 0x00000408060075b4 */ /* 0x0009e40008019000 */
[----:B----4-:R-:W-:Y:S01]  /*36820*/  NOP ;  /* 0x0000000000007918 */ /* 0x010fe20000000000 */
.L_x_98:
[----:B------:R-:W-:Y:S05]  /*36830*/  BSYNC B0 ;  /* 0x0000000000007941 */ /* 0x000fea0003800000 */
.L_x_97:
[----:B------:R-:W-:Y:S01]  /*36840*/  ISETP.LT.AND P4, PT, RZ, UR14, P3 ;  /* 0x0000000eff007c0c */ /* 0x000fe20009f81270 */
[----:B------:R-:W-:-:S12]  /*36850*/  BSSY B0, `(.L_x_102) ;  /* 0x000004b000007945 */ /* 0x000fd80003800000 */
[----:B------:R-:W-:Y:S05]  /*36860*/  @!P4 BRA `(.L_x_103) ;  /* 0x000000040024c947 */ /* 0x000fea0003800000 */
[----:B------:R-:W1:Y:S01]  /*36870*/  S2R R5, SR_CgaCtaId ;  /* 0x0000000000057919 */ /* 0x000e620000008800 */
[----:B------:R-:W-:-:S04]  /*36880*/  MOV R2, 0x400 ;  /* 0x0000040000027802 */ /* 0x000fc80000000f00 */
[----:B-1----:R-:W-:Y:S01]  /*36890*/  LEA R5, R5, R2, 0x18 ;  /* 0x0000000205057211 */ /* 0x002fe200078ec0ff */
[----:B------:R-:W-:-:S05]  /*368a0*/  IMAD.MOV.U32 R2, RZ, RZ, 0x1 ;  /* 0x00000001ff027424 */ /* 0x000fca00078e00ff */
[----:B------:R-:W-:-:S04]  /*368b0*/  SHF.L.U32 R2, R2, 0x1f, RZ ;  /* 0x0000001f02027819 */ /* 0x000fc800000006ff */
[----:B------:R-:W1:Y:S02]  /*368c0*/  SYNCS.PHASECHK.TRANS64.TRYWAIT P0, [R5+URZ+0xc0028], R2 ;  /* 0x0c002802050075a7 */ /* 0x000e64000800017f */
[----:B-1----:R-:W-:Y:S05]  /*368d0*/  @!P0 BRA `(.L_x_104) ;  /* 0x0000001c00448947 */ /* 0x002fea0003800000 */
.L_x_137:
[----:B------:R-:W-:Y:S01]  /*368e0*/  ULOP3.LUT UR4, UR54, 0x2, URZ, 0xfc, !UPT ;  /* 0x0000000236047892 */ /* 0x000fe2000f8efc3f */
[----:B-1----:R-:W-:-:S03]  /*368f0*/  @P2 MOV R2, 0x20000 ;  /* 0x0002000000022802 */ /* 0x002fc60000000f00 */
[----:B------:R-:W-:Y:S01]  /*36900*/  UPRMT UR4, UR4, 0x9910, URZ ;  /* 0x0000991004047896 */ /* 0x000fe2000800003f */
[----:B------:R1:W-:Y:S03]  /*36910*/  @P2 SYNCS.ARRIVE.TRANS64 RZ, [R5+URZ+0xc0000], R2 ;  /* 0x0c00000205ff29a7 */ /* 0x0003e6000800003f */
[----:B------:R-:W-:-:S06]  /*36920*/  UISETP.NE.AND UP0, UPT, UR4, 0x2, UPT ;  /* 0x000000020400788c */ /* 0x000fcc000bf05270 */
[----:B------:R-:W-:-:S13]  /*36930*/  PLOP3.LUT P0, PT, PT, PT, UP0, 0x80, 0x0 ;  /* 0x000000000000781c */ /* 0x000fda0003f0f008 */
[----:B-1----:R-:W-:Y:S05]  /*36940*/  @P0 BRA `(.L_x_105) ;  /* 0x0000000000040947 */ /* 0x002fea0003800000 */
[----:B------:R-:W-:Y:S01]  /*36950*/  BPT.TRAP 0x1 ;  /* 0x000000040000795c */ /* 0x000fe20000300000 */
.L_x_105:
[----:B------:R-:W-:-:S04]  /*36960*/  LOP3.LUT P0, RZ, R0, 0x1f, RZ, 0xc0, !PT ;  /* 0x0000001f00ff7812 */ /* 0x000fc8000780c0ff */
[----:B------:R-:W-:-:S13]  /*36970*/  PLOP3.LUT P0, PT, P0, P2, PT, 0x2a, 0x0 ;  /* 0x000000000000781c */ /* 0x000fda0000704572 */
[----:B------:R-:W-:Y:S05]  /*36980*/  @P0 BRA `(.L_x_106) ;  /* 0x0000000000040947 */ /* 0x000fea0003800000 */
[----:B------:R-:W-:Y:S01]  /*36990*/  BPT.TRAP 0x1 ;  /* 0x000000040000795c */ /* 0x000fe20000300000 */
.L_x_106:
[----:B------:R-:W-:Y:S01]  /*369a0*/  R2UR UR8, R5 ;  /* 0x00000000050872ca */ /* 0x000fe200000e0000 */
[----:B------:R-:W-:Y:S01]  /*369b0*/  ULDC.64 UR6, c[0x0][0x198] ;  /* 0x0000660000067ab9 */ /* 0x000fe20000000a00 */
[----:B------:R-:W-:Y:S01]  /*369c0*/  UMOV UR19, URZ ;  /* 0x0000003f00137c82 */ /* 0x000fe20008000000 */
[----:B------:R-:W-:Y:S01]  /*369d0*/  UIADD3 UR6, UP0, UR6, 0x1f0, URZ ;  /* 0x000001f006067890 */ /* 0x000fe2000ff1e03f */
[----:B------:R-:W-:Y:S01]  /*369e0*/  MOV R2, 0x1 ;  /* 0x0000000100027802 */ /* 0x000fe20000000f00 */
[----:B------:R-:W-:Y:S01]  /*369f0*/  UMOV UR4, 0x0 ;  /* 0x0000000000047882 */ /* 0x000fe20000000000 */
[----:B------:R-:W-:Y:S01]  /*36a00*/  UMOV UR5, 0x10000000 ;  /* 0x1000000000057882 */ /* 0x000fe20000000000 */
[----:B------:R-:W-:Y:S01]  /*36a10*/  UIADD3.X UR7, URZ, UR7, URZ, UP0, !UPT ;  /* 0x000000073f077290 */ /* 0x000fe200087fe43f */
[----:B------:R-:W-:Y:S01]  /*36a20*/  UMOV UR18, URZ ;  /* 0x0000003f00127c82 */ /* 0x000fe20008000000 */
[----:B------:R-:W-:Y:S01]  /*36a30*/  UMOV UR20, UR60 ;  /* 0x0000003c00147c82 */ /* 0x000fe20008000000 */
[----:B------:R-:W-:Y:S01]  /*36a40*/  UMOV UR21, UR61 ;  /* 0x0000003d00157c82 */ /* 0x000fe20008000000 */
[----:B------:R-:W-:-:S02]  /*36a50*/  UMOV UR26, 0x40 ;  /* 0x00000040001a7882 */ /* 0x000fc40000000000 */
[----:B------:R-:W-:Y:S02]  /*36a60*/  UIADD3 UR16, UR8, 0x20000, URZ ;  /* 0x0002000008107890 */ /* 0x000fe4000fffe03f */
[----:B------:R-:W-:Y:S02]  /*36a70*/  UIADD3 UR17, UR8, 0xc0000, URZ ;  /* 0x000c000008117890 */ /* 0x000fe4000fffe03f */
[----:B------:R-:W-:Y:S02]  /*36a80*/  UIADD3 UR24, UR8, 0x24000, URZ ;  /* 0x0002400008187890 */ /* 0x000fe4000fffe03f */
[----:B------:R-:W-:Y:S01]  /*36a90*/  UIADD3 UR56, UR8, 0x28000, URZ ;  /* 0x0002800008387890 */ /* 0x000fe2000fffe03f */
[----:B------:R-:W-:Y:S01]  /*36aa0*/  UMOV UR28, UR60 ;  /* 0x0000003c001c7c82 */ /* 0x000fe20008000000 */
[----:B------:R-:W-:Y:S01]  /*36ab0*/  UMOV UR29, UR61 ;  /* 0x0000003d001d7c82 */ /* 0x000fe20008000000 */
[----:B------:R-:W-:Y:S01]  /*36ac0*/  UMOV UR27, UR19 ;  /* 0x00000013001b7c82 */ /* 0x000fe20008000000 */
[----:B------:R-:W-:Y:S01]  /*36ad0*/  UMOV UR25, UR17 ;  /* 0x0000001100197c82 */ /* 0x000fe20008000000 */
[----:B------:R-:W-:Y:S01]  /*36ae0*/  UIADD3 UR48, UR8, 0x2c000, URZ ;  /* 0x0002c00008307890 */ /* 0x000fe2000fffe03f */
[----:B------:R1:W-:Y:S01]  /*36af0*/  UTMALDG.4D [UR16], [UR6], desc[UR4] ;  /* 0x00000410060075b4 */ /* 0x0003e20008019000 */
[----:B------:R-:W-:-:S02]  /*36b00*/  UIADD3 UR40, UR8, 0x30000, URZ ;  /* 0x0003000008287890 */ /* 0x000fc4000fffe03f */
[----:B------:R-:W-:Y:S01]  /*36b10*/  UIADD3 UR32, UR8, 0x34000, URZ ;  /* 0x0003400008207890 */ /* 0x000fe2000fffe03f */
[----:B------:R-:W-:Y:S01]  /*36b20*/  UMOV UR58, 0x80 ;  /* 0x00000080003a7882 */ /* 0x000fe20000000000 */
[----:B------:R-:W-:Y:S01]  /*36b30*/  UMOV UR59, UR19 ;  /* 0x00000013003b7c82 */ /* 0x000fe20008000000 */
[----:B------:R-:W-:Y:S01]  /*36b40*/  UMOV UR57, UR17 ;  /* 0x0000001100397c82 */ /* 0x000fe20008000000 */
[----:B------:R2:W-:Y:S01]  /*36b50*/  UTMALDG.4D [UR24], [UR6], desc[UR4] ;  /* 0x00000418060075b4 */ /* 0x0005e20008019000 */
[----:B------:R-:W-:Y:S01]  /*36b60*/  UMOV UR50, 0xc0 ;  /* 0x000000c000327882 */ /* 0x000fe20000000000 */
[----:B------:R-:W-:Y:S01]  /*36b70*/  UMOV UR52, UR60 ;  /* 0x0000003c00347c82 */ /* 0x000fe20008000000 */
[----:B------:R-:W-:Y:S01]  /*36b80*/  UMOV UR53, UR61 ;  /* 0x0000003d00357c82 */ /* 0x000fe20008000000 */
[----:B------:R-:W-:Y:S01]  /*36b90*/  UMOV UR51, UR19 ;  /* 0x0000001300337c82 */ /* 0x000fe20008000000 */
[----:B------:R-:W-:Y:S01]  /*36ba0*/  UMOV UR49, UR17 ;  /* 0x0000001100317c82 */ /* 0x000fe20008000000 */
[----:B------:R-:W-:Y:S01]  /*36bb0*/  UMOV UR42, 0x100 ;  /* 0x00000100002a7882 */ /* 0x000fe20000000000 */
[----:B------:R-:W-:Y:S01]  /*36bc0*/  UMOV UR44, UR60 ;  /* 0x0000003c002c7c82 */ /* 0x000fe20008000000 */
[----:B------:R-:W-:Y:S01]  /*36bd0*/  UMOV UR45, UR61 ;  /* 0x0000003d002d7c82 */ /* 0x000fe20008000000 */
[----:B------:R3:W-:Y:S01]  /*36be0*/  UTMALDG.4D [UR56], [UR6], desc[UR4] ;  /* 0x00000438060075b4 */ /* 0x0007e20008019000 */
[----:B------:R-:W-:Y:S01]  /*36bf0*/  UMOV UR43, UR19 ;  /* 0x00000013002b7c82 */ /* 0x000fe20008000000 */
[----:B------:R-:W-:Y:S01]  /*36c00*/  UMOV UR41, UR17 ;  /* 0x0000001100297c82 */ /* 0x000fe20008000000 */
[----:B------:R-:W-:Y:S01]  /*36c10*/  UMOV UR34, 0x140 ;  /* 0x0000014000227882 */ /* 0x000fe20000000000 */
[----:B------:R-:W-:Y:S01]  /*36c20*/  UMOV UR36, UR60 ;  /* 0x0000003c00247c82 */ /* 0x000fe20008000000 */
[----:B------:R-:W-:Y:S01]  /*36c30*/  UMOV UR37, UR61 ;  /* 0x0000003d00257c82 */ /* 0x000fe20008000000 */
[----:B------:R-:W-:Y:S01]  /*36c40*/  UMOV UR35, UR19 ;  /* 0x0000001300237c82 */ /* 0x000fe20008000000 */
[----:B------:R-:W-:Y:S01]  /*36c50*/  UMOV UR33, UR17 ;  /* 0x0000001100217c82 */ /* 0x000fe20008000000 */
[----:B------:R3:W-:Y:S01]  /*36c60*/  UTMALDG.4D [UR48], [UR6], desc[UR4] ;  /* 0x00000430060075b4 */ /* 0x0007e20008019000 */
[----:B-1----:R-:W-:Y:S01]  /*36c70*/  UIADD3 UR16, UR8, 0x3c000, URZ ;  /* 0x0003c00008107890 */ /* 0x002fe2000fffe03f */
[----:B------:R-:W-:Y:S01]  /*36c80*/  UMOV UR18, 0x1c0 ;  /* 0x000001c000127882 */ /* 0x000fe20000000000 */
[----:B------:R3:W-:Y:S01]  /*36c90*/  UTMALDG.4D [UR40], [UR6], desc[UR4] ;  /* 0x00000428060075b4 */ /* 0x0007e20008019000 */
[----:B--2---:R-:W-:Y:S01]  /*36ca0*/  UIADD3 UR24, UR8, 0x38000, URZ ;  /* 0x0003800008187890 */ /* 0x004fe2000fffe03f */
[----:B------:R-:W-:Y:S01]  /*36cb0*/  UMOV UR26, 0x180 ;  /* 0x00000180001a7882 */ /* 0x000fe20000000000 */
[----:B------:R3:W-:Y:S07]  /*36cc0*/  UTMALDG.4D [UR32], [UR6], desc[UR4] ;  /* 0x00000420060075b4 */ /* 0x0007ee0008019000 */
[----:B------:R3:W-:Y:S01]  /*36cd0*/  UTMALDG.4D [UR24], [UR6], desc[UR4] ;  /* 0x00000418060075b4 */ /* 0x0007e20008019000 */
[----:B------:R3:W-:Y:S02]  /*36ce0*/  UTMALDG.4D [UR16], [UR6], desc[UR4] ;  /* 0x00000410060075b4 */ /* 0x0007e40008019000 */
[----:B---3--:R-:W-:Y:S01]  /*36cf0*/  NOP ;  /* 0x0000000000007918 */ /* 0x008fe20000000000 */
.L_x_103:
[----:B------:R-:W-:Y:S05]  /*36d00*/  BSYNC B0 ;  /* 0x0000000000007941 */ /* 0x000fea0003800000 */
.L_x_102:
[----:B------:R-:W-:Y:S04]  /*36d10*/  BSSY B0, `(.L_x_107) ;  /* 0x000004e000007945 */ /* 0x000fe80003800000 */
[----:B------:R-:W-:Y:S05]  /*36d20*/  @!P3 BRA `(.L_x_108) ;  /* 0x000000040030b947 */ /* 0x000fea0003800000 */
[----:B------:R-:W1:Y:S01]  /*36d30*/  S2R R5, SR_CgaCtaId ;  /* 0x0000000000057919 */ /* 0x000e620000008800 */
[----:B------:R-:W-:-:S04]  /*36d40*/  MOV R4, 0x400 ;  /* 0x0000040000047802 */ /* 0x000fc80000000f00 */
[----:B-1----:R-:W-:Y:S01]  /*36d50*/  LEA R6, R5, R4, 0x18 ;  /* 0x0000000405067211 */ /* 0x002fe200078ec0ff */
[----:B------:R-:W-:-:S03]  /*36d60*/  IMAD.MOV.U32 R5, RZ, RZ, 0x1 ;  /* 0x00000001ff057424 */ /* 0x000fc600078e00ff */
[----:B------:R-:W-:Y:S02]  /*36d70*/  LEA R4, R3, R6, 0x3 ;  /* 0x0000000603047211 */ /* 0x000fe400078e18ff */
[----:B------:R-:W-:-:S04]  /*36d80*/  SHF.L.U32 R5, R5, 0x1f, RZ ;  /* 0x0000001f05057819 */ /* 0x000fc800000006ff */
[----:B------:R-:W1:Y:S02]  /*36d90*/  SYNCS.PHASECHK.TRANS64.TRYWAIT P0, [R4+URZ+0xc0060], R5 ;  /* 0x0c006005040075a7 */ /* 0x000e64000800017f */
[----:B-1----:R-:W-:Y:S05]  /*36da0*/  @!P0 BRA `(.L_x_109) ;  /* 0x0000001800248947 */ /* 0x002fea0003800000 */
.L_x_138:
        /* <DEDUP_REMOVED lines=8> */
.L_x_110:
[----:B------:R-:W-:-:S04]  /*36e30*/  LOP3.LUT P0, RZ, R0, 0x1f, RZ, 0xc0, !PT ;  /* 0x0000001f00ff7812 */ /* 0x000fc8000780c0ff */
[----:B------:R-:W-:-:S13]  /*36e40*/  PLOP3.LUT P0, PT, P0, P2, PT, 0x2a, 0x0 ;  /* 0x000000000000781c */ /* 0x000fda0000704572 */
[----:B------:R-:W-:Y:S05]  /*36e50*/  @P0 BRA `(.L_x_111) ;  /* 0x0000000000040947 */ /* 0x000fea0003800000 */
[----:B------:R-:W-:Y:S01]  /*36e60*/  BPT.TRAP 0x1 ;  /* 0x000000040000795c */ /* 0x000fe20000300000 */
.L_x_111:
[----:B------:R-:W-:Y:S01]  /*36e70*/  R2UR UR48, R3 ;  /* 0x00000000033072ca */ /* 0x000fe200000e0000 */
[----:B------:R-:W-:Y:S01]  /*36e80*/  ULDC.64 UR8, c[0x0][0x198] ;  /* 0x0000660000087ab9 */ /* 0x000fe20000000a00 */
[----:B------:R-:W-:Y:S01]  /*36e90*/  R2UR UR7, R6 ;  /* 0x00000000060772ca */ /* 0x000fe200000e0000 */
[----:B------:R-:W-:Y:S01]  /*36ea0*/  UIADD3 UR6, UP0, UR8, 0xf0, URZ ;  /* 0x000000f008067890 */ /* 0x000fe2000ff1e03f */
[----:B------:R-:W-:Y:S01]  /*36eb0*/  R2UR UR51, R7 ;  /* 0x00000000073372ca */ /* 0x000fe200000e0000 */
[----:B------:R-:W-:Y:S01]  /*36ec0*/  UMOV UR4, 0x0 ;  /* 0x0000000000047882 */ /* 0x000fe20000000000 */
[----:B------:R-:W-:Y:S01]  /*36ed0*/  R2UR UR49, R4 ;  /* 0x00000000043172ca */ /* 0x000fe200000e0000 */
[----:B------:R-:W-:Y:S01]  /*36ee0*/  UMOV UR5, 0x10000000 ;  /* 0x1000000000057882 */ /* 0x000fe20000000000 */
[----:B------:R-:W-:Y:S01]  /*36ef0*/  UMOV UR50, URZ ;  /* 0x0000003f00327c82 */ /* 0x000fe20008000000 */
[----:B------:R-:W-:Y:S01]  /*36f00*/  UMOV UR52, UR60 ;  /* 0x0000003c00347c82 */ /* 0x000fe20008000000 */
[----:B------:R-:W-:Y:S01]  /*36f10*/  UMOV UR53, UR61 ;  /* 0x0000003d00357c82 */ /* 0x000fe20008000000 */
[----:B------:R-:W-:Y:S01]  /*36f20*/  UMOV UR26, 0x40 ;  /* 0x00000040001a7882 */ /* 0x000fe20000000000 */
[----:B------:R-:W-:Y:S01]  /*36f30*/  UMOV UR28, UR60 ;  /* 0x0000003c001c7c82 */ /* 0x000fe20008000000 */
[----:B------:R-:W-:Y:S01]  /*36f40*/  UMOV UR29, UR61 ;  /* 0x0000003d001d7c82 */ /* 0x000fe20008000000 */
[----:B------:R-:W-:Y:S01]  /*36f50*/  UMOV UR42, 0x80 ;  /* 0x00000080002a7882 */ /* 0x000fe20000000000 */
[----:B------:R-:W-:-:S02]  /*36f60*/  ULEA UR48, UR48, UR7, 0x10 ;  /* 0x0000000730307291 */ /* 0x000fc4000f8e803f */
[----:B------:R-:W-:Y:S02]  /*36f70*/  UIADD3 UR51, UR11, UR51, URZ ;  /* 0x000000330b337290 */ /* 0x000fe4000fffe03f */
[----:B------:R-:W-:Y:S02]  /*36f80*/  UIADD3 UR49, UR49, 0xc0050, URZ ;  /* 0x000c005031317890 */ /* 0x000fe4000fffe03f */
[----:B------:R-:W-:Y:S02]  /*36f90*/  UIADD3.X UR7, URZ, UR9, URZ, UP0, !UPT ;  /* 0x000000093f077290 */ /* 0x000fe400087fe43f */
[----:B------:R-:W-:Y:S02]  /*36fa0*/  UIADD3 UR24, UR48, 0x2000, URZ ;  /* 0x0000200030187890 */ /* 0x000fe4000fffe03f */
[----:B------:R-:W-:Y:S02]  /*36fb0*/  UIADD3 UR40, UR48, 0x4000, URZ ;  /* 0x0000400030287890 */ /* 0x000fe4000fffe03f */
[----:B------:R-:W-:Y:S01]  /*36fc0*/  UIADD3 UR16, UR48, 0x6000, URZ ;  /* 0x0000600030107890 */ /* 0x000fe2000fffe03f */
[----:B------:R-:W-:Y:S01]  /*36fd0*/  UMOV UR25, UR49 ;  /* 0x0000003100197c82 */ /* 0x000fe20008000000 */
[----:B------:R-:W-:Y:S01]  /*36fe0*/  UMOV UR27, UR51 ;  /* 0x00000033001b7c82 */ /* 0x000fe20008000000 */
[----:B------:R-:W-:Y:S01]  /*36ff0*/  UMOV UR44, UR60 ;  /* 0x0000003c002c7c82 */ /* 0x000fe20008000000 */
[----:B------:R-:W-:Y:S01]  /*37000*/  UMOV UR45, UR61 ;  /* 0x0000003d002d7c82 */ /* 0x000fe20008000000 */
[----:B------:R-:W-:Y:S01]  /*37010*/  UTMALDG.4D [UR48], [UR6], desc[UR4] ;  /* 0x00000430060075b4 */ /* 0x000fe20008019000 */
        /* <DEDUP_REMOVED lines=8> */
[----:B------:R-:W-:-:S02]  /*370a0*/  UIADD3 UR32, UR48, 0x8000, URZ ;  /* 0x0000800030207890 */ /* 0x000fc4000fffe03f */
[----:B------:R-:W-:Y:S01]  /*370b0*/  UIADD3 UR56, UR48, 0xa000, URZ ;  /* 0x0000a00030387890 */ /* 0x000fe2000fffe03f */
[----:B------:R-:W-:Y:S01]  /*370c0*/  UMOV UR34, 0x100 ;  /* 0x0000010000227882 */ /* 0x000fe20000000000 */
        /* <DEDUP_REMOVED lines=8> */
[----:B------:R2:W-:Y:S01]  /*37150*/  UTMALDG.4D [UR16], [UR6], desc[UR4] ;  /* 0x00000410060075b4 */ /* 0x0005e20008019000 */
[----:B------:R3:W-:Y:S01]  /*37160*/  UTMALDG.4D [UR32], [UR6], desc[UR4] ;  /* 0x00000420060075b4 */ /* 0x0007e20008019000 */
[----:B-1----:R-:W-:Y:S01]  /*37170*/  UIADD3 UR24, UR48, 0xc000, URZ ;  /* 0x0000c00030187890 */ /* 0x002fe2000fffe03f */
[----:B------:R-:W-:Y:S01]  /*37180*/  UMOV UR26, 0x180 ;  /* 0x00000180001a7882 */ /* 0x000fe20000000000 */
[----:B------:R3:W-:Y:S07]  /*37190*/  UTMALDG.4D [UR56], [UR6], desc[UR4] ;  /* 0x00000438060075b4 */ /* 0x0007ee0008019000 */
[----:B------:R3:W-:Y:S01]  /*371a0*/  UTMALDG.4D [UR24], [UR6], desc[UR4] ;  /* 0x00000418060075b4 */ /* 0x0007e20008019000 */
[----:B--2---:R-:W-:Y:S01]  /*371b0*/  UIADD3 UR16, UR48, 0xe000, URZ ;  /* 0x0000e00030107890 */ /* 0x004fe2000fffe03f */
[----:B------:R-:W-:-:S08]  /*371c0*/  UMOV UR18, 0x1c0 ;  /* 0x000001c000127882 */ /* 0x000fd00000000000 */
[----:B------:R3:W-:Y:S02]  /*371d0*/  UTMALDG.4D [UR16], [UR6], desc[UR4] ;  /* 0x00000410060075b4 */ /* 0x0007e40008019000 */
[----:B---3--:R-:W-:Y:S01]  /*371e0*/  NOP ;  /* 0x0000000000007918 */ /* 0x008fe20000000000 */
.L_x_108:
[----:B------:R-:W-:Y:S05]  /*371f0*/  BSYNC B0 ;  /* 0x0000000000007941 */ /* 0x000fea0003800000 */
.L_x_107:
[----:B------:R-:W-:Y:S01]  /*37200*/  BSSY B0, `(.L_x_112) ;  /* 0x0000050000007945 */ /* 0x000fe20003800000 */
[----:B------:R-:W-:-:S03]  /*37210*/  IMAD.MOV.U32 R8, RZ, RZ, RZ ;  /* 0x000000ffff087224 */ /* 0x000fc600078e00ff */
[----:B------:R-:W-:Y:S05]  /*37220*/  @!P4 BRA `(.L_x_113) ;  /* 0x000000040034c947 */ /* 0x000fea0003800000 */
[----:B------:R-:W1:Y:S01]  /*37230*/  S2R R4, SR_CgaCtaId ;  /* 0x0000000000047919 */ /* 0x000e620000008800 */
[----:B------:R-:W-:-:S04]  /*37240*/  MOV R3, 0x400 ;  /* 0x0000040000037802 */ /* 0x000fc80000000f00 */
[----:B-1----:R-:W-:Y:S02]  /*37250*/  LEA R5, R4, R3, 0x18 ;  /* 0x0000000304057211 */ /* 0x002fe400078ec0ff */
[----:B------:R-:W-:Y:S02]  /*37260*/  MOV R4, 0x1 ;  /* 0x0000000100047802 */ /* 0x000fe40000000f00 */
[----:B------:R-:W-:Y:S02]  /*37270*/  LEA R3, R2, R5, 0x3 ;  /* 0x0000000502037211 */ /* 0x000fe400078e18ff */
[----:B------:R-:W-:-:S04]  /*37280*/  SHF.L.U32 R4, R4, 0x1f, RZ ;  /* 0x0000001f04047819 */ /* 0x000fc800000006ff */
[----:B------:R-:W1:Y:S02]  /*37290*/  SYNCS.PHASECHK.TRANS64.TRYWAIT P0, [R3+URZ+0xc0028], R4 ;  /* 0x0c002804030075a7 */ /* 0x000e64000800017f */
[----:B-1----:R-:W-:Y:S05]  /*372a0*/  @!P0 BRA `(.L_x_114) ;  /* 0x0000001000f88947 */ /* 0x002fea0003800000 */
.L_x_139:
        /* <DEDUP_REMOVED lines=8> */
.L_x_115:
[----:B------:R-:W-:-:S04]  /*37330*/  LOP3.LUT P0, RZ, R0, 0x1f, RZ, 0xc0, !PT ;  /* 0x0000001f00ff7812 */ /* 0x000fc8000780c0ff */
[----:B------:R-:W-:-:S13]  /*37340*/  PLOP3.LUT P0, PT, P0, P2, PT, 0x2a, 0x0 ;  /* 0x000000000000781c */ /* 0x000fda0000704572 */
[----:B------:R-:W-:Y:S05]  /*37350*/  @P0 BRA `(.L_x_116) ;  /* 0x0000000000040947 */ /* 0x000fea0003800000 */
[----:B------:R-:W-:Y:S01]  /*37360*/  BPT.TRAP 0x1 ;  /* 0x000000040000795c */ /* 0x000fe20000300000 */
.L_x_116:
[C---:B------:R-:W-:Y:S01]  /*37370*/  LEA R5, R2.reuse, R5, 0x11 ;  /* 0x0000000502057211 */ /* 0x040fe200078e88ff */
[----:B------:R-:W-:Y:S01]  /*37380*/  ULDC.64 UR6, c[0x0][0x198] ;  /* 0x0000660000067ab9 */ /* 0x000fe20000000a00 */
[----:B------:R-:W-:Y:S01]  /*37390*/  R2UR UR49, R3 ;  /* 0x00000000033172ca */ /* 0x000fe200000e0000 */
[----:B------:R-:W-:Y:S01]  /*373a0*/  UIADD3 UR6, UP0, UR6, 0x2f0, URZ ;  /* 0x000002f006067890 */ /* 0x000fe2000ff1e03f */
[----:B------:R-:W-:Y:S01]  /*373b0*/  R2UR UR8, R5 ;  /* 0x00000000050872ca */ /* 0x000fe200000e0000 */
[----:B------:R-:W-:Y:S01]  /*373c0*/  UMOV UR51, URZ ;  /* 0x0000003f00337c82 */ /* 0x000fe20008000000 */
[----:B------:R-:W-:Y:S01]  /*373d0*/  UMOV UR4, 0x0 ;  /* 0x0000000000047882 */ /* 0x000fe20000000000 */
[----:B------:R-:W-:Y:S01]  /*373e0*/  UIADD3.X UR7, URZ, UR7, URZ, UP0, !UPT ;  /* 0x000000073f077290 */ /* 0x000fe200087fe43f */
[----:B------:R-:W-:Y:S01]  /*373f0*/  MOV R8, 0x1 ;  /* 0x0000000100087802 */ /* 0x000fe20000000f00 */
[----:B------:R-:W-:Y:S01]  /*37400*/  UMOV UR5, 0x10000000 ;  /* 0x1000000000057882 */ /* 0x000fe20000000000 */
[----:B------:R-:W-:Y:S01]  /*37410*/  UMOV UR50, URZ ;  /* 0x0000003f00327c82 */ /* 0x000fe20008000000 */
[----:B------:R-:W-:Y:S01]  /*37420*/  UMOV UR52, UR60 ;  /* 0x0000003c00347c82 */ /* 0x000fe20008000000 */
[----:B------:R-:W-:Y:S01]  /*37430*/  UMOV UR53, UR61 ;  /* 0x0000003d00357c82 */ /* 0x000fe20008000000 */
[----:B------:R-:W-:Y:S01]  /*37440*/  UMOV UR26, 0x40 ;  /* 0x00000040001a7882 */ /* 0x000fe20000000000 */
[----:B------:R-:W-:Y:S01]  /*37450*/  UMOV UR28, UR60 ;  /* 0x0000003c001c7c82 */ /* 0x000fe20008000000 */
[----:B------:R-:W-:Y:S01]  /*37460*/  UIADD3 UR49, UR49, 0xc0000, URZ ;  /* 0x000c000031317890 */ /* 0x000fe2000fffe03f */
[----:B------:R-:W-:Y:S01]  /*37470*/  VIADD R2, R2, 0x1 ;  /* 0x0000000102027836 */ /* 0x000fe20000000000 */
[----:B------:R-:W-:-:S02]  /*37480*/  UIADD3 UR48, UR8, 0x20000, URZ ;  /* 0x0002000008307890 */ /* 0x000fc4000fffe03f */
[----:B------:R-:W-:Y:S02]  /*37490*/  UIADD3 UR24, UR8, 0x24000, URZ ;  /* 0x0002400008187890 */ /* 0x000fe4000fffe03f */
        /* <DEDUP_REMOVED lines=38> */
.L_x_113:
[----:B------:R-:W-:Y:S05]  /*37700*/  BSYNC B0 ;  /* 0x0000000000007941 */ /* 0x000fea0003800000 */
.L_x_112:
[----:B------:R-:W-:-:S04]  /*37710*/  MOV R3, UR14 ;  /* 0x0000000e00037c02 */ /* 0x000fc80008000f00 */
[----:B------:R-:W-:-:S13]  /*37720*/  ISETP.GE.AND P0, PT, R3, 0x2, PT ;  /* 0x000000020300780c */ /* 0x000fda0003f06270 */
[----:B------:R-:W-:Y:S05]  /*37730*/  @!P0 EXIT ;  /* 0x000000000000894d */ /* 0x000fea0003800000 */
[----:B------:R-:W-:Y:S01]  /*37740*/  USHF.L.U32 UR4, UR14, 0x1, URZ ;  /* 0x000000010e047899 */ /* 0x000fe2000800063f */
[----:B------:R-:W-:Y:S01]  /*37750*/  LOP3.LUT P0, RZ, R0, 0x1f, RZ, 0xc0, !PT ;  /* 0x0000001f00ff7812 */ /* 0x000fe2000780c0ff */
[----:B------:R-:W-:Y:S01]  /*37760*/  BSSY B0, `(.L_x_117) ;  /* 0x00000a9000007945 */ /* 0x000fe20003800000 */
[----:B------:R-:W-:Y:S01]  /*37770*/  MOV R3, UR54 ;  /* 0x0000003600037c02 */ /* 0x000fe20008000f00 */
[----:B------:R-:W-:Y:S01]  /*37780*/  IMAD.MOV.U32 R0, RZ, RZ, 0x1 ;  /* 0x00000001ff007424 */ /* 0x000fe200078e00ff */
[----:B------:R-:W-:Y:S02]  /*37790*/  PLOP3.LUT P0, PT, P0, P2, PT, 0x2a, 0x0 ;  /* 0x000000000000781c */ /* 0x000fe40000704572 */
[----:B------:R-:W-:Y:S02]  /*377a0*/  LOP3.LUT R3, R3, 0x2, RZ, 0xfc, !PT ;  /* 0x0000000203037812 */ /* 0x000fe400078efcff */
[----:B------:R-:W-:-:S09]  /*377b0*/  MOV R9, UR4 ;  /* 0x0000000400097c02 */ /* 0x000fd20008000f00 */
.L_x_128:
[----:B------:R-:W-:Y:S04]  /*377c0*/  BSSY B1, `(.L_x_118) ;  /* 0x000004e000017945 */ /* 0x000fe80003800000 */
[----:B------:R-:W-:Y:S05]  /*377d0*/  @!P3 BRA `(.L_x_119) ;  /* 0x000000040030b947 */ /* 0x000fea0003800000 */
[----:B------:R-:W1:Y:S01]  /*377e0*/  S2R R5, SR_CgaCtaId ;  /* 0x0000000000057919 */ /* 0x000e620000008800 */
[----:B------:R-:W-:-:S04]  /*377f0*/  MOV R4, 0x400 ;  /* 0x0000040000047802 */ /* 0x000fc80000000f00 */
[----:B-1----:R-:W-:Y:S02]  /*37800*/  LEA R5, R5, R4, 0x18 ;  /* 0x0000000405057211 */ /* 0x002fe400078ec0ff */
[----:B------:R-:W-:Y:S02]  /*37810*/  SHF.L.U32 R4, R0, 0x1f, RZ ;  /* 0x0000001f00047819 */ /* 0x000fe400000006ff */
[----:B------:R-:W-:-:S04]  /*37820*/  LEA R7, R2, R5, 0x3 ;  /* 0x0000000502077211 */ /* 0x000fc800078e18ff */
[----:B------:R-:W1:Y:S02]  /*37830*/  SYNCS.PHASECHK.TRANS64.TRYWAIT P4, [R7+URZ+0xc0028], R4 ;  /* 0x0c002804070075a7 */ /* 0x000e64000808017f */
[----:B-1----:R-:W-:Y:S05]  /*37840*/  @!P4 BRA `(.L_x_120) ;  /* 0x0000000c00a4c947 */ /* 0x002fea0003800000 */
.L_x_140:
[----:B-1----:R-:W-:-:S04]  /*37850*/  @P2 IMAD.MOV.U32 R4, RZ, RZ, 0x20000 ;  /* 0x00020000ff042424 */ /* 0x002fc800078e00ff */
[----:B------:R1:W-:Y:S02]  /*37860*/  @P2 SYNCS.ARRIVE.TRANS64 RZ, [R7+URZ+0xc0000], R4 ;  /* 0x0c00000407ff29a7 */ /* 0x0003e4000800003f */
[----:B-1----:R-:W-:-:S04]  /*37870*/  PRMT R4, R3, 0x9910, RZ ;  /* 0x0000991003047816 */ /* 0x002fc800000000ff */
[----:B------:R-:W-:-:S13]  /*37880*/  ISETP.NE.AND P4, PT, R4, 0x2, PT ;  /* 0x000000020400780c */ /* 0x000fda0003f85270 */
[----:B------:R-:W-:Y:S05]  /*37890*/  @P4 BRA `(.L_x_121) ;  /* 0x0000000000044947 */ /* 0x000fea0003800000 */
[----:B------:R-:W-:Y:S01]  /*378a0*/  BPT.TRAP 0x1 ;  /* 0x000000040000795c */ /* 0x000fe20000300000 */
.L_x_121:
[----:B------:R-:W-:Y:S05]  /*378b0*/  @P0 BRA `(.L_x_122) ;  /* 0x0000000000040947 */ /* 0x000fea0003800000 */
[----:B------:R-:W-:Y:S01]  /*378c0*/  BPT.TRAP 0x1 ;  /* 0x000000040000795c */ /* 0x000fe20000300000 */
.L_x_122:
[----:B------:R-:W-:Y:S01]  /*378d0*/  LEA R5, R2, R5, 0x11 ;  /* 0x0000000502057211 */ /* 0x000fe200078e88ff */
[----:B------:R-:W-:Y:S01]  /*378e0*/  ULDC.64 UR6, c[0x0][0x198] ;  /* 0x0000660000067ab9 */ /* 0x000fe20000000a00 */
[----:B------:R-:W-:Y:S01]  /*378f0*/  R2UR UR57, R7 ;  /* 0x00000000073972ca */ /* 0x000fe200000e0000 */
[----:B------:R-:W-:Y:S01]  /*37900*/  UIADD3 UR6, UP0, UR6, 0x1f0, URZ ;  /* 0x000001f006067890 */ /* 0x000fe2000ff1e03f */
[----:B------:R-:W-:Y:S01]  /*37910*/  R2UR UR8, R5 ;  /* 0x00000000050872ca */ /* 0x000fe200000e0000 */
[----:B------:R-:W-:Y:S01]  /*37920*/  UMOV UR4, 0x0 ;  /* 0x0000000000047882 */ /* 0x000fe20000000000 */
[----:B------:R-:W-:Y:S01]  /*37930*/  R2UR UR59, R8 ;  /* 0x00000000083b72ca */ /* 0x000fe200000e0000 */
[----:B------:R-:W-:Y:S01]  /*37940*/  UIADD3.X UR7, URZ, UR7, URZ, UP0, !UPT ;  /* 0x000000073f077290 */ /* 0x000fe200087fe43f */
[----:B------:R-:W-:Y:S01]  /*37950*/  IADD3 R2, R2, 0x1, RZ ;  /* 0x0000000102027810 */ /* 0x000fe20007ffe0ff */
[----:B------:R-:W-:Y:S01]  /*37960*/  UMOV UR5, 0x10000000 ;  /* 0x1000000000057882 */ /* 0x000fe20000000000 */
[----:B------:R-:W-:Y:S01]  /*37970*/  UMOV UR58, URZ ;  /* 0x0000003f003a7c82 */ /* 0x000fe20008000000 */
[----:B------:R-:W-:Y:S01]  /*37980*/  UMOV UR26, 0x40 ;  /* 0x00000040001a7882 */ /* 0x000fe20000000000 */
[----:B------:R-:W-:Y:S01]  /*37990*/  UMOV UR28, UR60 ;  /* 0x0000003c001c7c82 */ /* 0x000fe20008000000 */
[----:B------:R-:W-:Y:S01]  /*379a0*/  UMOV UR29, UR61 ;  /* 0x0000003d001d7c82 */ /* 0x000fe20008000000 */
[----:B------:R-:W-:Y:S01]  /*379b0*/  UMOV UR50, 0x80 ;  /* 0x0000008000327882 */ /* 0x000fe20000000000 */
[----:B------:R-:W-:Y:S01]  /*379c0*/  UIADD3 UR57, UR57, 0xc0000, URZ ;  /* 0x000c000039397890 */ /* 0x000fe2000fffe03f */
[----:B------:R-:W-:Y:S01]  /*379d0*/  ISETP.NE.AND P4, PT, R2, 0x5, PT ;  /* 0x000000050200780c */ /* 0x000fe20003f85270 */
[----:B------:R-:W-:-:S02]  /*379e0*/  UIADD3 UR56, UR8, 0x20000, URZ ;  /* 0x0002000008387890 */ /* 0x000fc4000fffe03f */
[----:B------:R-:W-:Y:S01]  /*379f0*/  USHF.L.U32 UR59, UR59, 0x7, URZ ;  /* 0x000000073b3b7899 */ /* 0x000fe2000800063f */
[----:B------:R-:W-:Y:S01]  /*37a00*/  SEL R5, RZ, 0x1, P4 ;  /* 0x00000001ff057807 */ /* 0x000fe20002000000 */
[----:B------:R-:W-:Y:S01]  /*37a10*/  UIADD3 UR24, UR8, 0x24000, URZ ;  /* 0x0002400008187890 */ /* 0x000fe2000fffe03f */
[----:B------:R-:W-:Y:S01]  /*37a20*/  SEL R2, R2, RZ, P4 ;  /* 0x000000ff02027207 */ /* 0x000fe20002000000 */
[----:B------:R-:W-:Y:S01]  /*37a30*/  UIADD3 UR48, UR8, 0x28000, URZ ;  /* 0x0002800008307890 */ /* 0x000fe2000fffe03f */
[----:B------:R-:W-:Y:S01]  /*37a40*/  LOP3.LUT R0, R0, R5, RZ, 0x3c, !PT ;  /* 0x0000000500007212 */ /* 0x000fe200078e3cff */
        /* <DEDUP_REMOVED lines=37> */
.L_x_119:
[----:B------:R-:W-:Y:S05]  /*37ca0*/  BSYNC B1 ;  /* 0x0000000000017941 */ /* 0x000fea0003800000 */
.L_x_118:
[----:B------:R-:W-:Y:S01]  /*37cb0*/  ISETP.LT.OR P4, PT, R9, 0x4, !P3 ;  /* 0x000000040900780c */ /* 0x000fe20005f81670 */
[----:B------:R-:W-:-:S12]  /*37cc0*/  BSSY B1, `(.L_x_123) ;  /* 0x000004f000017945 */ /* 0x000fd80003800000 */
[----:B------:R-:W-:Y:S05]  /*37cd0*/  @P4 BRA `(.L_x_124) ;  /* 0x0000000400344947 */ /* 0x000fea0003800000 */
[----:B------:R-:W1:Y:S01]  /*37ce0*/  S2R R5, SR_CgaCtaId ;  /* 0x0000000000057919 */ /* 0x000e620000008800 */
[----:B------:R-:W-:Y:S02]  /*37cf0*/  MOV R4, 0x400 ;  /* 0x0000040000047802 */ /* 0x000fe40000000f00 */
[----:B------:R-:W-:Y:S02]  /*37d00*/  SHF.L.U32 R7, R0, 0x1f, RZ ;  /* 0x0000001f00077819 */ /* 0x000fe400000006ff */
[----:B-1----:R-:W-:-:S05]  /*37d10*/  LEA R5, R5, R4, 0x18 ;  /* 0x0000000405057211 */ /* 0x002fca00078ec0ff */
[----:B------:R-:W-:-:S04]  /*37d20*/  IMAD R4, R2, 0x8, R5 ;  /* 0x0000000802047824 */ /* 0x000fc800078e0205 */
[----:B------:R-:W1:Y:S02]  /*37d30*/  SYNCS.PHASECHK.TRANS64.TRYWAIT P4, [R4+URZ+0xc0028], R7 ;  /* 0x0c002807040075a7 */ /* 0x000e64000808017f */
[----:B-1----:R-:W-:Y:S05]  /*37d40*/  @!P4 BRA `(.L_x_125) ;  /* 0x000000080078c947 */ /* 0x002fea0003800000 */
.L_x_141:
[----:B------:R-:W-:Y:S02]  /*37d50*/  PRMT R6, R3, 0x9910, RZ ;  /* 0x0000991003067816 */ /* 0x000fe400000000ff */
[----:B-1----:R-:W-:Y:S02]  /*37d60*/  @P1 MOV R7, 0x20000 ;  /* 0x0002000000071802 */ /* 0x002fe40000000f00 */
[----:B------:R-:W-:Y:S02]  /*37d70*/  ISETP.NE.AND P4, PT, R6, 0x2, PT ;  /* 0x000000020600780c */ /* 0x000fe40003f85270 */
[----:B------:R1:W-:Y:S11]  /*37d80*/  @P1 SYNCS.ARRIVE.TRANS64 RZ, [R4+URZ+0xc0000], R7 ;  /* 0x0c00000704ff19a7 */ /* 0x0003f6000800003f */
[----:B-1----:R-:W-:Y:S05]  /*37d90*/  @P4 BRA `(.L_x_126) ;  /* 0x0000000000044947 */ /* 0x002fea0003800000 */
[----:B------:R-:W-:Y:S01]  /*37da0*/  BPT.TRAP 0x1 ;  /* 0x000000040000795c */ /* 0x000fe20000300000 */
.L_x_126:
[----:B------:R-:W-:Y:S05]  /*37db0*/  @P0 BRA `(.L_x_127) ;  /* 0x0000000000040947 */ /* 0x000fea0003800000 */
[----:B------:R-:W-:Y:S01]  /*37dc0*/  BPT.TRAP 0x1 ;  /* 0x000000040000795c */ /* 0x000fe20000300000 */
.L_x_127:
        /* <DEDUP_REMOVED lines=8> */
[----:B------:R-:W-:Y:S01]  /*37e50*/  VIADD R2, R2, 0x1 ;  /* 0x0000000102027836 */ /* 0x000fe20000000000 */
        /* <DEDUP_REMOVED lines=8> */
[----:B------:R-:W-:Y:S01]  /*37ee0*/  UIADD3 UR56, UR8, 0x20000, URZ ;  /* 0x0002000008387890 */ /* 0x000fe2000fffe03f */
[----:B------:R-:W-:Y:S01]  /*37ef0*/  IADD3 R8, R8, 0x1, RZ ;  /* 0x0000000108087810 */ /* 0x000fe20007ffe0ff */
        /* <DEDUP_REMOVED lines=43> */
.L_x_124:
[----:B------:R-:W-:Y:S05]  /*381b0*/  BSYNC B1 ;  /* 0x0000000000017941 */ /* 0x000fea0003800000 */
.L_x_123:
[C---:B------:R-:W-:Y:S02]  /*381c0*/  ISETP.GT.AND P4, PT, R9.reuse, 0x4, PT ;  /* 0x000000040900780c */ /* 0x040fe40003f84270 */
[----:B------:R-:W-:-:S11]  /*381d0*/  IADD3 R9, R9, -0x2, RZ ;  /* 0xfffffffe09097810 */ /* 0x000fd60007ffe0ff */
[----:B------:R-:W-:Y:S05]  /*381e0*/  @P4 BRA `(.L_x_128) ;  /* 0xfffffff400744947 */ /* 0x000fea000383ffff */
[----:B------:R-:W-:Y:S05]  /*381f0*/  BSYNC B0 ;  /* 0x0000000000007941 */ /* 0x000fea0003800000 */
.L_x_117:
[----:B------:R-:W-:Y:S05]  /*38200*/  EXIT ;  /* 0x000000000000794d */ /* 0x000fea0003800000 */
.L_x_15:
[----:B-1----:R-:W-:-:S04]  /*38210*/  IMAD.U32 R3, RZ, RZ, UR6 ;  /* 0x00000006ff037e24 */ /* 0x002fc8000f8e00ff */
[----:B------:R1:W2:Y:S03]  /*38220*/  SYNCS.PHASECHK.TRANS64.TRYWAIT P1, [R3+URZ+0xc0050], R6 ;  /* 0x0c005006030075a7 */ /* 0x0002a6000802017f */
[----:B--2---:R-:W-:Y:S05]  /*38230*/  @!P1 NANOSLEEP.SYNCS 0x989680 ;  /* 0x009896800000995d */ /* 0x004fea0003900000 */
[----:B------:R-:W2:Y:S02]  /*38240*/  @!P1 SYNCS.PHASECHK.TRANS64 P1, [R3+URZ+0xc0050], R6 ;  /* 0x0c005006030095a7 */ /* 0x000ea4000802007f */
[----:B--2---:R-:W-:Y:S05]  /*38250*/  @!P1 BRA `(.L_x_15) ;  /* 0xfffffffc00ec9947 */ /* 0x004fea000383ffff */
[----:B------:R-:W-:Y:S05]  /*38260*/  BRA `(.L_x_129) ;  /* 0xfffffc8c002c7947 */ /* 0x000fea000383ffff */
.L_x_17:
[----:B-1----:R-:W-:-:S04]  /*38270*/  MOV R0, UR60 ;  /* 0x0000003c00007c02 */ /* 0x002fc80008000f00 */
[----:B------:R1:W2:Y:S03]  /*38280*/  SYNCS.PHASECHK.TRANS64.TRYWAIT P1, [R0+URZ+0xc0000], R3 ;  /* 0x0c000003000075a7 */ /* 0x0002a6000802017f */
[----:B--2---:R-:W-:Y:S05]  /*38290*/  @!P1 NANOSLEEP.SYNCS 0x989680 ;  /* 0x009896800000995d */ /* 0x004fea0003900000 */
[----:B------:R-:W2:Y:S02]  /*382a0*/  @!P1 SYNCS.PHASECHK.TRANS64 P1, [R0+URZ+0xc0000], R3 ;  /* 0x0c000003000095a7 */ /* 0x000ea4000802007f */
[----:B--2---:R-:W-:Y:S05]  /*382b0*/  @!P1 BRA `(.L_x_17) ;  /* 0xfffffffc00ec9947 */ /* 0x004fea000383ffff */
[----:B------:R-:W-:Y:S05]  /*382c0*/  BRA `(.L_x_130) ;  /* 0xfffffc8c00387947 */ /* 0x000fea000383ffff */
.L_x_18:
[----:B------:R-:W-:-:S06]  /*382d0*/  ULEA UR4, UR61, UR48, 0x3 ;  /* 0x000000303d047291 */ /* 0x000fcc000f8e183f */
[----:B-1----:R-:W-:-:S04]  /*382e0*/  MOV R7, UR4 ;  /* 0x0000000400077c02 */ /* 0x002fc80008000f00 */
[----:B------:R1:W2:Y:S03]  /*382f0*/  SYNCS.PHASECHK.TRANS64.TRYWAIT P1, [R7+URZ+-0x8], R0 ;  /* 0xfffff800070075a7 */ /* 0x0002a6000802017f */
[----:B--2---:R-:W-:Y:S05]  /*38300*/  @!P1 NANOSLEEP.SYNCS 0x989680 ;  /* 0x009896800000995d */ /* 0x004fea0003900000 */
[----:B------:R-:W2:Y:S02]  /*38310*/  @!P1 SYNCS.PHASECHK.TRANS64 P1, [R7+URZ+-0x8], R0 ;  /* 0xfffff800070095a7 */ /* 0x000ea4000802007f */
[----:B--2---:R-:W-:Y:S05]  /*38320*/  @!P1 BRA `(.L_x_18) ;  /* 0xfffffffc00e89947 */ /* 0x004fea000383ffff */
[----:B------:R-:W-:Y:S05]  /*38330*/  BRA `(.L_x_131) ;  /* 0xfffffc8c00387947 */ /* 0x000fea000383ffff */
.L_x_20:
[----:B-1----:R-:W-:-:S04]  /*38340*/  IMAD.U32 R4, RZ, RZ, UR60 ;  /* 0x0000003cff047e24 */ /* 0x002fc8000f8e00ff */
[----:B------:R1:W2:Y:S03]  /*38350*/  SYNCS.PHASECHK.TRANS64.TRYWAIT P1, [R4+URZ+0xc0008], R3 ;  /* 0x0c000803040075a7 */ /* 0x0002a6000802017f */
[----:B--2---:R-:W-:Y:S05]  /*38360*/  @!P1 NANOSLEEP.SYNCS 0x989680 ;  /* 0x009896800000995d */ /* 0x004fea0003900000 */
[----:B------:R-:W2:Y:S02]  /*38370*/  @!P1 SYNCS.PHASECHK.TRANS64 P1, [R4+URZ+0xc0008], R3 ;  /* 0x0c000803040095a7 */ /* 0x000ea4000802007f */
[----:B--2---:R-:W-:Y:S05]  /*38380*/  @!P1 BRA `(.L_x_20) ;  /* 0xfffffffc00ec9947 */ /* 0x004fea000383ffff */
[----:B------:R-:W-:Y:S05]  /*38390*/  BRA `(.L_x_132) ;  /* 0xfffffccc00987947 */ /* 0x000fea000383ffff */
.L_x_25:
[----:B-1----:R-:W-:-:S04]  /*383a0*/  MOV R7, UR6 ;  /* 0x0000000600077c02 */ /* 0x002fc80008000f00 */
[----:B------:R1:W2:Y:S03]  /*383b0*/  SYNCS.PHASECHK.TRANS64.TRYWAIT P2, [R7+URZ+0xc0000], R3 ;  /* 0x0c000003070075a7 */ /* 0x0002a6000804017f */
[----:B--2---:R-:W-:Y:S05]  /*383c0*/  @!P2 NANOSLEEP.SYNCS 0x989680 ;  /* 0x009896800000a95d */ /* 0x004fea0003900000 */
[----:B------:R-:W2:Y:S02]  /*383d0*/  @!P2 SYNCS.PHASECHK.TRANS64 P2, [R7+URZ+0xc0000], R3 ;  /* 0x0c0000030700a5a7 */ /* 0x000ea4000804007f */
[----:B--2---:R-:W-:Y:S05]  /*383e0*/  @!P2 BRA `(.L_x_25) ;  /* 0xfffffffc00eca947 */ /* 0x004fea000383ffff */
[----:B------:R-:W-:Y:S05]  /*383f0*/  BRA `(.L_x_133) ;  /* 0xfffffd6400c07947 */ /* 0x000fea000383ffff */
.L_x_29:
[----:B-1----:R-:W-:-:S04]  /*38400*/  MOV R0, UR6 ;  /* 0x0000000600007c02 */ /* 0x002fc80008000f00 */
[----:B------:R1:W2:Y:S03]  /*38410*/  SYNCS.PHASECHK.TRANS64.TRYWAIT P2, [R0+URZ+0xc0000], R21 ;  /* 0x0c000015000075a7 */ /* 0x0002a6000804017f */
[----:B--2---:R-:W-:Y:S05]  /*38420*/  @!P2 NANOSLEEP.SYNCS 0x989680 ;  /* 0x009896800000a95d */ /* 0x004fea0003900000 */
[----:B------:R-:W2:Y:S02]  /*38430*/  @!P2 SYNCS.PHASECHK.TRANS64 P2, [R0+URZ+0xc0000], R21 ;  /* 0x0c0000150000a5a7 */ /* 0x000ea4000804007f */
[----:B--2---:R-:W-:Y:S05]  /*38440*/  @!P2 BRA `(.L_x_29) ;  /* 0xfffffffc00eca947 */ /* 0x004fea000383ffff */
[----:B------:R-:W-:Y:S05]  /*38450*/  BRA `(.L_x_28) ;  /* 0xfffffdc000887947 */ /* 0x000fea000383ffff */
.L_x_37:
[----:B-1----:R-:W-:-:S04]  /*38460*/  IMAD.U32 R3, RZ, RZ, UR6 ;  /* 0x00000006ff037e24 */ /* 0x002fc8000f8e00ff */
[----:B------:R1:W2:Y:S03]  /*38470*/  SYNCS.PHASECHK.TRANS64.TRYWAIT P2, [R3+URZ+0xc0000], R2 ;  /* 0x0c000002030075a7 */ /* 0x0002a6000804017f */
[----:B--2---:R-:W-:Y:S05]  /*38480*/  @!P2 NANOSLEEP.SYNCS 0x989680 ;  /* 0x009896800000a95d */ /* 0x004fea0003900000 */
[----:B------:R-:W2:Y:S02]  /*38490*/  @!P2 SYNCS.PHASECHK.TRANS64 P2, [R3+URZ+0xc0000], R2 ;  /* 0x0c0000020300a5a7 */ /* 0x000ea4000804007f */
[----:B--2---:R-:W-:Y:S05]  /*384a0*/  @!P2 BRA `(.L_x_37) ;  /* 0xfffffffc00eca947 */ /* 0x004fea000383ffff */
[----:B------:R-:W-:Y:S05]  /*384b0*/  BRA `(.L_x_134) ;  /* 0xfffffe6400c07947 */ /* 0x000fea000383ffff */
.L_x_41:
[----:B-1----:R-:W-:-:S04]  /*384c0*/  MOV R0, UR6 ;  /* 0x0000000600007c02 */ /* 0x002fc80008000f00 */
[----:B------:R1:W2:Y:S03]  /*384d0*/  SYNCS.PHASECHK.TRANS64.TRYWAIT P2, [R0+URZ+0xc0000], R2 ;  /* 0x0c000002000075a7 */ /* 0x0002a6000804017f */
[----:B--2---:R-:W-:Y:S05]  /*384e0*/  @!P2 NANOSLEEP.SYNCS 0x989680 ;  /* 0x009896800000a95d */ /* 0x004fea0003900000 */
[----:B------:R-:W2:Y:S02]  /*384f0*/  @!P2 SYNCS.PHASECHK.TRANS64 P2, [R0+URZ+0xc0000], R2 ;  /* 0x0c0000020000a5a7 */ /* 0x000ea4000804007f */
[----:B--2---:R-:W-:Y:S05]  /*38500*/  @!P2 BRA `(.L_x_41) ;  /* 0xfffffffc00eca947 */ /* 0x004fea000383ffff */
[----:B------:R-:W-:Y:S05]  /*38510*/  BRA `(.L_x_40) ;  /* 0xfffffed400707947 */ /* 0x000fea000383ffff */
.L_x_57:
[----:B-1----:R-:W2:Y:S02]  /*38520*/  LDL R3, [R1+0x2a8] ;  /* 0x0002a80001037983 */ /* 0x002ea40000100800 */
[----:B--2---:R-:W-:-:S13]  /*38530*/  R2UR UR4, R3 ;  /* 0x00000000030472ca */ /* 0x004fda00000e0000 */
[----:B------:R-:W-:-:S04]  /*38540*/  MOV R3, UR4 ;  /* 0x0000000400037c02 */ /* 0x000fc80008000f00 */
[----:B------:R1:W2:Y:S03]  /*38550*/  SYNCS.PHASECHK.TRANS64.TRYWAIT P0, [R3+URZ+0x8], R0 ;  /* 0x00000800030075a7 */ /* 0x0002a6000800017f */
[----:B--2---:R-:W-:Y:S05]  /*38560*/  @!P0 NANOSLEEP.SYNCS 0x989680 ;  /* 0x009896800000895d */ /* 0x004fea0003900000 */
[----:B------:R-:W2:Y:S02]  /*38570*/  @!P0 SYNCS.PHASECHK.TRANS64 P0, [R3+URZ+0x8], R0 ;  /* 0x00000800030085a7 */ /* 0x000ea4000800007f */
[----:B--2---:R-:W-:Y:S05]  /*38580*/  @!P0 BRA `(.L_x_57) ;  /* 0xfffffffc00e48947 */ /* 0x004fea000383ffff */
[----:B------:R-:W-:Y:S05]  /*38590*/  BRA `(.L_x_135) ;  /* 0xffffff9c004c7947 */ /* 0x000fea000383ffff */
.L_x_99:
[----:B-1----:R1:W2:Y:S02]  /*385a0*/  SYNCS.PHASECHK.TRANS64.TRYWAIT P0, [R4+URZ+0xc0060], R3 ;  /* 0x0c006003040075a7 */ /* 0x0022a4000800017f */
[----:B--2---:R-:W-:Y:S05]  /*385b0*/  @!P0 NANOSLEEP.SYNCS 0x989680 ;  /* 0x009896800000895d */ /* 0x004fea0003900000 */
[----:B------:R-:W2:Y:S02]  /*385c0*/  @!P0 SYNCS.PHASECHK.TRANS64 P0, [R4+URZ+0xc0060], R3 ;  /* 0x0c006003040085a7 */ /* 0x000ea4000800007f */
[----:B--2---:R-:W-:Y:S05]  /*385d0*/  @!P0 BRA `(.L_x_99) ;  /* 0xfffffffc00f08947 */ /* 0x004fea000383ffff */
[----:B------:R-:W-:Y:S05]  /*385e0*/  BRA `(.L_x_136) ;  /* 0xffffffdc009c7947 */ /* 0x000fea000383ffff */
.L_x_104:
[----:B-1----:R1:W2:Y:S02]  /*385f0*/  SYNCS.PHASECHK.TRANS64.TRYWAIT P0, [R5+URZ+0xc0028], R2 ;  /* 0x0c002802050075a7 */ /* 0x0022a4000800017f */
[----:B--2---:R-:W-:Y:S05]  /*38600*/  @!P0 NANOSLEEP.SYNCS 0x989680 ;  /* 0x009896800000895d */ /* 0x004fea0003900000 */
[----:B------:R-:W2:Y:S02]  /*38610*/  @!P0 SYNCS.PHASECHK.TRANS64 P0, [R5+URZ+0xc0028], R2 ;  /* 0x0c002802050085a7 */ /* 0x000ea4000800007f */
[----:B--2---:R-:W-:Y:S05]  /*38620*/  @!P0 BRA `(.L_x_104) ;  /* 0xfffffffc00f08947 */ /* 0x004fea000383ffff */
[----:B------:R-:W-:Y:S05]  /*38630*/  BRA `(.L_x_137) ;  /* 0xffffffe000a87947 */ /* 0x000fea000383ffff */
.L_x_109:
[----:B-1----:R1:W2:Y:S02]  /*38640*/  SYNCS.PHASECHK.TRANS64.TRYWAIT P0, [R4+URZ+0xc0060], R5 ;  /* 0x0c006005040075a7 */ /* 0x0022a4000800017f */
[----:B--2---:R-:W-:Y:S05]  /*38650*/  @!P0 NANOSLEEP.SYNCS 0x989680 ;  /* 0x009896800000895d */ /* 0x004fea0003900000 */
[----:B------:R-:W2:Y:S02]  /*38660*/  @!P0 SYNCS.PHASECHK.TRANS64 P0, [R4+URZ+0xc0060], R5 ;  /* 0x0c006005040085a7 */ /* 0x000ea4000800007f */
[----:B--2---:R-:W-:Y:S05]  /*38670*/  @!P0 BRA `(.L_x_109) ;  /* 0xfffffffc00f08947 */ /* 0x004fea000383ffff */
[----:B------:R-:W-:Y:S05]  /*38680*/  BRA `(.L_x_138) ;  /* 0xffffffe400c87947 */ /* 0x000fea000383ffff */
.L_x_114:
[----:B-1----:R1:W2:Y:S02]  /*38690*/  SYNCS.PHASECHK.TRANS64.TRYWAIT P0, [R3+URZ+0xc0028], R4 ;  /* 0x0c002804030075a7 */ /* 0x0022a4000800017f */
[----:B--2---:R-:W-:Y:S05]  /*386a0*/  @!P0 NANOSLEEP.SYNCS 0x989680 ;  /* 0x009896800000895d */ /* 0x004fea0003900000 */
[----:B------:R-:W2:Y:S02]  /*386b0*/  @!P0 SYNCS.PHASECHK.TRANS64 P0, [R3+URZ+0xc0028], R4 ;  /* 0x0c002804030085a7 */ /* 0x000ea4000800007f */
[----:B--2---:R-:W-:Y:S05]  /*386c0*/  @!P0 BRA `(.L_x_114) ;  /* 0xfffffffc00f08947 */ /* 0x004fea000383ffff */
[----:B------:R-:W-:Y:S05]  /*386d0*/  BRA `(.L_x_139) ;  /* 0xffffffe800f47947 */ /* 0x000fea000383ffff */
.L_x_120:
[----:B-1----:R1:W2:Y:S02]  /*386e0*/  SYNCS.PHASECHK.TRANS64.TRYWAIT P4, [R7+URZ+0xc0028], R4 ;  /* 0x0c002804070075a7 */ /* 0x0022a4000808017f */
[----:B--2---:R-:W-:Y:S05]  /*386f0*/  @!P4 NANOSLEEP.SYNCS 0x989680 ;  /* 0x009896800000c95d */ /* 0x004fea0003900000 */
[----:B------:R-:W2:Y:S02]  /*38700*/  @!P4 SYNCS.PHASECHK.TRANS64 P4, [R7+URZ+0xc0028], R4 ;  /* 0x0c0028040700c5a7 */ /* 0x000ea4000808007f */
[----:B--2---:R-:W-:Y:S05]  /*38710*/  @!P4 BRA `(.L_x_120) ;  /* 0xfffffffc00f0c947 */ /* 0x004fea000383ffff */
[----:B------:R-:W-:Y:S05]  /*38720*/  BRA `(.L_x_140) ;  /* 0xfffffff000487947 */ /* 0x000fea000383ffff */
.L_x_125:
[----:B-1----:R1:W2:Y:S02]  /*38730*/  SYNCS.PHASECHK.TRANS64.TRYWAIT P4, [R4+URZ+0xc0028], R7 ;  /* 0x0c002807040075a7 */ /* 0x0022a4000808017f */
[----:B--2---:R-:W-:Y:S05]  /*38740*/  @!P4 NANOSLEEP.SYNCS 0x989680 ;  /* 0x009896800000c95d */ /* 0x004fea0003900000 */
[----:B------:R-:W2:Y:S02]  /*38750*/  @!P4 SYNCS.PHASECHK.TRANS64 P4, [R4+URZ+0xc0028], R7 ;  /* 0x0c0028070400c5a7 */ /* 0x000ea4000808007f */
[----:B--2---:R-:W-:Y:S05]  /*38760*/  @!P4 BRA `(.L_x_125) ;  /* 0xfffffffc00f0c947 */ /* 0x004fea000383ffff */
[----:B------:R-:W-:Y:S05]  /*38770*/  BRA `(.L_x_141) ;  /* 0xfffffff400747947 */ /* 0x000fea000383ffff */
        .weak           $__internal_0_$__cuda_sm20_rcp_rn_f32_slowpath
        .type           $__internal_0_$__cuda_sm20_rcp_rn_f32_slowpath,@function
        .size           $__internal_0_$__cuda_sm20_rcp_rn_f32_slowpath,(.L_x_147 - $__internal_0_$__cuda_sm20_rcp_rn_f32_slowpath)
$__internal_0_$__cuda_sm20_rcp_rn_f32_slowpath:
[----:B------:R-:W-:Y:S01]  /*38780*/  IMAD.SHL.U32 R2, R0, 0x2, RZ ;  /* 0x0000000200027824 */ /* 0x000fe200078e00ff */
[----:B------:R-:W-:Y:S04]  /*38790*/  BSSY B2, `(.L_x_142) ;  /* 0x0000030000027945 */ /* 0x000fe80003800000 */
[----:B------:R-:W-:-:S04]  /*387a0*/  SHF.R.U32.HI R2, RZ, 0x18, R2 ;  /* 0x00000018ff027819 */ /* 0x000fc80000011602 */
[----:B------:R-:W-:-:S13]  /*387b0*/  ISETP.NE.U32.AND P0, PT, R2, RZ, PT ;  /* 0x000000ff0200720c */ /* 0x000fda0003f05070 */
[----:B------:R-:W-:Y:S05]  /*387c0*/  @P0 BRA `(.L_x_143) ;  /* 0x0000000000280947 */ /* 0x000fea0003800000 */
[----:B------:R-:W-:-:S04]  /*387d0*/  SHF.L.U32 R2, R0, 0x1, RZ ;  /* 0x0000000100027819 */ /* 0x000fc800000006ff */
[----:B------:R-:W-:-:S13]  /*387e0*/  ISETP.NE.AND P0, PT, R2, RZ, PT ;  /* 0x000000ff0200720c */ /* 0x000fda0003f05270 */
[----:B------:R-:W-:Y:S01]  /*387f0*/  @P0 FFMA R5, R0, 1.84467440737095516160e+19, RZ ;  /* 0x5f80000000050823 */ /* 0x000fe200000000ff */
[----:B------:R-:W-:Y:S08]  /*38800*/  @!P0 MUFU.RCP R2, R0 ;  /* 0x0000000000028308 */ /* 0x000ff00000001000 */
[----:B------:R-:W1:Y:S02]  /*38810*/  @P0 MUFU.RCP R3, R5 ;  /* 0x0000000500030308 */ /* 0x000e640000001000 */
[----:B-1----:R-:W-:-:S04]  /*38820*/  @P0 FFMA R5, R5, R3, -1 ;  /* 0xbf80000005050423 */ /* 0x002fc80000000003 */
[----:B------:R-:W-:-:S04]  /*38830*/  @P0 FADD.FTZ R5, -R5, -RZ ;  /* 0x800000ff05050221 */ /* 0x000fc80000010100 */
[----:B------:R-:W-:-:S04]  /*38840*/  @P0 FFMA R3, R3, R5, R3 ;  /* 0x0000000503030223 */ /* 0x000fc80000000003 */
[----:B------:R-:W-:Y:S01]  /*38850*/  @P0 FFMA R2, R3, 1.84467440737095516160e+19, RZ ;  /* 0x5f80000003020823 */ /* 0x000fe200000000ff */
[----:B------:R-:W-:Y:S06]  /*38860*/  BRA `(.L_x_144) ;  /* 0x0000000000887947 */ /* 0x000fec0003800000 */
.L_x_143:
[----:B------:R-:W-:-:S04]  /*38870*/  IADD3 R13, R2, -0xfd, RZ ;  /* 0xffffff03020d7810 */ /* 0x000fc80007ffe0ff */
[----:B------:R-:W-:-:S13]  /*38880*/  ISETP.GT.U32.AND P0, PT, R13, 0x1, PT ;  /* 0x000000010d00780c */ /* 0x000fda0003f04070 */
[----:B------:R-:W-:Y:S05]  /*38890*/  @P0 BRA `(.L_x_145) ;  /* 0x0000000000780947 */ /* 0x000fea0003800000 */
[----:B------:R-:W-:Y:S01]  /*388a0*/  LOP3.LUT R5, R0, 0x7fffff, RZ, 0xc0, !PT ;  /* 0x007fffff00057812 */ /* 0x000fe200078ec0ff */
[----:B------:R-:W-:Y:S01]  /*388b0*/  IMAD.MOV.U32 R14, RZ, RZ, 0x3 ;  /* 0x00000003ff0e7424 */ /* 0x000fe200078e00ff */
[----:B------:R-:W-:Y:S02]  /*388c0*/  IADD3 R2, R2, -0xfc, RZ ;  /* 0xffffff0402027810 */ /* 0x000fe40007ffe0ff */
[----:B------:R-:W-:Y:S02]  /*388d0*/  LOP3.LUT R5, R5, 0x3f800000, RZ, 0xfc, !PT ;  /* 0x3f80000005057812 */ /* 0x000fe400078efcff */
[----:B------:R-:W-:Y:S02]  /*388e0*/  SHF.L.U32 R14, R14, R13, RZ ;  /* 0x0000000d0e0e7219 */ /* 0x000fe400000006ff */
[----:B------:R-:W1:Y:S02]  /*388f0*/  MUFU.RCP R3, R5 ;  /* 0x0000000500037308 */ /* 0x000e640000001000 */
[----:B-1----:R-:W-:-:S04]  /*38900*/  FFMA R6, R5, R3, -1 ;  /* 0xbf80000005067423 */ /* 0x002fc80000000003 */
[----:B------:R-:W-:-:S04]  /*38910*/  FADD.FTZ R6, -R6, -RZ ;  /* 0x800000ff06067221 */ /* 0x000fc80000010100 */
[CCC-:B------:R-:W-:Y:S01]  /*38920*/  FFMA.RM R5, R3.reuse, R6.reuse, R3.reuse ;  /* 0x0000000603057223 */ /* 0x1c0fe20000004003 */
[----:B------:R-:W-:-:S05]  /*38930*/  FFMA.RP R3, R3, R6, R3 ;  /* 0x0000000603037223 */ /* 0x000fca0000008003 */
[C---:B------:R-:W-:Y:S02]  /*38940*/  FSETP.NEU.FTZ.AND P0, PT, R5.reuse, R3, PT ;  /* 0x000000030500720b */ /* 0x040fe40003f1d000 */
[----:B------:R-:W-:Y:S02]  /*38950*/  LOP3.LUT R3, R5, 0x7fffff, RZ, 0xc0, !PT ;  /* 0x007fffff05037812 */ /* 0x000fe400078ec0ff */
[----:B------:R-:W-:Y:S02]  /*38960*/  SEL R5, RZ, 0xffffffff, !P0 ;  /* 0xffffffffff057807 */ /* 0x000fe40004000000 */
[----:B------:R-:W-:Y:S02]  /*38970*/  LOP3.LUT R3, R3, 0x800000, RZ, 0xfc, !PT ;  /* 0x0080000003037812 */ /* 0x000fe400078efcff */
[----:B------:R-:W-:Y:S02]  /*38980*/  IADD3 R6, -R5, RZ, RZ ;  /* 0x000000ff05067210 */ /* 0x000fe40007ffe1ff */
[----:B------:R-:W-:-:S02]  /*38990*/  LOP3.LUT R14, R14, R3, RZ, 0xc0, !PT ;  /* 0x000000030e0e7212 */ /* 0x000fc400078ec0ff */
[-CC-:B------:R-:W-:Y:S02]  /*389a0*/  LOP3.LUT P1, RZ, R6, R13.reuse, R3.reuse, 0xf8, !PT ;  /* 0x0000000d06ff7212 */ /* 0x180fe4000782f803 */
[----:B------:R-:W-:Y:S02]  /*389b0*/  SHF.R.U32.HI R5, RZ, R13, R14 ;  /* 0x0000000dff057219 */ /* 0x000fe4000001160e */
[----:B------:R-:W-:Y:S02]  /*389c0*/  SHF.R.U32.HI R2, RZ, R2, R3 ;  /* 0x00000002ff027219 */ /* 0x000fe40000011603 */
[C---:B------:R-:W-:Y:S02]  /*389d0*/  LOP3.LUT P0, RZ, R5.reuse, 0x1, RZ, 0xc0, !PT ;  /* 0x0000000105ff7812 */ /* 0x040fe4000780c0ff */
[----:B------:R-:W-:-:S04]  /*389e0*/  LOP3.LUT P2, RZ, R5, 0x2, RZ, 0xc0, !PT ;  /* 0x0000000205ff7812 */ /* 0x000fc8000784c0ff */
[----:B------:R-:W-:Y:S02]  /*389f0*/  PLOP3.LUT P0, PT, P0, P1, P2, 0xe0, 0x0 ;  /* 0x000000000000781c */ /* 0x000fe40000703c20 */
[----:B------:R-:W-:Y:S02]  /*38a00*/  LOP3.LUT P1, RZ, R0, 0x7fffff, RZ, 0xc0, !PT ;  /* 0x007fffff00ff7812 */ /* 0x000fe4000782c0ff */
[----:B------:R-:W-:-:S05]  /*38a10*/  SEL R3, RZ, 0x1, !P0 ;  /* 0x00000001ff037807 */ /* 0x000fca0004000000 */
[----:B------:R-:W-:-:S05]  /*38a20*/  IMAD.MOV R3, RZ, RZ, -R3 ;  /* 0x000000ffff037224 */ /* 0x000fca00078e0a03 */
[----:B------:R-:W-:-:S13]  /*38a30*/  ISETP.GE.AND P0, PT, R3, RZ, PT ;  /* 0x000000ff0300720c */ /* 0x000fda0003f06270 */
[----:B------:R-:W-:-:S04]  /*38a40*/  @!P0 IADD3 R2, R2, 0x1, RZ ;  /* 0x0000000102028810 */ /* 0x000fc80007ffe0ff */
[----:B------:R-:W-:-:S04]  /*38a50*/  @!P1 SHF.L.U32 R2, R2, 0x1, RZ ;  /* 0x0000000102029819 */ /* 0x000fc800000006ff */
[----:B------:R-:W-:Y:S01]  /*38a60*/  LOP3.LUT R2, R2, 0x80000000, R0, 0xf8, !PT ;  /* 0x8000000002027812 */ /* 0x000fe200078ef800 */
[----:B------:R-:W-:Y:S06]  /*38a70*/  BRA `(.L_x_144) ;  /* 0x0000000000047947 */ /* 0x000fec0003800000 */
.L_x_145:
[----:B------:R1:W2:Y:S02]  /*38a80*/  MUFU.RCP R2, R0 ;  /* 0x0000000000027308 */ /* 0x0002a40000001000 */
.L_x_144:
[----:B------:R-:W-:Y:S05]  /*38a90*/  BSYNC B2 ;  /* 0x0000000000027941 */ /* 0x000fea0003800000 */
.L_x_142:
[----:B--2---:R-:W-:Y:S01]  /*38aa0*/  IMAD.MOV.U32 R5, RZ, RZ, R2 ;  /* 0x000000ffff057224 */ /* 0x004fe200078e0002 */
[----:B------:R-:W-:Y:S02]  /*38ab0*/  MOV R2, R8 ;  /* 0x0000000800027202 */ /* 0x000fe40000000f00 */
[----:B------:R-:W-:-:S04]  /*38ac0*/  MOV R3, 0x0 ;  /* 0x0000000000037802 */ /* 0x000fc80000000f00 */
[----:B-1----:R-:W-:Y:S05]  /*38ad0*/  RET.REL.NODEC R2 `(_ZN7cutlass13device_kernelINS_4fmha6kernel28FmhaKernelTmaWarpSpecializedINS1_10collective30FmhaMainloopTmaWarpSpecializedINS_10bfloat16_tEffN4cute5tupleIJNS7_1CILi128EEESA_NS9_ILi512EEEEEENS8_IJiNS9_ILi1EEENS8_IJiiEEEEEESF_SF_NS4_12CausalFusionEJEEENS4_15FmhaFwdEpilogueIS6_fNS8_IJNS9_ILi64EEESB_SA_EEEEENS2_23IndividualTileSchedulerEJEEEEEvNT_6ParamsE) ;  /* 0xfffffc7402487950 */ /* 0x002fea0003c3ffff */
.L_x_146:
[----:B------:R-:W-:-:S00]  /*38ae0*/  BRA `(.L_x_146) ;  /* 0xfffffffc00fc7947 */ /* 0x000fc0000383ffff */
[----:B------:R-:W-:-:S00]  /*38af0*/  NOP ;  /* 0x0000000000007918 */ /* 0x000fc00000000000 */
        /* <DEDUP_REMOVED lines=8> */
.L_x_147:


//--------------------- .nv.global.init           --------------------------
	.section	.nv.global.init,"aw",@progbits
.nv.global.init:
	.type		$str$24,@object
	.size		$str$24,($str$25 - $str$24)
$str$24:
        /*0000*/ 	.byte	0x28, 0x61, 0x64, 0x64, 0x72, 0x65, 0x73, 0x73, 0x20, 0x26, 0x20, 0x6d, 0x61, 0x73, 0x6b, 0x29
        /*0010*/ 	.byte	0x20, 0x3d, 0x3d, 0x20, 0x30, 0x00
	.type		$str$25,@object
	.size		$str$25,(__unnamed_1 - $str$25)
$str$25:
        /*0016*/ 	.byte	0x2f, 0x74, 0x6d, 0x70, 0x2f, 0x63, 0x75, 0x74, 0x6c, 0x61, 0x73, 0x73, 0x5f, 0x73, 0x77, 0x65
        /*0026*/ 	.byte	0x65, 0x70, 0x5f, 0x73, 0x72, 0x63, 0x2f, 0x69, 0x6e, 0x63, 0x6c, 0x75, 0x64, 0x65, 0x2f, 0x63
        /*0036*/ 	.byte	0x75, 0x74, 0x65, 0x2f, 0x70, 0x6f, 0x69, 0x6e, 0x74, 0x65, 0x72, 0x5f, 0x66, 0x6c, 0x61, 0x67
        /*0046*/ 	.byte	0x67, 0x65, 0x64, 0x2e, 0x68, 0x70, 0x70, 0x00
	.type		__unnamed_1,@object
	.size		__unnamed_1,(__unnamed_2 - __unnamed_1)
__unnamed_1:
        /* <DEDUP_REMOVED lines=28> */
        /*020e*/ 	.byte	0x32, 0x30, 0x34, 0x38, 0x3e, 0x3e, 0x3e, 0x3e, 0x3e, 0x5d, 0x00
	.type		__unnamed_2,@object
	.size		__unnamed_2,(.L_1 - __unnamed_2)
__unnamed_2:
        /* <DEDUP_REMOVED lines=29> */
.L_1:


//--------------------- .nv.shared._ZN7cutlass13device_kernelINS_4fmha6kernel28FmhaKernelTmaWarpSpecializedINS1_10collective30FmhaMainloopTmaWarpSpecializedINS_10bfloat16_tEffN4cute5tupleIJNS7_1CILi128EEESA_NS9_ILi512EEEEEENS8_IJiNS9_ILi1EEENS8_IJiiEEEEEESF_SF_NS4_12CausalFusionEJEEENS4_15FmhaFwdEpilogueIS6_fNS8_IJNS9_ILi64EEESB_SA_EEEEENS2_23IndividualTileSchedulerEJEEEEEvNT_6ParamsE --------------------------
	.section	.nv.shared._ZN7cutlass13device_kernelINS_4fmha6kernel28FmhaKernelTmaWarpSpecializedINS1_10collective30FmhaMainloopTmaWarpSpecializedINS_10bfloat16_tEffN4cute5tupleIJNS7_1CILi128EEESA_NS9_ILi512EEEEEENS8_IJiNS9_ILi1EEENS8_IJiiEEEEEESF_SF_NS4_12CausalFusionEJEEENS4_15FmhaFwdEpilogueIS6_fNS8_IJNS9_ILi64EEESB_SA_EEEEENS2_23IndividualTileSchedulerEJEEEEEvNT_6ParamsE,"aw",@nobits
	.sectionflags	@""
	.align	16
	.zero		1024


//--------------------- .nv.shared.reserved.0     --------------------------
	.section	.nv.shared.reserved.0,"aw",@nobits
	.weak		__nv_reservedSMEM_offset_0_alias
	.size		__nv_reservedSMEM_offset_0_alias, 0, 0
	.other		__nv_reservedSMEM_offset_0_alias,@"STO_CUDA_RESERVED_SHARED STV_DEFAULT"
__nv_reservedSMEM_offset_0_alias:
	.zero		0


//--------------------- .nv.global                --------------------------
	.section	.nv.global,"aw",@nobits
.nv.global:
	.type		_ZN39_INTERNAL_849cde8d_4_k_cu_2363f5eb_32844cute1_E,@object
	.size		_ZN39_INTERNAL_849cde8d_4_k_cu_2363f5eb_32844cute1_E,(_ZN39_INTERNAL_849cde8d_4_k_cu_2363f5eb_32844cuda3std3__45__cpo6cbeginE - _ZN39_INTERNAL_849cde8d_4_k_cu_2363f5eb_32844cute1_E)
_ZN39_INTERNAL_849cde8d_4_k_cu_2363f5eb_32844cute1_E:
	.zero		1
	.type		_ZN39_INTERNAL_849cde8d_4_k_cu_2363f5eb_32844cuda3std3__45__cpo6cbeginE,@object
	.size		_ZN39_INTERNAL_849cde8d_4_k_cu_2363f5eb_32844cuda3std3__45__cpo6cbeginE,(_ZN39_INTERNAL_849cde8d_4_k_cu_2363f5eb_32844cuda3std3__48in_placeE - _ZN39_INTERNAL_849cde8d_4_k_cu_2363f5eb_32844cuda3std3__45__cpo6cbeginE)
_ZN39_INTERNAL_849cde8d_4_k_cu_2363f5eb_32844cuda3std3__45__cpo6cbeginE:
	.zero		1
	.type		_ZN39_INTERNAL_849cde8d_4_k_cu_2363f5eb_32844cuda3std3__48in_placeE,@object
	.size		_ZN39_INTERNAL_849cde8d_4_k_cu_2363f5eb_32844cuda3std3__48in_placeE,(_ZN39_INTERNAL_849cde8d_4_k_cu_2363f5eb_32844cuda3std6ranges3__45__cpo9iter_moveE - _ZN39_INTERNAL_849cde8d_4_k_cu_2363f5eb_32844cuda3std3__48in_placeE)
_ZN39_INTERNAL_849cde8d_4_k_cu_2363f5eb_32844cuda3std3__48in_placeE:
	.zero		1
	.type		_ZN39_INTERNAL_849cde8d_4_k_cu_2363f5eb_32844cuda3std6ranges3__45__cpo9iter_moveE,@object
	.size		_ZN39_INTERNAL_849cde8d_4_k_cu_2363f5eb_32844cuda3std6ranges3__45__cpo9iter_moveE,(_ZN39_INTERNAL_849cde8d_4_k_cu_2363f5eb_32844cuda3std3__45__cpo5beginE - _ZN39_INTERNAL_849cde8d_4_k_cu_2363f5eb_32844cuda3std6ranges3__45__cpo9iter_moveE)
_ZN39_INTERNAL_849cde8d_4_k_cu_2363f5eb_32844cuda3std6ranges3__45__cpo9iter_moveE:
	.zero		1
	.type		_ZN39_INTERNAL_849cde8d_4_k_cu_2363f5eb_32844cuda3std3__45__cpo5beginE,@object
	.size		_ZN39_INTERNAL_849cde8d_4_k_cu_2363f5eb_32844cuda3std3__45__cpo5beginE,(_ZN39_INTERNAL_849cde8d_4_k_cu_2363f5eb_32844cuda3std3__441_GLOBAL__N__849cde8d_4_k_cu_2363f5eb_32846ignoreE - _ZN39_INTERNAL_849cde8d_4_k_cu_2363f5eb_32844cuda3std3__45__cpo5beginE)
_ZN39_INTERNAL_849cde8d_4_k_cu_2363f5eb_32844cuda3std3__45__cpo5beginE:
	.zero		1
	.type		_ZN39_INTERNAL_849cde8d_4_k_cu_2363f5eb_32844cuda3std3__441_GLOBAL__N__849cde8d_4_k_cu_2363f5eb_32846ignoreE,@object
	.size		_ZN39_INTERNAL_849cde8d_4_k_cu_2363f5eb_32844cuda3std3__441_GLOBAL__N__849cde8d_4_k_cu_2363f5eb_32846ignoreE,(_ZN39_INTERNAL_849cde8d_4_k_cu_2363f5eb_32844cute7productE - _ZN39_INTERNAL_849cde8d_4_k_cu_2363f5eb_32844cuda3std3__441_GLOBAL__N__849cde8d_4_k_cu_2363f5eb_32846ignoreE)
_ZN39_INTERNAL_849cde8d_4_k_cu_2363f5eb_32844cuda3std3__441_GLOBAL__N__849cde8d_4_k_cu_2363f5eb_32846ignoreE:
	.zero		1
	.type		_ZN39_INTERNAL_849cde8d_4_k_cu_2363f5eb_32844cute7productE,@object
	.size		_ZN39_INTERNAL_849cde8d_4_k_cu_2363f5eb_32844cute7productE,(_ZN39_INTERNAL_849cde8d_4_k_cu_2363f5eb_32844cuda3std3__45__cpo3endE - _ZN39_INTERNAL_849cde8d_4_k_cu_2363f5eb_32844cute7productE)
_ZN39_INTERNAL_849cde8d_4_k_cu_2363f5eb_32844cute7productE:
	.zero		1
	.type		_ZN39_INTERNAL_849cde8d_4_k_cu_2363f5eb_32844cuda3std3__45__cpo3endE,@object
	.size		_ZN39_INTERNAL_849cde8d_4_k_cu_2363f5eb_32844cuda3std3__45__cpo3endE,(_ZN39_INTERNAL_849cde8d_4_k_cu_2363f5eb_32844cuda3std3__419piecewise_constructE - _ZN39_INTERNAL_849cde8d_4_k_cu_2363f5eb_32844cuda3std3__45__cpo3endE)
_ZN39_INTERNAL_849cde8d_4_k_cu_2363f5eb_32844cuda3std3__45__cpo3endE:
	.zero		1
	.type		_ZN39_INTERNAL_849cde8d_4_k_cu_2363f5eb_32844cuda3std3__419piecewise_constructE,@object
	.size		_ZN39_INTERNAL_849cde8d_4_k_cu_2363f5eb_32844cuda3std3__419piecewise_constructE,(_ZN39_INTERNAL_849cde8d_4_k_cu_2363f5eb_32844cuda3std3__45__cpo4cendE - _ZN39_INTERNAL_849cde8d_4_k_cu_2363f5eb_32844cuda3std3__419piecewise_constructE)
_ZN39_INTERNAL_849cde8d_4_k_cu_2363f5eb_32844cuda3std3__419piecewise_constructE:
	.zero		1
	.type		_ZN39_INTERNAL_849cde8d_4_k_cu_2363f5eb_32844cuda3std3__45__cpo4cendE,@object
	.size		_ZN39_INTERNAL_849cde8d_4_k_cu_2363f5eb_32844cuda3std3__45__cpo4cendE,(_ZN39_INTERNAL_849cde8d_4_k_cu_2363f5eb_32844cuda3std6ranges3__45__cpo4swapE - _ZN39_INTERNAL_849cde8d_4_k_cu_2363f5eb_32844cuda3std3__45__cpo4cendE)
_ZN39_INTERNAL_849cde8d_4_k_cu_2363f5eb_32844cuda3std3__45__cpo4cendE:
	.zero		1
	.type		_ZN39_INTERNAL_849cde8d_4_k_cu_2363f5eb_32844cuda3std6ranges3__45__cpo4swapE,@object
	.size		_ZN39_INTERNAL_849cde8d_4_k_cu_2363f5eb_32844cuda3std6ranges3__45__cpo4swapE,(.L_9 - _ZN39_INTERNAL_849cde8d_4_k_cu_2363f5eb_32844cuda3std6ranges3__45__cpo4swapE)
_ZN39_INTERNAL_849cde8d_4_k_cu_2363f5eb_32844cuda3std6ranges3__45__cpo4swapE:
	.zero		1
.L_9:


//--------------------- .nv.constant0._ZN7cutlass13device_kernelINS_4fmha6kernel28FmhaKernelTmaWarpSpecializedINS1_10collective30FmhaMainloopTmaWarpSpecializedINS_10bfloat16_tEffN4cute5tupleIJNS7_1CILi128EEESA_NS9_ILi512EEEEEENS8_IJiNS9_ILi1EEENS8_IJiiEEEEEESF_SF_NS4_12CausalFusionEJEEENS4_15FmhaFwdEpilogueIS6_fNS8_IJNS9_ILi64EEESB_SA_EEEEENS2_23IndividualTileSchedulerEJEEEEEvNT_6ParamsE --------------------------
	.section	.nv.constant0._ZN7cutlass13device_kernelINS_4fmha6kernel28FmhaKernelTmaWarpSpecializedINS1_10collective30FmhaMainloopTmaWarpSpecializedINS_10bfloat16_tEffN4cute5tupleIJNS7_1CILi128EEESA_NS9_ILi512EEEEEENS8_IJiNS9_ILi1EEENS8_IJiiEEEEEESF_SF_NS4_12CausalFusionEJEEENS4_15FmhaFwdEpilogueIS6_fNS8_IJNS9_ILi64EEESB_SA_EEEEENS2_23IndividualTileSchedulerEJEEEEEvNT_6ParamsE,"a",@progbits
	.sectionflags	@""
	.align	4
.nv.constant0._ZN7cutlass13device_kernelINS_4fmha6kernel28FmhaKernelTmaWarpSpecializedINS1_10collective30FmhaMainloopTmaWarpSpecializedINS_10bfloat16_tEffN4cute5tupleIJNS7_1CILi128EEESA_NS9_ILi512EEEEEENS8_IJiNS9_ILi1EEENS8_IJiiEEEEEESF_SF_NS4_12CausalFusionEJEEENS4_15FmhaFwdEpilogueIS6_fNS8_IJNS9_ILi64EEESB_SA_EEEEENS2_23IndividualTileSchedulerEJEEEEEvNT_6ParamsE:
	.zero		2688


//--------------------- SYMBOLS --------------------------

	.type		.nv.reservedSmem.offset0,@object
	.size		.nv.reservedSmem.offset0,0x4
	.type		__assertfail,@function
